//
// Generated by NVIDIA NVVM Compiler
//
// Compiler Build ID: CL-36424714
// Cuda compilation tools, release 13.0, V13.0.88
// Based on NVVM 20.0.0
//

.version 9.0
.target sm_100
.address_size 64

	// .globl	_Z20Tropical_Gemm_kernelILi64ELi8ELi64ELi8ELi8ELb0EEvPdS0_S0_iii
// _ZZ20Tropical_Gemm_kernelILi64ELi8ELi64ELi8ELi8ELb0EEvPdS0_S0_iiiE2As has been demoted
// _ZZ20Tropical_Gemm_kernelILi64ELi8ELi64ELi8ELi8ELb0EEvPdS0_S0_iiiE2Bs has been demoted

.visible .entry _Z20Tropical_Gemm_kernelILi64ELi8ELi64ELi8ELi8ELb0EEvPdS0_S0_iii(
	.param .u64 .ptr .align 1 _Z20Tropical_Gemm_kernelILi64ELi8ELi64ELi8ELi8ELb0EEvPdS0_S0_iii_param_0,
	.param .u64 .ptr .align 1 _Z20Tropical_Gemm_kernelILi64ELi8ELi64ELi8ELi8ELb0EEvPdS0_S0_iii_param_1,
	.param .u64 .ptr .align 1 _Z20Tropical_Gemm_kernelILi64ELi8ELi64ELi8ELi8ELb0EEvPdS0_S0_iii_param_2,
	.param .u32 _Z20Tropical_Gemm_kernelILi64ELi8ELi64ELi8ELi8ELb0EEvPdS0_S0_iii_param_3,
	.param .u32 _Z20Tropical_Gemm_kernelILi64ELi8ELi64ELi8ELi8ELb0EEvPdS0_S0_iii_param_4,
	.param .u32 _Z20Tropical_Gemm_kernelILi64ELi8ELi64ELi8ELi8ELb0EEvPdS0_S0_iii_param_5
)
{
	.reg .pred 	%p<250>;
	.reg .b32 	%r<1210>;
	.reg .b64 	%rd<368>;
	.reg .b64 	%fd<1747>;
	// demoted variable
	.shared .align 8 .b8 _ZZ20Tropical_Gemm_kernelILi64ELi8ELi64ELi8ELi8ELb0EEvPdS0_S0_iiiE2As[4096];
	// demoted variable
	.shared .align 8 .b8 _ZZ20Tropical_Gemm_kernelILi64ELi8ELi64ELi8ELi8ELb0EEvPdS0_S0_iiiE2Bs[4096];
	ld.param.u32 	%r82, [_Z20Tropical_Gemm_kernelILi64ELi8ELi64ELi8ELi8ELb0EEvPdS0_S0_iii_param_5];
	mov.u32 	%r83, %tid.y;
	shl.b32 	%r1, %r83, 3;
	mov.u32 	%r2, %tid.x;
	and.b32  	%r1192, %r2, 7;
	setp.lt.s32 	%p3, %r82, 1;
	mov.f64 	%fd1603, 0d0000000000000000;
	mov.f64 	%fd1604, %fd1603;
	mov.f64 	%fd1605, %fd1603;
	mov.f64 	%fd1606, %fd1603;
	mov.f64 	%fd1607, %fd1603;
	mov.f64 	%fd1608, %fd1603;
	mov.f64 	%fd1609, %fd1603;
	mov.f64 	%fd1610, %fd1603;
	mov.f64 	%fd1611, %fd1603;
	mov.f64 	%fd1612, %fd1603;
	mov.f64 	%fd1613, %fd1603;
	mov.f64 	%fd1614, %fd1603;
	mov.f64 	%fd1615, %fd1603;
	mov.f64 	%fd1616, %fd1603;
	mov.f64 	%fd1617, %fd1603;
	mov.f64 	%fd1618, %fd1603;
	mov.f64 	%fd1619, %fd1603;
	mov.f64 	%fd1620, %fd1603;
	mov.f64 	%fd1621, %fd1603;
	mov.f64 	%fd1622, %fd1603;
	mov.f64 	%fd1623, %fd1603;
	mov.f64 	%fd1624, %fd1603;
	mov.f64 	%fd1625, %fd1603;
	mov.f64 	%fd1626, %fd1603;
	mov.f64 	%fd1627, %fd1603;
	mov.f64 	%fd1628, %fd1603;
	mov.f64 	%fd1629, %fd1603;
	mov.f64 	%fd1630, %fd1603;
	mov.f64 	%fd1631, %fd1603;
	mov.f64 	%fd1632, %fd1603;
	mov.f64 	%fd1633, %fd1603;
	mov.f64 	%fd1634, %fd1603;
	mov.f64 	%fd1635, %fd1603;
	mov.f64 	%fd1636, %fd1603;
	mov.f64 	%fd1637, %fd1603;
	mov.f64 	%fd1638, %fd1603;
	mov.f64 	%fd1639, %fd1603;
	mov.f64 	%fd1640, %fd1603;
	mov.f64 	%fd1641, %fd1603;
	mov.f64 	%fd1642, %fd1603;
	mov.f64 	%fd1643, %fd1603;
	mov.f64 	%fd1644, %fd1603;
	mov.f64 	%fd1645, %fd1603;
	mov.f64 	%fd1646, %fd1603;
	mov.f64 	%fd1647, %fd1603;
	mov.f64 	%fd1648, %fd1603;
	mov.f64 	%fd1649, %fd1603;
	mov.f64 	%fd1650, %fd1603;
	mov.f64 	%fd1651, %fd1603;
	mov.f64 	%fd1652, %fd1603;
	mov.f64 	%fd1653, %fd1603;
	mov.f64 	%fd1654, %fd1603;
	mov.f64 	%fd1655, %fd1603;
	mov.f64 	%fd1656, %fd1603;
	mov.f64 	%fd1657, %fd1603;
	mov.f64 	%fd1658, %fd1603;
	mov.f64 	%fd1659, %fd1603;
	mov.f64 	%fd1660, %fd1603;
	mov.f64 	%fd1661, %fd1603;
	mov.f64 	%fd1662, %fd1603;
	mov.f64 	%fd1663, %fd1603;
	mov.f64 	%fd1664, %fd1603;
	mov.f64 	%fd1665, %fd1603;
	mov.f64 	%fd1666, %fd1603;
	@%p3 bra 	$L__BB0_81;
	ld.param.u32 	%r1173, [_Z20Tropical_Gemm_kernelILi64ELi8ELi64ELi8ELi8ELb0EEvPdS0_S0_iii_param_5];
	ld.param.u32 	%r992, [_Z20Tropical_Gemm_kernelILi64ELi8ELi64ELi8ELi8ELb0EEvPdS0_S0_iii_param_3];
	add.s32 	%r85, %r1, %r2;
	shr.u32 	%r86, %r85, 6;
	and.b32  	%r87, %r85, 63;
	shr.u32 	%r88, %r85, 3;
	mov.u32 	%r89, %ctaid.x;
	shl.b32 	%r90, %r89, 6;
	mov.u32 	%r91, %nctaid.x;
	add.s32 	%r92, %r91, -1;
	setp.eq.s32 	%p4, %r89, %r92;
	mov.u32 	%r93, %ctaid.y;
	mov.u32 	%r95, %nctaid.y;
	add.s32 	%r97, %r95, -1;
	setp.eq.s32 	%p5, %r93, %r97;
	or.pred  	%p1, %p4, %p5;
	shl.b32 	%r98, %r93, 6;
	add.s32 	%r99, %r88, %r98;
	shl.b32 	%r100, %r1173, 3;
	shl.b32 	%r101, %r1173, 4;
	shl.b32 	%r102, %r1173, 5;
	mad.lo.s32 	%r103, %r992, %r86, %r90;
	add.s32 	%r1201, %r103, %r87;
	add.s32 	%r1209, %r1201, %r992;
	add.s32 	%r1208, %r86, 3;
	add.s32 	%r104, %r86, 2;
	mad.lo.s32 	%r105, %r992, %r104, %r90;
	add.s32 	%r1207, %r105, %r87;
	mad.lo.s32 	%r106, %r992, %r1208, %r90;
	add.s32 	%r1206, %r106, %r87;
	add.s32 	%r107, %r86, 4;
	mad.lo.s32 	%r108, %r992, %r107, %r90;
	add.s32 	%r1205, %r108, %r87;
	add.s32 	%r109, %r86, 5;
	mad.lo.s32 	%r110, %r992, %r109, %r90;
	add.s32 	%r1204, %r110, %r87;
	add.s32 	%r111, %r86, 6;
	mad.lo.s32 	%r112, %r992, %r111, %r90;
	add.s32 	%r1203, %r112, %r87;
	add.s32 	%r113, %r86, 7;
	mad.lo.s32 	%r114, %r992, %r113, %r90;
	add.s32 	%r1202, %r114, %r87;
	mad.lo.s32 	%r1193, %r99, %r1173, %r1192;
	add.s32 	%r1197, %r1193, %r102;
	add.s32 	%r1199, %r1197, %r101;
	add.s32 	%r1200, %r1199, %r100;
	add.s32 	%r1198, %r1197, %r100;
	add.s32 	%r1195, %r1193, %r101;
	add.s32 	%r1196, %r1195, %r100;
	add.s32 	%r1194, %r1193, %r100;
	mov.f64 	%fd1603, 0d0000000000000000;
	mov.b32 	%r1191, 3;
	not.pred 	%p30, %p1;
$L__BB0_2:
	@%p1 bra 	$L__BB0_3;
	bra.uni 	$L__BB0_5;
$L__BB0_3:
	ld.param.u32 	%r1174, [_Z20Tropical_Gemm_kernelILi64ELi8ELi64ELi8ELi8ELb0EEvPdS0_S0_iii_param_5];
	ld.param.u32 	%r993, [_Z20Tropical_Gemm_kernelILi64ELi8ELi64ELi8ELi8ELb0EEvPdS0_S0_iii_param_3];
	mov.u32 	%r115, %tid.y;
	shl.b32 	%r116, %r115, 3;
	mov.u32 	%r117, %tid.x;
	add.s32 	%r118, %r116, %r117;
	and.b32  	%r119, %r118, 63;
	mov.u32 	%r120, %ctaid.x;
	shl.b32 	%r121, %r120, 6;
	or.b32  	%r122, %r119, %r121;
	setp.ge.s32 	%p6, %r122, %r993;
	add.s32 	%r123, %r1208, -3;
	setp.ge.s32 	%p7, %r123, %r1174;
	mov.f64 	%fd1731, 0dFFF0000000000000;
	or.pred  	%p8, %p6, %p7;
	@%p8 bra 	$L__BB0_6;
	ld.param.u64 	%rd310, [_Z20Tropical_Gemm_kernelILi64ELi8ELi64ELi8ELi8ELb0EEvPdS0_S0_iii_param_0];
	cvta.to.global.u64 	%rd16, %rd310;
	mul.wide.s32 	%rd17, %r1201, 8;
	add.s64 	%rd18, %rd16, %rd17;
	ld.global.nc.f64 	%fd1731, [%rd18];
	bra.uni 	$L__BB0_6;
$L__BB0_5:
	ld.param.u64 	%rd309, [_Z20Tropical_Gemm_kernelILi64ELi8ELi64ELi8ELi8ELb0EEvPdS0_S0_iii_param_0];
	cvta.to.global.u64 	%rd13, %rd309;
	mul.wide.s32 	%rd14, %r1201, 8;
	add.s64 	%rd15, %rd13, %rd14;
	ld.global.nc.f64 	%fd1731, [%rd15];
$L__BB0_6:
	mov.u32 	%r124, %tid.y;
	shl.b32 	%r125, %r124, 3;
	mov.u32 	%r126, %tid.x;
	add.s32 	%r127, %r125, %r126;
	shl.b32 	%r128, %r127, 3;
	mov.u32 	%r129, _ZZ20Tropical_Gemm_kernelILi64ELi8ELi64ELi8ELi8ELb0EEvPdS0_S0_iiiE2As;
	add.s32 	%r130, %r129, %r128;
	st.shared.f64 	[%r130], %fd1731;
	@%p1 bra 	$L__BB0_8;
	ld.param.u64 	%rd311, [_Z20Tropical_Gemm_kernelILi64ELi8ELi64ELi8ELi8ELb0EEvPdS0_S0_iii_param_0];
	cvta.to.global.u64 	%rd19, %rd311;
	mul.wide.s32 	%rd20, %r1209, 8;
	add.s64 	%rd21, %rd19, %rd20;
	ld.global.nc.f64 	%fd230, [%rd21];
	mov.u32 	%r131, %tid.y;
	shl.b32 	%r132, %r131, 3;
	mov.u32 	%r133, %tid.x;
	add.s32 	%r134, %r132, %r133;
	shl.b32 	%r135, %r134, 3;
	mov.u32 	%r136, _ZZ20Tropical_Gemm_kernelILi64ELi8ELi64ELi8ELi8ELb0EEvPdS0_S0_iiiE2As;
	add.s32 	%r137, %r136, %r135;
	st.shared.f64 	[%r137+512], %fd230;
	bra.uni 	$L__BB0_11;
$L__BB0_8:
	ld.param.u32 	%r1175, [_Z20Tropical_Gemm_kernelILi64ELi8ELi64ELi8ELi8ELb0EEvPdS0_S0_iii_param_5];
	ld.param.u32 	%r994, [_Z20Tropical_Gemm_kernelILi64ELi8ELi64ELi8ELi8ELb0EEvPdS0_S0_iii_param_3];
	mov.u32 	%r138, %tid.y;
	shl.b32 	%r139, %r138, 3;
	mov.u32 	%r140, %tid.x;
	add.s32 	%r141, %r139, %r140;
	and.b32  	%r142, %r141, 63;
	mov.u32 	%r143, %ctaid.x;
	shl.b32 	%r144, %r143, 6;
	or.b32  	%r145, %r142, %r144;
	setp.ge.s32 	%p9, %r145, %r994;
	add.s32 	%r146, %r1208, -2;
	setp.ge.s32 	%p10, %r146, %r1175;
	mov.f64 	%fd1732, 0dFFF0000000000000;
	or.pred  	%p11, %p9, %p10;
	@%p11 bra 	$L__BB0_10;
	ld.param.u64 	%rd312, [_Z20Tropical_Gemm_kernelILi64ELi8ELi64ELi8ELi8ELb0EEvPdS0_S0_iii_param_0];
	cvta.to.global.u64 	%rd22, %rd312;
	mul.wide.s32 	%rd23, %r1209, 8;
	add.s64 	%rd24, %rd22, %rd23;
	ld.global.nc.f64 	%fd1732, [%rd24];
$L__BB0_10:
	mov.u32 	%r147, %tid.y;
	shl.b32 	%r148, %r147, 3;
	mov.u32 	%r149, %tid.x;
	add.s32 	%r150, %r148, %r149;
	shl.b32 	%r151, %r150, 3;
	mov.u32 	%r152, _ZZ20Tropical_Gemm_kernelILi64ELi8ELi64ELi8ELi8ELb0EEvPdS0_S0_iiiE2As;
	add.s32 	%r153, %r152, %r151;
	st.shared.f64 	[%r153+512], %fd1732;
$L__BB0_11:
	@%p1 bra 	$L__BB0_13;
	ld.param.u64 	%rd313, [_Z20Tropical_Gemm_kernelILi64ELi8ELi64ELi8ELi8ELb0EEvPdS0_S0_iii_param_0];
	cvta.to.global.u64 	%rd25, %rd313;
	mul.wide.s32 	%rd26, %r1207, 8;
	add.s64 	%rd27, %rd25, %rd26;
	ld.global.nc.f64 	%fd232, [%rd27];
	mov.u32 	%r154, %tid.y;
	shl.b32 	%r155, %r154, 3;
	mov.u32 	%r156, %tid.x;
	add.s32 	%r157, %r155, %r156;
	shl.b32 	%r158, %r157, 3;
	mov.u32 	%r159, _ZZ20Tropical_Gemm_kernelILi64ELi8ELi64ELi8ELi8ELb0EEvPdS0_S0_iiiE2As;
	add.s32 	%r160, %r159, %r158;
	st.shared.f64 	[%r160+1024], %fd232;
	bra.uni 	$L__BB0_16;
$L__BB0_13:
	ld.param.u32 	%r1176, [_Z20Tropical_Gemm_kernelILi64ELi8ELi64ELi8ELi8ELb0EEvPdS0_S0_iii_param_5];
	ld.param.u32 	%r995, [_Z20Tropical_Gemm_kernelILi64ELi8ELi64ELi8ELi8ELb0EEvPdS0_S0_iii_param_3];
	mov.u32 	%r161, %tid.y;
	shl.b32 	%r162, %r161, 3;
	mov.u32 	%r163, %tid.x;
	add.s32 	%r164, %r162, %r163;
	and.b32  	%r165, %r164, 63;
	mov.u32 	%r166, %ctaid.x;
	shl.b32 	%r167, %r166, 6;
	or.b32  	%r168, %r165, %r167;
	setp.ge.s32 	%p12, %r168, %r995;
	add.s32 	%r169, %r1208, -1;
	setp.ge.s32 	%p13, %r169, %r1176;
	mov.f64 	%fd1733, 0dFFF0000000000000;
	or.pred  	%p14, %p12, %p13;
	@%p14 bra 	$L__BB0_15;
	ld.param.u64 	%rd314, [_Z20Tropical_Gemm_kernelILi64ELi8ELi64ELi8ELi8ELb0EEvPdS0_S0_iii_param_0];
	cvta.to.global.u64 	%rd28, %rd314;
	mul.wide.s32 	%rd29, %r1207, 8;
	add.s64 	%rd30, %rd28, %rd29;
	ld.global.nc.f64 	%fd1733, [%rd30];
$L__BB0_15:
	mov.u32 	%r170, %tid.y;
	shl.b32 	%r171, %r170, 3;
	mov.u32 	%r172, %tid.x;
	add.s32 	%r173, %r171, %r172;
	shl.b32 	%r174, %r173, 3;
	mov.u32 	%r175, _ZZ20Tropical_Gemm_kernelILi64ELi8ELi64ELi8ELi8ELb0EEvPdS0_S0_iiiE2As;
	add.s32 	%r176, %r175, %r174;
	st.shared.f64 	[%r176+1024], %fd1733;
$L__BB0_16:
	@%p1 bra 	$L__BB0_18;
	ld.param.u64 	%rd315, [_Z20Tropical_Gemm_kernelILi64ELi8ELi64ELi8ELi8ELb0EEvPdS0_S0_iii_param_0];
	cvta.to.global.u64 	%rd31, %rd315;
	mul.wide.s32 	%rd32, %r1206, 8;
	add.s64 	%rd33, %rd31, %rd32;
	ld.global.nc.f64 	%fd234, [%rd33];
	mov.u32 	%r177, %tid.y;
	shl.b32 	%r178, %r177, 3;
	mov.u32 	%r179, %tid.x;
	add.s32 	%r180, %r178, %r179;
	shl.b32 	%r181, %r180, 3;
	mov.u32 	%r182, _ZZ20Tropical_Gemm_kernelILi64ELi8ELi64ELi8ELi8ELb0EEvPdS0_S0_iiiE2As;
	add.s32 	%r183, %r182, %r181;
	st.shared.f64 	[%r183+1536], %fd234;
	bra.uni 	$L__BB0_21;
$L__BB0_18:
	ld.param.u32 	%r1177, [_Z20Tropical_Gemm_kernelILi64ELi8ELi64ELi8ELi8ELb0EEvPdS0_S0_iii_param_5];
	ld.param.u32 	%r996, [_Z20Tropical_Gemm_kernelILi64ELi8ELi64ELi8ELi8ELb0EEvPdS0_S0_iii_param_3];
	mov.u32 	%r184, %tid.y;
	shl.b32 	%r185, %r184, 3;
	mov.u32 	%r186, %tid.x;
	add.s32 	%r187, %r185, %r186;
	and.b32  	%r188, %r187, 63;
	mov.u32 	%r189, %ctaid.x;
	shl.b32 	%r190, %r189, 6;
	or.b32  	%r191, %r188, %r190;
	setp.ge.s32 	%p15, %r191, %r996;
	setp.ge.s32 	%p16, %r1208, %r1177;
	mov.f64 	%fd1734, 0dFFF0000000000000;
	or.pred  	%p17, %p15, %p16;
	@%p17 bra 	$L__BB0_20;
	ld.param.u64 	%rd316, [_Z20Tropical_Gemm_kernelILi64ELi8ELi64ELi8ELi8ELb0EEvPdS0_S0_iii_param_0];
	cvta.to.global.u64 	%rd34, %rd316;
	mul.wide.s32 	%rd35, %r1206, 8;
	add.s64 	%rd36, %rd34, %rd35;
	ld.global.nc.f64 	%fd1734, [%rd36];
$L__BB0_20:
	mov.u32 	%r192, %tid.y;
	shl.b32 	%r193, %r192, 3;
	mov.u32 	%r194, %tid.x;
	add.s32 	%r195, %r193, %r194;
	shl.b32 	%r196, %r195, 3;
	mov.u32 	%r197, _ZZ20Tropical_Gemm_kernelILi64ELi8ELi64ELi8ELi8ELb0EEvPdS0_S0_iiiE2As;
	add.s32 	%r198, %r197, %r196;
	st.shared.f64 	[%r198+1536], %fd1734;
$L__BB0_21:
	@%p1 bra 	$L__BB0_23;
	ld.param.u64 	%rd317, [_Z20Tropical_Gemm_kernelILi64ELi8ELi64ELi8ELi8ELb0EEvPdS0_S0_iii_param_0];
	cvta.to.global.u64 	%rd37, %rd317;
	mul.wide.s32 	%rd38, %r1205, 8;
	add.s64 	%rd39, %rd37, %rd38;
	ld.global.nc.f64 	%fd236, [%rd39];
	mov.u32 	%r199, %tid.y;
	shl.b32 	%r200, %r199, 3;
	mov.u32 	%r201, %tid.x;
	add.s32 	%r202, %r200, %r201;
	shl.b32 	%r203, %r202, 3;
	mov.u32 	%r204, _ZZ20Tropical_Gemm_kernelILi64ELi8ELi64ELi8ELi8ELb0EEvPdS0_S0_iiiE2As;
	add.s32 	%r205, %r204, %r203;
	st.shared.f64 	[%r205+2048], %fd236;
	bra.uni 	$L__BB0_26;
$L__BB0_23:
	ld.param.u32 	%r1178, [_Z20Tropical_Gemm_kernelILi64ELi8ELi64ELi8ELi8ELb0EEvPdS0_S0_iii_param_5];
	ld.param.u32 	%r997, [_Z20Tropical_Gemm_kernelILi64ELi8ELi64ELi8ELi8ELb0EEvPdS0_S0_iii_param_3];
	mov.u32 	%r206, %tid.y;
	shl.b32 	%r207, %r206, 3;
	mov.u32 	%r208, %tid.x;
	add.s32 	%r209, %r207, %r208;
	and.b32  	%r210, %r209, 63;
	mov.u32 	%r211, %ctaid.x;
	shl.b32 	%r212, %r211, 6;
	or.b32  	%r213, %r210, %r212;
	setp.ge.s32 	%p18, %r213, %r997;
	add.s32 	%r214, %r1208, 1;
	setp.ge.s32 	%p19, %r214, %r1178;
	mov.f64 	%fd1735, 0dFFF0000000000000;
	or.pred  	%p20, %p18, %p19;
	@%p20 bra 	$L__BB0_25;
	ld.param.u64 	%rd318, [_Z20Tropical_Gemm_kernelILi64ELi8ELi64ELi8ELi8ELb0EEvPdS0_S0_iii_param_0];
	cvta.to.global.u64 	%rd40, %rd318;
	mul.wide.s32 	%rd41, %r1205, 8;
	add.s64 	%rd42, %rd40, %rd41;
	ld.global.nc.f64 	%fd1735, [%rd42];
$L__BB0_25:
	mov.u32 	%r215, %tid.y;
	shl.b32 	%r216, %r215, 3;
	mov.u32 	%r217, %tid.x;
	add.s32 	%r218, %r216, %r217;
	shl.b32 	%r219, %r218, 3;
	mov.u32 	%r220, _ZZ20Tropical_Gemm_kernelILi64ELi8ELi64ELi8ELi8ELb0EEvPdS0_S0_iiiE2As;
	add.s32 	%r221, %r220, %r219;
	st.shared.f64 	[%r221+2048], %fd1735;
$L__BB0_26:
	@%p1 bra 	$L__BB0_28;
	ld.param.u64 	%rd319, [_Z20Tropical_Gemm_kernelILi64ELi8ELi64ELi8ELi8ELb0EEvPdS0_S0_iii_param_0];
	cvta.to.global.u64 	%rd43, %rd319;
	mul.wide.s32 	%rd44, %r1204, 8;
	add.s64 	%rd45, %rd43, %rd44;
	ld.global.nc.f64 	%fd238, [%rd45];
	mov.u32 	%r222, %tid.y;
	shl.b32 	%r223, %r222, 3;
	mov.u32 	%r224, %tid.x;
	add.s32 	%r225, %r223, %r224;
	shl.b32 	%r226, %r225, 3;
	mov.u32 	%r227, _ZZ20Tropical_Gemm_kernelILi64ELi8ELi64ELi8ELi8ELb0EEvPdS0_S0_iiiE2As;
	add.s32 	%r228, %r227, %r226;
	st.shared.f64 	[%r228+2560], %fd238;
	bra.uni 	$L__BB0_31;
$L__BB0_28:
	ld.param.u32 	%r1179, [_Z20Tropical_Gemm_kernelILi64ELi8ELi64ELi8ELi8ELb0EEvPdS0_S0_iii_param_5];
	ld.param.u32 	%r998, [_Z20Tropical_Gemm_kernelILi64ELi8ELi64ELi8ELi8ELb0EEvPdS0_S0_iii_param_3];
	mov.u32 	%r229, %tid.y;
	shl.b32 	%r230, %r229, 3;
	mov.u32 	%r231, %tid.x;
	add.s32 	%r232, %r230, %r231;
	and.b32  	%r233, %r232, 63;
	mov.u32 	%r234, %ctaid.x;
	shl.b32 	%r235, %r234, 6;
	or.b32  	%r236, %r233, %r235;
	setp.ge.s32 	%p21, %r236, %r998;
	add.s32 	%r237, %r1208, 2;
	setp.ge.s32 	%p22, %r237, %r1179;
	mov.f64 	%fd1736, 0dFFF0000000000000;
	or.pred  	%p23, %p21, %p22;
	@%p23 bra 	$L__BB0_30;
	ld.param.u64 	%rd320, [_Z20Tropical_Gemm_kernelILi64ELi8ELi64ELi8ELi8ELb0EEvPdS0_S0_iii_param_0];
	cvta.to.global.u64 	%rd46, %rd320;
	mul.wide.s32 	%rd47, %r1204, 8;
	add.s64 	%rd48, %rd46, %rd47;
	ld.global.nc.f64 	%fd1736, [%rd48];
$L__BB0_30:
	mov.u32 	%r238, %tid.y;
	shl.b32 	%r239, %r238, 3;
	mov.u32 	%r240, %tid.x;
	add.s32 	%r241, %r239, %r240;
	shl.b32 	%r242, %r241, 3;
	mov.u32 	%r243, _ZZ20Tropical_Gemm_kernelILi64ELi8ELi64ELi8ELi8ELb0EEvPdS0_S0_iiiE2As;
	add.s32 	%r244, %r243, %r242;
	st.shared.f64 	[%r244+2560], %fd1736;
$L__BB0_31:
	@%p1 bra 	$L__BB0_33;
	ld.param.u64 	%rd321, [_Z20Tropical_Gemm_kernelILi64ELi8ELi64ELi8ELi8ELb0EEvPdS0_S0_iii_param_0];
	cvta.to.global.u64 	%rd49, %rd321;
	mul.wide.s32 	%rd50, %r1203, 8;
	add.s64 	%rd51, %rd49, %rd50;
	ld.global.nc.f64 	%fd240, [%rd51];
	mov.u32 	%r245, %tid.y;
	shl.b32 	%r246, %r245, 3;
	mov.u32 	%r247, %tid.x;
	add.s32 	%r248, %r246, %r247;
	shl.b32 	%r249, %r248, 3;
	mov.u32 	%r250, _ZZ20Tropical_Gemm_kernelILi64ELi8ELi64ELi8ELi8ELb0EEvPdS0_S0_iiiE2As;
	add.s32 	%r251, %r250, %r249;
	st.shared.f64 	[%r251+3072], %fd240;
	bra.uni 	$L__BB0_36;
$L__BB0_33:
	ld.param.u32 	%r1180, [_Z20Tropical_Gemm_kernelILi64ELi8ELi64ELi8ELi8ELb0EEvPdS0_S0_iii_param_5];
	ld.param.u32 	%r999, [_Z20Tropical_Gemm_kernelILi64ELi8ELi64ELi8ELi8ELb0EEvPdS0_S0_iii_param_3];
	mov.u32 	%r252, %tid.y;
	shl.b32 	%r253, %r252, 3;
	mov.u32 	%r254, %tid.x;
	add.s32 	%r255, %r253, %r254;
	and.b32  	%r256, %r255, 63;
	mov.u32 	%r257, %ctaid.x;
	shl.b32 	%r258, %r257, 6;
	or.b32  	%r259, %r256, %r258;
	setp.ge.s32 	%p24, %r259, %r999;
	add.s32 	%r260, %r1208, 3;
	setp.ge.s32 	%p25, %r260, %r1180;
	mov.f64 	%fd1737, 0dFFF0000000000000;
	or.pred  	%p26, %p24, %p25;
	@%p26 bra 	$L__BB0_35;
	ld.param.u64 	%rd322, [_Z20Tropical_Gemm_kernelILi64ELi8ELi64ELi8ELi8ELb0EEvPdS0_S0_iii_param_0];
	cvta.to.global.u64 	%rd52, %rd322;
	mul.wide.s32 	%rd53, %r1203, 8;
	add.s64 	%rd54, %rd52, %rd53;
	ld.global.nc.f64 	%fd1737, [%rd54];
$L__BB0_35:
	mov.u32 	%r261, %tid.y;
	shl.b32 	%r262, %r261, 3;
	mov.u32 	%r263, %tid.x;
	add.s32 	%r264, %r262, %r263;
	shl.b32 	%r265, %r264, 3;
	mov.u32 	%r266, _ZZ20Tropical_Gemm_kernelILi64ELi8ELi64ELi8ELi8ELb0EEvPdS0_S0_iiiE2As;
	add.s32 	%r267, %r266, %r265;
	st.shared.f64 	[%r267+3072], %fd1737;
$L__BB0_36:
	@%p1 bra 	$L__BB0_38;
	ld.param.u64 	%rd323, [_Z20Tropical_Gemm_kernelILi64ELi8ELi64ELi8ELi8ELb0EEvPdS0_S0_iii_param_0];
	cvta.to.global.u64 	%rd55, %rd323;
	mul.wide.s32 	%rd56, %r1202, 8;
	add.s64 	%rd57, %rd55, %rd56;
	ld.global.nc.f64 	%fd242, [%rd57];
	mov.u32 	%r268, %tid.y;
	shl.b32 	%r269, %r268, 3;
	mov.u32 	%r270, %tid.x;
	add.s32 	%r271, %r269, %r270;
	shl.b32 	%r272, %r271, 3;
	mov.u32 	%r273, _ZZ20Tropical_Gemm_kernelILi64ELi8ELi64ELi8ELi8ELb0EEvPdS0_S0_iiiE2As;
	add.s32 	%r274, %r273, %r272;
	st.shared.f64 	[%r274+3584], %fd242;
	bra.uni 	$L__BB0_41;
$L__BB0_38:
	ld.param.u32 	%r1181, [_Z20Tropical_Gemm_kernelILi64ELi8ELi64ELi8ELi8ELb0EEvPdS0_S0_iii_param_5];
	ld.param.u32 	%r1000, [_Z20Tropical_Gemm_kernelILi64ELi8ELi64ELi8ELi8ELb0EEvPdS0_S0_iii_param_3];
	mov.u32 	%r275, %tid.y;
	shl.b32 	%r276, %r275, 3;
	mov.u32 	%r277, %tid.x;
	add.s32 	%r278, %r276, %r277;
	and.b32  	%r279, %r278, 63;
	mov.u32 	%r280, %ctaid.x;
	shl.b32 	%r281, %r280, 6;
	or.b32  	%r282, %r279, %r281;
	setp.ge.s32 	%p27, %r282, %r1000;
	add.s32 	%r283, %r1208, 4;
	setp.ge.s32 	%p28, %r283, %r1181;
	mov.f64 	%fd1738, 0dFFF0000000000000;
	or.pred  	%p29, %p27, %p28;
	@%p29 bra 	$L__BB0_40;
	ld.param.u64 	%rd324, [_Z20Tropical_Gemm_kernelILi64ELi8ELi64ELi8ELi8ELb0EEvPdS0_S0_iii_param_0];
	cvta.to.global.u64 	%rd58, %rd324;
	mul.wide.s32 	%rd59, %r1202, 8;
	add.s64 	%rd60, %rd58, %rd59;
	ld.global.nc.f64 	%fd1738, [%rd60];
$L__BB0_40:
	mov.u32 	%r284, %tid.y;
	shl.b32 	%r285, %r284, 3;
	mov.u32 	%r286, %tid.x;
	add.s32 	%r287, %r285, %r286;
	shl.b32 	%r288, %r287, 3;
	mov.u32 	%r289, _ZZ20Tropical_Gemm_kernelILi64ELi8ELi64ELi8ELi8ELb0EEvPdS0_S0_iiiE2As;
	add.s32 	%r290, %r289, %r288;
	st.shared.f64 	[%r290+3584], %fd1738;
$L__BB0_41:
	@%p30 bra 	$L__BB0_44;
	ld.param.u32 	%r1182, [_Z20Tropical_Gemm_kernelILi64ELi8ELi64ELi8ELi8ELb0EEvPdS0_S0_iii_param_5];
	ld.param.u32 	%r1101, [_Z20Tropical_Gemm_kernelILi64ELi8ELi64ELi8ELi8ELb0EEvPdS0_S0_iii_param_4];
	setp.ge.s32 	%p31, %r1192, %r1182;
	mov.u32 	%r291, %tid.y;
	shl.b32 	%r292, %r291, 3;
	mov.u32 	%r293, %tid.x;
	add.s32 	%r294, %r292, %r293;
	shr.u32 	%r295, %r294, 3;
	mov.u32 	%r296, %ctaid.y;
	shl.b32 	%r297, %r296, 6;
	add.s32 	%r298, %r295, %r297;
	setp.ge.s32 	%p32, %r298, %r1101;
	mov.f64 	%fd1739, 0dFFF0000000000000;
	or.pred  	%p33, %p31, %p32;
	@%p33 bra 	$L__BB0_45;
	ld.param.u64 	%rd326, [_Z20Tropical_Gemm_kernelILi64ELi8ELi64ELi8ELi8ELb0EEvPdS0_S0_iii_param_1];
	cvta.to.global.u64 	%rd64, %rd326;
	mul.wide.u32 	%rd65, %r1193, 8;
	add.s64 	%rd66, %rd64, %rd65;
	ld.global.nc.f64 	%fd1739, [%rd66];
	bra.uni 	$L__BB0_45;
$L__BB0_44:
	ld.param.u64 	%rd325, [_Z20Tropical_Gemm_kernelILi64ELi8ELi64ELi8ELi8ELb0EEvPdS0_S0_iii_param_1];
	cvta.to.global.u64 	%rd61, %rd325;
	mul.wide.u32 	%rd62, %r1193, 8;
	add.s64 	%rd63, %rd61, %rd62;
	ld.global.nc.f64 	%fd1739, [%rd63];
$L__BB0_45:
	mov.u32 	%r300, %tid.y;
	shl.b32 	%r301, %r300, 3;
	mov.u32 	%r302, %tid.x;
	add.s32 	%r303, %r301, %r302;
	and.b32  	%r304, %r303, 16376;
	and.b32  	%r305, %r302, 7;
	or.b32  	%r306, %r304, %r305;
	shl.b32 	%r307, %r306, 3;
	mov.u32 	%r308, _ZZ20Tropical_Gemm_kernelILi64ELi8ELi64ELi8ELi8ELb0EEvPdS0_S0_iiiE2Bs;
	add.s32 	%r309, %r308, %r307;
	st.shared.f64 	[%r309], %fd1739;
	@%p1 bra 	$L__BB0_47;
	ld.param.u64 	%rd327, [_Z20Tropical_Gemm_kernelILi64ELi8ELi64ELi8ELi8ELb0EEvPdS0_S0_iii_param_1];
	cvta.to.global.u64 	%rd67, %rd327;
	mul.wide.u32 	%rd68, %r1194, 8;
	add.s64 	%rd69, %rd67, %rd68;
	ld.global.nc.f64 	%fd245, [%rd69];
	mov.u32 	%r310, %tid.y;
	shl.b32 	%r311, %r310, 3;
	mov.u32 	%r312, %tid.x;
	add.s32 	%r313, %r311, %r312;
	and.b32  	%r314, %r313, 16376;
	and.b32  	%r315, %r312, 7;
	or.b32  	%r316, %r314, %r315;
	shl.b32 	%r317, %r316, 3;
	mov.u32 	%r318, _ZZ20Tropical_Gemm_kernelILi64ELi8ELi64ELi8ELi8ELb0EEvPdS0_S0_iiiE2Bs;
	add.s32 	%r319, %r318, %r317;
	st.shared.f64 	[%r319+512], %fd245;
	bra.uni 	$L__BB0_50;
$L__BB0_47:
	ld.param.u32 	%r1183, [_Z20Tropical_Gemm_kernelILi64ELi8ELi64ELi8ELi8ELb0EEvPdS0_S0_iii_param_5];
	ld.param.u32 	%r1102, [_Z20Tropical_Gemm_kernelILi64ELi8ELi64ELi8ELi8ELb0EEvPdS0_S0_iii_param_4];
	setp.ge.s32 	%p34, %r1192, %r1183;
	mov.u32 	%r320, %tid.y;
	shl.b32 	%r321, %r320, 3;
	mov.u32 	%r322, %tid.x;
	add.s32 	%r323, %r321, %r322;
	shr.u32 	%r324, %r323, 3;
	mov.u32 	%r325, %ctaid.y;
	shl.b32 	%r326, %r325, 6;
	add.s32 	%r327, %r324, %r326;
	add.s32 	%r329, %r327, 8;
	setp.ge.s32 	%p35, %r329, %r1102;
	mov.f64 	%fd1740, 0dFFF0000000000000;
	or.pred  	%p36, %p34, %p35;
	@%p36 bra 	$L__BB0_49;
	ld.param.u64 	%rd328, [_Z20Tropical_Gemm_kernelILi64ELi8ELi64ELi8ELi8ELb0EEvPdS0_S0_iii_param_1];
	cvta.to.global.u64 	%rd70, %rd328;
	mul.wide.u32 	%rd71, %r1194, 8;
	add.s64 	%rd72, %rd70, %rd71;
	ld.global.nc.f64 	%fd1740, [%rd72];
$L__BB0_49:
	mov.u32 	%r330, %tid.y;
	shl.b32 	%r331, %r330, 3;
	mov.u32 	%r332, %tid.x;
	add.s32 	%r333, %r331, %r332;
	and.b32  	%r334, %r333, 16376;
	and.b32  	%r335, %r332, 7;
	or.b32  	%r336, %r334, %r335;
	shl.b32 	%r337, %r336, 3;
	mov.u32 	%r338, _ZZ20Tropical_Gemm_kernelILi64ELi8ELi64ELi8ELi8ELb0EEvPdS0_S0_iiiE2Bs;
	add.s32 	%r339, %r338, %r337;
	st.shared.f64 	[%r339+512], %fd1740;
$L__BB0_50:
	@%p1 bra 	$L__BB0_52;
	ld.param.u64 	%rd329, [_Z20Tropical_Gemm_kernelILi64ELi8ELi64ELi8ELi8ELb0EEvPdS0_S0_iii_param_1];
	cvta.to.global.u64 	%rd73, %rd329;
	mul.wide.u32 	%rd74, %r1195, 8;
	add.s64 	%rd75, %rd73, %rd74;
	ld.global.nc.f64 	%fd247, [%rd75];
	mov.u32 	%r340, %tid.y;
	shl.b32 	%r341, %r340, 3;
	mov.u32 	%r342, %tid.x;
	add.s32 	%r343, %r341, %r342;
	and.b32  	%r344, %r343, 16376;
	and.b32  	%r345, %r342, 7;
	or.b32  	%r346, %r344, %r345;
	shl.b32 	%r347, %r346, 3;
	mov.u32 	%r348, _ZZ20Tropical_Gemm_kernelILi64ELi8ELi64ELi8ELi8ELb0EEvPdS0_S0_iiiE2Bs;
	add.s32 	%r349, %r348, %r347;
	st.shared.f64 	[%r349+1024], %fd247;
	bra.uni 	$L__BB0_55;
$L__BB0_52:
	ld.param.u32 	%r1184, [_Z20Tropical_Gemm_kernelILi64ELi8ELi64ELi8ELi8ELb0EEvPdS0_S0_iii_param_5];
	ld.param.u32 	%r1103, [_Z20Tropical_Gemm_kernelILi64ELi8ELi64ELi8ELi8ELb0EEvPdS0_S0_iii_param_4];
	setp.ge.s32 	%p37, %r1192, %r1184;
	mov.u32 	%r350, %tid.y;
	shl.b32 	%r351, %r350, 3;
	mov.u32 	%r352, %tid.x;
	add.s32 	%r353, %r351, %r352;
	shr.u32 	%r354, %r353, 3;
	mov.u32 	%r355, %ctaid.y;
	shl.b32 	%r356, %r355, 6;
	add.s32 	%r357, %r354, %r356;
	add.s32 	%r359, %r357, 16;
	setp.ge.s32 	%p38, %r359, %r1103;
	mov.f64 	%fd1741, 0dFFF0000000000000;
	or.pred  	%p39, %p37, %p38;
	@%p39 bra 	$L__BB0_54;
	ld.param.u64 	%rd330, [_Z20Tropical_Gemm_kernelILi64ELi8ELi64ELi8ELi8ELb0EEvPdS0_S0_iii_param_1];
	cvta.to.global.u64 	%rd76, %rd330;
	mul.wide.u32 	%rd77, %r1195, 8;
	add.s64 	%rd78, %rd76, %rd77;
	ld.global.nc.f64 	%fd1741, [%rd78];
$L__BB0_54:
	mov.u32 	%r360, %tid.y;
	shl.b32 	%r361, %r360, 3;
	mov.u32 	%r362, %tid.x;
	add.s32 	%r363, %r361, %r362;
	and.b32  	%r364, %r363, 16376;
	and.b32  	%r365, %r362, 7;
	or.b32  	%r366, %r364, %r365;
	shl.b32 	%r367, %r366, 3;
	mov.u32 	%r368, _ZZ20Tropical_Gemm_kernelILi64ELi8ELi64ELi8ELi8ELb0EEvPdS0_S0_iiiE2Bs;
	add.s32 	%r369, %r368, %r367;
	st.shared.f64 	[%r369+1024], %fd1741;
$L__BB0_55:
	@%p1 bra 	$L__BB0_57;
	ld.param.u64 	%rd331, [_Z20Tropical_Gemm_kernelILi64ELi8ELi64ELi8ELi8ELb0EEvPdS0_S0_iii_param_1];
	cvta.to.global.u64 	%rd79, %rd331;
	mul.wide.u32 	%rd80, %r1196, 8;
	add.s64 	%rd81, %rd79, %rd80;
	ld.global.nc.f64 	%fd249, [%rd81];
	mov.u32 	%r370, %tid.y;
	shl.b32 	%r371, %r370, 3;
	mov.u32 	%r372, %tid.x;
	add.s32 	%r373, %r371, %r372;
	and.b32  	%r374, %r373, 16376;
	and.b32  	%r375, %r372, 7;
	or.b32  	%r376, %r374, %r375;
	shl.b32 	%r377, %r376, 3;
	mov.u32 	%r378, _ZZ20Tropical_Gemm_kernelILi64ELi8ELi64ELi8ELi8ELb0EEvPdS0_S0_iiiE2Bs;
	add.s32 	%r379, %r378, %r377;
	st.shared.f64 	[%r379+1536], %fd249;
	bra.uni 	$L__BB0_60;
$L__BB0_57:
	ld.param.u32 	%r1185, [_Z20Tropical_Gemm_kernelILi64ELi8ELi64ELi8ELi8ELb0EEvPdS0_S0_iii_param_5];
	ld.param.u32 	%r1104, [_Z20Tropical_Gemm_kernelILi64ELi8ELi64ELi8ELi8ELb0EEvPdS0_S0_iii_param_4];
	setp.ge.s32 	%p40, %r1192, %r1185;
	mov.u32 	%r380, %tid.y;
	shl.b32 	%r381, %r380, 3;
	mov.u32 	%r382, %tid.x;
	add.s32 	%r383, %r381, %r382;
	shr.u32 	%r384, %r383, 3;
	mov.u32 	%r385, %ctaid.y;
	shl.b32 	%r386, %r385, 6;
	add.s32 	%r387, %r384, %r386;
	add.s32 	%r389, %r387, 24;
	setp.ge.s32 	%p41, %r389, %r1104;
	mov.f64 	%fd1742, 0dFFF0000000000000;
	or.pred  	%p42, %p40, %p41;
	@%p42 bra 	$L__BB0_59;
	ld.param.u64 	%rd332, [_Z20Tropical_Gemm_kernelILi64ELi8ELi64ELi8ELi8ELb0EEvPdS0_S0_iii_param_1];
	cvta.to.global.u64 	%rd82, %rd332;
	mul.wide.u32 	%rd83, %r1196, 8;
	add.s64 	%rd84, %rd82, %rd83;
	ld.global.nc.f64 	%fd1742, [%rd84];
$L__BB0_59:
	mov.u32 	%r390, %tid.y;
	shl.b32 	%r391, %r390, 3;
	mov.u32 	%r392, %tid.x;
	add.s32 	%r393, %r391, %r392;
	and.b32  	%r394, %r393, 16376;
	and.b32  	%r395, %r392, 7;
	or.b32  	%r396, %r394, %r395;
	shl.b32 	%r397, %r396, 3;
	mov.u32 	%r398, _ZZ20Tropical_Gemm_kernelILi64ELi8ELi64ELi8ELi8ELb0EEvPdS0_S0_iiiE2Bs;
	add.s32 	%r399, %r398, %r397;
	st.shared.f64 	[%r399+1536], %fd1742;
$L__BB0_60:
	@%p1 bra 	$L__BB0_62;
	ld.param.u64 	%rd333, [_Z20Tropical_Gemm_kernelILi64ELi8ELi64ELi8ELi8ELb0EEvPdS0_S0_iii_param_1];
	cvta.to.global.u64 	%rd85, %rd333;
	mul.wide.u32 	%rd86, %r1197, 8;
	add.s64 	%rd87, %rd85, %rd86;
	ld.global.nc.f64 	%fd251, [%rd87];
	mov.u32 	%r400, %tid.y;
	shl.b32 	%r401, %r400, 3;
	mov.u32 	%r402, %tid.x;
	add.s32 	%r403, %r401, %r402;
	and.b32  	%r404, %r403, 16376;
	and.b32  	%r405, %r402, 7;
	or.b32  	%r406, %r404, %r405;
	shl.b32 	%r407, %r406, 3;
	mov.u32 	%r408, _ZZ20Tropical_Gemm_kernelILi64ELi8ELi64ELi8ELi8ELb0EEvPdS0_S0_iiiE2Bs;
	add.s32 	%r409, %r408, %r407;
	st.shared.f64 	[%r409+2048], %fd251;
	bra.uni 	$L__BB0_65;
$L__BB0_62:
	ld.param.u32 	%r1186, [_Z20Tropical_Gemm_kernelILi64ELi8ELi64ELi8ELi8ELb0EEvPdS0_S0_iii_param_5];
	ld.param.u32 	%r1105, [_Z20Tropical_Gemm_kernelILi64ELi8ELi64ELi8ELi8ELb0EEvPdS0_S0_iii_param_4];
	setp.ge.s32 	%p43, %r1192, %r1186;
	mov.u32 	%r410, %tid.y;
	shl.b32 	%r411, %r410, 3;
	mov.u32 	%r412, %tid.x;
	add.s32 	%r413, %r411, %r412;
	shr.u32 	%r414, %r413, 3;
	mov.u32 	%r415, %ctaid.y;
	shl.b32 	%r416, %r415, 6;
	add.s32 	%r417, %r414, %r416;
	add.s32 	%r419, %r417, 32;
	setp.ge.s32 	%p44, %r419, %r1105;
	mov.f64 	%fd1743, 0dFFF0000000000000;
	or.pred  	%p45, %p43, %p44;
	@%p45 bra 	$L__BB0_64;
	ld.param.u64 	%rd334, [_Z20Tropical_Gemm_kernelILi64ELi8ELi64ELi8ELi8ELb0EEvPdS0_S0_iii_param_1];
	cvta.to.global.u64 	%rd88, %rd334;
	mul.wide.u32 	%rd89, %r1197, 8;
	add.s64 	%rd90, %rd88, %rd89;
	ld.global.nc.f64 	%fd1743, [%rd90];
$L__BB0_64:
	mov.u32 	%r420, %tid.y;
	shl.b32 	%r421, %r420, 3;
	mov.u32 	%r422, %tid.x;
	add.s32 	%r423, %r421, %r422;
	and.b32  	%r424, %r423, 16376;
	and.b32  	%r425, %r422, 7;
	or.b32  	%r426, %r424, %r425;
	shl.b32 	%r427, %r426, 3;
	mov.u32 	%r428, _ZZ20Tropical_Gemm_kernelILi64ELi8ELi64ELi8ELi8ELb0EEvPdS0_S0_iiiE2Bs;
	add.s32 	%r429, %r428, %r427;
	st.shared.f64 	[%r429+2048], %fd1743;
$L__BB0_65:
	@%p1 bra 	$L__BB0_67;
	ld.param.u64 	%rd335, [_Z20Tropical_Gemm_kernelILi64ELi8ELi64ELi8ELi8ELb0EEvPdS0_S0_iii_param_1];
	cvta.to.global.u64 	%rd91, %rd335;
	mul.wide.u32 	%rd92, %r1198, 8;
	add.s64 	%rd93, %rd91, %rd92;
	ld.global.nc.f64 	%fd253, [%rd93];
	mov.u32 	%r430, %tid.y;
	shl.b32 	%r431, %r430, 3;
	mov.u32 	%r432, %tid.x;
	add.s32 	%r433, %r431, %r432;
	and.b32  	%r434, %r433, 16376;
	and.b32  	%r435, %r432, 7;
	or.b32  	%r436, %r434, %r435;
	shl.b32 	%r437, %r436, 3;
	mov.u32 	%r438, _ZZ20Tropical_Gemm_kernelILi64ELi8ELi64ELi8ELi8ELb0EEvPdS0_S0_iiiE2Bs;
	add.s32 	%r439, %r438, %r437;
	st.shared.f64 	[%r439+2560], %fd253;
	bra.uni 	$L__BB0_70;
$L__BB0_67:
	ld.param.u32 	%r1187, [_Z20Tropical_Gemm_kernelILi64ELi8ELi64ELi8ELi8ELb0EEvPdS0_S0_iii_param_5];
	ld.param.u32 	%r1106, [_Z20Tropical_Gemm_kernelILi64ELi8ELi64ELi8ELi8ELb0EEvPdS0_S0_iii_param_4];
	setp.ge.s32 	%p46, %r1192, %r1187;
	mov.u32 	%r440, %tid.y;
	shl.b32 	%r441, %r440, 3;
	mov.u32 	%r442, %tid.x;
	add.s32 	%r443, %r441, %r442;
	shr.u32 	%r444, %r443, 3;
	mov.u32 	%r445, %ctaid.y;
	shl.b32 	%r446, %r445, 6;
	add.s32 	%r447, %r444, %r446;
	add.s32 	%r449, %r447, 40;
	setp.ge.s32 	%p47, %r449, %r1106;
	mov.f64 	%fd1744, 0dFFF0000000000000;
	or.pred  	%p48, %p46, %p47;
	@%p48 bra 	$L__BB0_69;
	ld.param.u64 	%rd336, [_Z20Tropical_Gemm_kernelILi64ELi8ELi64ELi8ELi8ELb0EEvPdS0_S0_iii_param_1];
	cvta.to.global.u64 	%rd94, %rd336;
	mul.wide.u32 	%rd95, %r1198, 8;
	add.s64 	%rd96, %rd94, %rd95;
	ld.global.nc.f64 	%fd1744, [%rd96];
$L__BB0_69:
	mov.u32 	%r450, %tid.y;
	shl.b32 	%r451, %r450, 3;
	mov.u32 	%r452, %tid.x;
	add.s32 	%r453, %r451, %r452;
	and.b32  	%r454, %r453, 16376;
	and.b32  	%r455, %r452, 7;
	or.b32  	%r456, %r454, %r455;
	shl.b32 	%r457, %r456, 3;
	mov.u32 	%r458, _ZZ20Tropical_Gemm_kernelILi64ELi8ELi64ELi8ELi8ELb0EEvPdS0_S0_iiiE2Bs;
	add.s32 	%r459, %r458, %r457;
	st.shared.f64 	[%r459+2560], %fd1744;
$L__BB0_70:
	@%p1 bra 	$L__BB0_72;
	ld.param.u64 	%rd337, [_Z20Tropical_Gemm_kernelILi64ELi8ELi64ELi8ELi8ELb0EEvPdS0_S0_iii_param_1];
	cvta.to.global.u64 	%rd97, %rd337;
	mul.wide.u32 	%rd98, %r1199, 8;
	add.s64 	%rd99, %rd97, %rd98;
	ld.global.nc.f64 	%fd255, [%rd99];
	mov.u32 	%r460, %tid.y;
	shl.b32 	%r461, %r460, 3;
	mov.u32 	%r462, %tid.x;
	add.s32 	%r463, %r461, %r462;
	and.b32  	%r464, %r463, 16376;
	and.b32  	%r465, %r462, 7;
	or.b32  	%r466, %r464, %r465;
	shl.b32 	%r467, %r466, 3;
	mov.u32 	%r468, _ZZ20Tropical_Gemm_kernelILi64ELi8ELi64ELi8ELi8ELb0EEvPdS0_S0_iiiE2Bs;
	add.s32 	%r469, %r468, %r467;
	st.shared.f64 	[%r469+3072], %fd255;
	bra.uni 	$L__BB0_75;
$L__BB0_72:
	ld.param.u32 	%r1188, [_Z20Tropical_Gemm_kernelILi64ELi8ELi64ELi8ELi8ELb0EEvPdS0_S0_iii_param_5];
	ld.param.u32 	%r1107, [_Z20Tropical_Gemm_kernelILi64ELi8ELi64ELi8ELi8ELb0EEvPdS0_S0_iii_param_4];
	setp.ge.s32 	%p49, %r1192, %r1188;
	mov.u32 	%r470, %tid.y;
	shl.b32 	%r471, %r470, 3;
	mov.u32 	%r472, %tid.x;
	add.s32 	%r473, %r471, %r472;
	shr.u32 	%r474, %r473, 3;
	mov.u32 	%r475, %ctaid.y;
	shl.b32 	%r476, %r475, 6;
	add.s32 	%r477, %r474, %r476;
	add.s32 	%r479, %r477, 48;
	setp.ge.s32 	%p50, %r479, %r1107;
	mov.f64 	%fd1745, 0dFFF0000000000000;
	or.pred  	%p51, %p49, %p50;
	@%p51 bra 	$L__BB0_74;
	ld.param.u64 	%rd338, [_Z20Tropical_Gemm_kernelILi64ELi8ELi64ELi8ELi8ELb0EEvPdS0_S0_iii_param_1];
	cvta.to.global.u64 	%rd100, %rd338;
	mul.wide.u32 	%rd101, %r1199, 8;
	add.s64 	%rd102, %rd100, %rd101;
	ld.global.nc.f64 	%fd1745, [%rd102];
$L__BB0_74:
	mov.u32 	%r480, %tid.y;
	shl.b32 	%r481, %r480, 3;
	mov.u32 	%r482, %tid.x;
	add.s32 	%r483, %r481, %r482;
	and.b32  	%r484, %r483, 16376;
	and.b32  	%r485, %r482, 7;
	or.b32  	%r486, %r484, %r485;
	shl.b32 	%r487, %r486, 3;
	mov.u32 	%r488, _ZZ20Tropical_Gemm_kernelILi64ELi8ELi64ELi8ELi8ELb0EEvPdS0_S0_iiiE2Bs;
	add.s32 	%r489, %r488, %r487;
	st.shared.f64 	[%r489+3072], %fd1745;
$L__BB0_75:
	@%p1 bra 	$L__BB0_77;
	ld.param.u64 	%rd339, [_Z20Tropical_Gemm_kernelILi64ELi8ELi64ELi8ELi8ELb0EEvPdS0_S0_iii_param_1];
	cvta.to.global.u64 	%rd103, %rd339;
	mul.wide.u32 	%rd104, %r1200, 8;
	add.s64 	%rd105, %rd103, %rd104;
	ld.global.nc.f64 	%fd257, [%rd105];
	mov.u32 	%r490, %tid.y;
	shl.b32 	%r491, %r490, 3;
	mov.u32 	%r492, %tid.x;
	add.s32 	%r493, %r491, %r492;
	and.b32  	%r494, %r493, 16376;
	and.b32  	%r495, %r492, 7;
	or.b32  	%r496, %r494, %r495;
	shl.b32 	%r497, %r496, 3;
	mov.u32 	%r498, _ZZ20Tropical_Gemm_kernelILi64ELi8ELi64ELi8ELi8ELb0EEvPdS0_S0_iiiE2Bs;
	add.s32 	%r499, %r498, %r497;
	st.shared.f64 	[%r499+3584], %fd257;
	bra.uni 	$L__BB0_80;
$L__BB0_77:
	ld.param.u32 	%r1189, [_Z20Tropical_Gemm_kernelILi64ELi8ELi64ELi8ELi8ELb0EEvPdS0_S0_iii_param_5];
	ld.param.u32 	%r1108, [_Z20Tropical_Gemm_kernelILi64ELi8ELi64ELi8ELi8ELb0EEvPdS0_S0_iii_param_4];
	setp.ge.s32 	%p52, %r1192, %r1189;
	mov.u32 	%r500, %tid.y;
	shl.b32 	%r501, %r500, 3;
	mov.u32 	%r502, %tid.x;
	add.s32 	%r503, %r501, %r502;
	shr.u32 	%r504, %r503, 3;
	mov.u32 	%r505, %ctaid.y;
	shl.b32 	%r506, %r505, 6;
	add.s32 	%r507, %r504, %r506;
	add.s32 	%r509, %r507, 56;
	setp.ge.s32 	%p53, %r509, %r1108;
	mov.f64 	%fd1746, 0dFFF0000000000000;
	or.pred  	%p54, %p52, %p53;
	@%p54 bra 	$L__BB0_79;
	ld.param.u64 	%rd340, [_Z20Tropical_Gemm_kernelILi64ELi8ELi64ELi8ELi8ELb0EEvPdS0_S0_iii_param_1];
	cvta.to.global.u64 	%rd106, %rd340;
	mul.wide.u32 	%rd107, %r1200, 8;
	add.s64 	%rd108, %rd106, %rd107;
	ld.global.nc.f64 	%fd1746, [%rd108];
$L__BB0_79:
	mov.u32 	%r510, %tid.y;
	shl.b32 	%r511, %r510, 3;
	mov.u32 	%r512, %tid.x;
	add.s32 	%r513, %r511, %r512;
	and.b32  	%r514, %r513, 16376;
	and.b32  	%r515, %r512, 7;
	or.b32  	%r516, %r514, %r515;
	shl.b32 	%r517, %r516, 3;
	mov.u32 	%r518, _ZZ20Tropical_Gemm_kernelILi64ELi8ELi64ELi8ELi8ELb0EEvPdS0_S0_iiiE2Bs;
	add.s32 	%r519, %r518, %r517;
	st.shared.f64 	[%r519+3584], %fd1746;
$L__BB0_80:
	ld.param.u32 	%r1190, [_Z20Tropical_Gemm_kernelILi64ELi8ELi64ELi8ELi8ELb0EEvPdS0_S0_iii_param_5];
	ld.param.u32 	%r1001, [_Z20Tropical_Gemm_kernelILi64ELi8ELi64ELi8ELi8ELb0EEvPdS0_S0_iii_param_3];
	bar.sync 	0;
	mov.u32 	%r520, %tid.x;
	shl.b32 	%r521, %r520, 6;
	mov.u32 	%r522, _ZZ20Tropical_Gemm_kernelILi64ELi8ELi64ELi8ELi8ELb0EEvPdS0_S0_iiiE2As;
	add.s32 	%r523, %r522, %r521;
	ld.shared.f64 	%fd259, [%r523];
	ld.shared.f64 	%fd260, [%r523+8];
	ld.shared.f64 	%fd261, [%r523+16];
	ld.shared.f64 	%fd262, [%r523+24];
	ld.shared.f64 	%fd263, [%r523+32];
	ld.shared.f64 	%fd264, [%r523+40];
	ld.shared.f64 	%fd265, [%r523+48];
	ld.shared.f64 	%fd266, [%r523+56];
	mov.u32 	%r524, %tid.y;
	shl.b32 	%r525, %r524, 9;
	mov.u32 	%r526, _ZZ20Tropical_Gemm_kernelILi64ELi8ELi64ELi8ELi8ELb0EEvPdS0_S0_iiiE2Bs;
	add.s32 	%r527, %r526, %r525;
	ld.shared.f64 	%fd267, [%r527];
	ld.shared.f64 	%fd268, [%r527+64];
	ld.shared.f64 	%fd269, [%r527+128];
	ld.shared.f64 	%fd270, [%r527+192];
	ld.shared.f64 	%fd271, [%r527+256];
	ld.shared.f64 	%fd272, [%r527+320];
	ld.shared.f64 	%fd273, [%r527+384];
	ld.shared.f64 	%fd274, [%r527+448];
	add.f64 	%fd275, %fd259, %fd267;
	max.f64 	%fd276, %fd275, %fd1666;
	add.f64 	%fd277, %fd259, %fd268;
	max.f64 	%fd278, %fd277, %fd1658;
	add.f64 	%fd279, %fd259, %fd269;
	max.f64 	%fd280, %fd279, %fd1650;
	add.f64 	%fd281, %fd259, %fd270;
	max.f64 	%fd282, %fd281, %fd1642;
	add.f64 	%fd283, %fd259, %fd271;
	max.f64 	%fd284, %fd283, %fd1634;
	add.f64 	%fd285, %fd259, %fd272;
	max.f64 	%fd286, %fd285, %fd1626;
	add.f64 	%fd287, %fd259, %fd273;
	max.f64 	%fd288, %fd287, %fd1618;
	add.f64 	%fd289, %fd259, %fd274;
	max.f64 	%fd290, %fd289, %fd1610;
	add.f64 	%fd291, %fd260, %fd267;
	max.f64 	%fd292, %fd291, %fd1665;
	add.f64 	%fd293, %fd260, %fd268;
	max.f64 	%fd294, %fd293, %fd1657;
	add.f64 	%fd295, %fd260, %fd269;
	max.f64 	%fd296, %fd295, %fd1649;
	add.f64 	%fd297, %fd260, %fd270;
	max.f64 	%fd298, %fd297, %fd1641;
	add.f64 	%fd299, %fd260, %fd271;
	max.f64 	%fd300, %fd299, %fd1633;
	add.f64 	%fd301, %fd260, %fd272;
	max.f64 	%fd302, %fd301, %fd1625;
	add.f64 	%fd303, %fd260, %fd273;
	max.f64 	%fd304, %fd303, %fd1617;
	add.f64 	%fd305, %fd260, %fd274;
	max.f64 	%fd306, %fd305, %fd1609;
	add.f64 	%fd307, %fd261, %fd267;
	max.f64 	%fd308, %fd307, %fd1664;
	add.f64 	%fd309, %fd261, %fd268;
	max.f64 	%fd310, %fd309, %fd1656;
	add.f64 	%fd311, %fd261, %fd269;
	max.f64 	%fd312, %fd311, %fd1648;
	add.f64 	%fd313, %fd261, %fd270;
	max.f64 	%fd314, %fd313, %fd1640;
	add.f64 	%fd315, %fd261, %fd271;
	max.f64 	%fd316, %fd315, %fd1632;
	add.f64 	%fd317, %fd261, %fd272;
	max.f64 	%fd318, %fd317, %fd1624;
	add.f64 	%fd319, %fd261, %fd273;
	max.f64 	%fd320, %fd319, %fd1616;
	add.f64 	%fd321, %fd261, %fd274;
	max.f64 	%fd322, %fd321, %fd1608;
	add.f64 	%fd323, %fd262, %fd267;
	max.f64 	%fd324, %fd323, %fd1663;
	add.f64 	%fd325, %fd262, %fd268;
	max.f64 	%fd326, %fd325, %fd1655;
	add.f64 	%fd327, %fd262, %fd269;
	max.f64 	%fd328, %fd327, %fd1647;
	add.f64 	%fd329, %fd262, %fd270;
	max.f64 	%fd330, %fd329, %fd1639;
	add.f64 	%fd331, %fd262, %fd271;
	max.f64 	%fd332, %fd331, %fd1631;
	add.f64 	%fd333, %fd262, %fd272;
	max.f64 	%fd334, %fd333, %fd1623;
	add.f64 	%fd335, %fd262, %fd273;
	max.f64 	%fd336, %fd335, %fd1615;
	add.f64 	%fd337, %fd262, %fd274;
	max.f64 	%fd338, %fd337, %fd1607;
	add.f64 	%fd339, %fd263, %fd267;
	max.f64 	%fd340, %fd339, %fd1662;
	add.f64 	%fd341, %fd263, %fd268;
	max.f64 	%fd342, %fd341, %fd1654;
	add.f64 	%fd343, %fd263, %fd269;
	max.f64 	%fd344, %fd343, %fd1646;
	add.f64 	%fd345, %fd263, %fd270;
	max.f64 	%fd346, %fd345, %fd1638;
	add.f64 	%fd347, %fd263, %fd271;
	max.f64 	%fd348, %fd347, %fd1630;
	add.f64 	%fd349, %fd263, %fd272;
	max.f64 	%fd350, %fd349, %fd1622;
	add.f64 	%fd351, %fd263, %fd273;
	max.f64 	%fd352, %fd351, %fd1614;
	add.f64 	%fd353, %fd263, %fd274;
	max.f64 	%fd354, %fd353, %fd1606;
	add.f64 	%fd355, %fd264, %fd267;
	max.f64 	%fd356, %fd355, %fd1661;
	add.f64 	%fd357, %fd264, %fd268;
	max.f64 	%fd358, %fd357, %fd1653;
	add.f64 	%fd359, %fd264, %fd269;
	max.f64 	%fd360, %fd359, %fd1645;
	add.f64 	%fd361, %fd264, %fd270;
	max.f64 	%fd362, %fd361, %fd1637;
	add.f64 	%fd363, %fd264, %fd271;
	max.f64 	%fd364, %fd363, %fd1629;
	add.f64 	%fd365, %fd264, %fd272;
	max.f64 	%fd366, %fd365, %fd1621;
	add.f64 	%fd367, %fd264, %fd273;
	max.f64 	%fd368, %fd367, %fd1613;
	add.f64 	%fd369, %fd264, %fd274;
	max.f64 	%fd370, %fd369, %fd1605;
	add.f64 	%fd371, %fd265, %fd267;
	max.f64 	%fd372, %fd371, %fd1660;
	add.f64 	%fd373, %fd265, %fd268;
	max.f64 	%fd374, %fd373, %fd1652;
	add.f64 	%fd375, %fd265, %fd269;
	max.f64 	%fd376, %fd375, %fd1644;
	add.f64 	%fd377, %fd265, %fd270;
	max.f64 	%fd378, %fd377, %fd1636;
	add.f64 	%fd379, %fd265, %fd271;
	max.f64 	%fd380, %fd379, %fd1628;
	add.f64 	%fd381, %fd265, %fd272;
	max.f64 	%fd382, %fd381, %fd1620;
	add.f64 	%fd383, %fd265, %fd273;
	max.f64 	%fd384, %fd383, %fd1612;
	add.f64 	%fd385, %fd265, %fd274;
	max.f64 	%fd386, %fd385, %fd1604;
	add.f64 	%fd387, %fd266, %fd267;
	max.f64 	%fd388, %fd387, %fd1659;
	add.f64 	%fd389, %fd266, %fd268;
	max.f64 	%fd390, %fd389, %fd1651;
	add.f64 	%fd391, %fd266, %fd269;
	max.f64 	%fd392, %fd391, %fd1643;
	add.f64 	%fd393, %fd266, %fd270;
	max.f64 	%fd394, %fd393, %fd1635;
	add.f64 	%fd395, %fd266, %fd271;
	max.f64 	%fd396, %fd395, %fd1627;
	add.f64 	%fd397, %fd266, %fd272;
	max.f64 	%fd398, %fd397, %fd1619;
	add.f64 	%fd399, %fd266, %fd273;
	max.f64 	%fd400, %fd399, %fd1611;
	add.f64 	%fd401, %fd266, %fd274;
	max.f64 	%fd402, %fd401, %fd1603;
	ld.shared.f64 	%fd403, [%r523+512];
	ld.shared.f64 	%fd404, [%r523+520];
	ld.shared.f64 	%fd405, [%r523+528];
	ld.shared.f64 	%fd406, [%r523+536];
	ld.shared.f64 	%fd407, [%r523+544];
	ld.shared.f64 	%fd408, [%r523+552];
	ld.shared.f64 	%fd409, [%r523+560];
	ld.shared.f64 	%fd410, [%r523+568];
	ld.shared.f64 	%fd411, [%r527+8];
	ld.shared.f64 	%fd412, [%r527+72];
	ld.shared.f64 	%fd413, [%r527+136];
	ld.shared.f64 	%fd414, [%r527+200];
	ld.shared.f64 	%fd415, [%r527+264];
	ld.shared.f64 	%fd416, [%r527+328];
	ld.shared.f64 	%fd417, [%r527+392];
	ld.shared.f64 	%fd418, [%r527+456];
	add.f64 	%fd419, %fd403, %fd411;
	max.f64 	%fd420, %fd419, %fd276;
	add.f64 	%fd421, %fd403, %fd412;
	max.f64 	%fd422, %fd421, %fd278;
	add.f64 	%fd423, %fd403, %fd413;
	max.f64 	%fd424, %fd423, %fd280;
	add.f64 	%fd425, %fd403, %fd414;
	max.f64 	%fd426, %fd425, %fd282;
	add.f64 	%fd427, %fd403, %fd415;
	max.f64 	%fd428, %fd427, %fd284;
	add.f64 	%fd429, %fd403, %fd416;
	max.f64 	%fd430, %fd429, %fd286;
	add.f64 	%fd431, %fd403, %fd417;
	max.f64 	%fd432, %fd431, %fd288;
	add.f64 	%fd433, %fd403, %fd418;
	max.f64 	%fd434, %fd433, %fd290;
	add.f64 	%fd435, %fd404, %fd411;
	max.f64 	%fd436, %fd435, %fd292;
	add.f64 	%fd437, %fd404, %fd412;
	max.f64 	%fd438, %fd437, %fd294;
	add.f64 	%fd439, %fd404, %fd413;
	max.f64 	%fd440, %fd439, %fd296;
	add.f64 	%fd441, %fd404, %fd414;
	max.f64 	%fd442, %fd441, %fd298;
	add.f64 	%fd443, %fd404, %fd415;
	max.f64 	%fd444, %fd443, %fd300;
	add.f64 	%fd445, %fd404, %fd416;
	max.f64 	%fd446, %fd445, %fd302;
	add.f64 	%fd447, %fd404, %fd417;
	max.f64 	%fd448, %fd447, %fd304;
	add.f64 	%fd449, %fd404, %fd418;
	max.f64 	%fd450, %fd449, %fd306;
	add.f64 	%fd451, %fd405, %fd411;
	max.f64 	%fd452, %fd451, %fd308;
	add.f64 	%fd453, %fd405, %fd412;
	max.f64 	%fd454, %fd453, %fd310;
	add.f64 	%fd455, %fd405, %fd413;
	max.f64 	%fd456, %fd455, %fd312;
	add.f64 	%fd457, %fd405, %fd414;
	max.f64 	%fd458, %fd457, %fd314;
	add.f64 	%fd459, %fd405, %fd415;
	max.f64 	%fd460, %fd459, %fd316;
	add.f64 	%fd461, %fd405, %fd416;
	max.f64 	%fd462, %fd461, %fd318;
	add.f64 	%fd463, %fd405, %fd417;
	max.f64 	%fd464, %fd463, %fd320;
	add.f64 	%fd465, %fd405, %fd418;
	max.f64 	%fd466, %fd465, %fd322;
	add.f64 	%fd467, %fd406, %fd411;
	max.f64 	%fd468, %fd467, %fd324;
	add.f64 	%fd469, %fd406, %fd412;
	max.f64 	%fd470, %fd469, %fd326;
	add.f64 	%fd471, %fd406, %fd413;
	max.f64 	%fd472, %fd471, %fd328;
	add.f64 	%fd473, %fd406, %fd414;
	max.f64 	%fd474, %fd473, %fd330;
	add.f64 	%fd475, %fd406, %fd415;
	max.f64 	%fd476, %fd475, %fd332;
	add.f64 	%fd477, %fd406, %fd416;
	max.f64 	%fd478, %fd477, %fd334;
	add.f64 	%fd479, %fd406, %fd417;
	max.f64 	%fd480, %fd479, %fd336;
	add.f64 	%fd481, %fd406, %fd418;
	max.f64 	%fd482, %fd481, %fd338;
	add.f64 	%fd483, %fd407, %fd411;
	max.f64 	%fd484, %fd483, %fd340;
	add.f64 	%fd485, %fd407, %fd412;
	max.f64 	%fd486, %fd485, %fd342;
	add.f64 	%fd487, %fd407, %fd413;
	max.f64 	%fd488, %fd487, %fd344;
	add.f64 	%fd489, %fd407, %fd414;
	max.f64 	%fd490, %fd489, %fd346;
	add.f64 	%fd491, %fd407, %fd415;
	max.f64 	%fd492, %fd491, %fd348;
	add.f64 	%fd493, %fd407, %fd416;
	max.f64 	%fd494, %fd493, %fd350;
	add.f64 	%fd495, %fd407, %fd417;
	max.f64 	%fd496, %fd495, %fd352;
	add.f64 	%fd497, %fd407, %fd418;
	max.f64 	%fd498, %fd497, %fd354;
	add.f64 	%fd499, %fd408, %fd411;
	max.f64 	%fd500, %fd499, %fd356;
	add.f64 	%fd501, %fd408, %fd412;
	max.f64 	%fd502, %fd501, %fd358;
	add.f64 	%fd503, %fd408, %fd413;
	max.f64 	%fd504, %fd503, %fd360;
	add.f64 	%fd505, %fd408, %fd414;
	max.f64 	%fd506, %fd505, %fd362;
	add.f64 	%fd507, %fd408, %fd415;
	max.f64 	%fd508, %fd507, %fd364;
	add.f64 	%fd509, %fd408, %fd416;
	max.f64 	%fd510, %fd509, %fd366;
	add.f64 	%fd511, %fd408, %fd417;
	max.f64 	%fd512, %fd511, %fd368;
	add.f64 	%fd513, %fd408, %fd418;
	max.f64 	%fd514, %fd513, %fd370;
	add.f64 	%fd515, %fd409, %fd411;
	max.f64 	%fd516, %fd515, %fd372;
	add.f64 	%fd517, %fd409, %fd412;
	max.f64 	%fd518, %fd517, %fd374;
	add.f64 	%fd519, %fd409, %fd413;
	max.f64 	%fd520, %fd519, %fd376;
	add.f64 	%fd521, %fd409, %fd414;
	max.f64 	%fd522, %fd521, %fd378;
	add.f64 	%fd523, %fd409, %fd415;
	max.f64 	%fd524, %fd523, %fd380;
	add.f64 	%fd525, %fd409, %fd416;
	max.f64 	%fd526, %fd525, %fd382;
	add.f64 	%fd527, %fd409, %fd417;
	max.f64 	%fd528, %fd527, %fd384;
	add.f64 	%fd529, %fd409, %fd418;
	max.f64 	%fd530, %fd529, %fd386;
	add.f64 	%fd531, %fd410, %fd411;
	max.f64 	%fd532, %fd531, %fd388;
	add.f64 	%fd533, %fd410, %fd412;
	max.f64 	%fd534, %fd533, %fd390;
	add.f64 	%fd535, %fd410, %fd413;
	max.f64 	%fd536, %fd535, %fd392;
	add.f64 	%fd537, %fd410, %fd414;
	max.f64 	%fd538, %fd537, %fd394;
	add.f64 	%fd539, %fd410, %fd415;
	max.f64 	%fd540, %fd539, %fd396;
	add.f64 	%fd541, %fd410, %fd416;
	max.f64 	%fd542, %fd541, %fd398;
	add.f64 	%fd543, %fd410, %fd417;
	max.f64 	%fd544, %fd543, %fd400;
	add.f64 	%fd545, %fd410, %fd418;
	max.f64 	%fd546, %fd545, %fd402;
	ld.shared.f64 	%fd547, [%r523+1024];
	ld.shared.f64 	%fd548, [%r523+1032];
	ld.shared.f64 	%fd549, [%r523+1040];
	ld.shared.f64 	%fd550, [%r523+1048];
	ld.shared.f64 	%fd551, [%r523+1056];
	ld.shared.f64 	%fd552, [%r523+1064];
	ld.shared.f64 	%fd553, [%r523+1072];
	ld.shared.f64 	%fd554, [%r523+1080];
	ld.shared.f64 	%fd555, [%r527+16];
	ld.shared.f64 	%fd556, [%r527+80];
	ld.shared.f64 	%fd557, [%r527+144];
	ld.shared.f64 	%fd558, [%r527+208];
	ld.shared.f64 	%fd559, [%r527+272];
	ld.shared.f64 	%fd560, [%r527+336];
	ld.shared.f64 	%fd561, [%r527+400];
	ld.shared.f64 	%fd562, [%r527+464];
	add.f64 	%fd563, %fd547, %fd555;
	max.f64 	%fd564, %fd563, %fd420;
	add.f64 	%fd565, %fd547, %fd556;
	max.f64 	%fd566, %fd565, %fd422;
	add.f64 	%fd567, %fd547, %fd557;
	max.f64 	%fd568, %fd567, %fd424;
	add.f64 	%fd569, %fd547, %fd558;
	max.f64 	%fd570, %fd569, %fd426;
	add.f64 	%fd571, %fd547, %fd559;
	max.f64 	%fd572, %fd571, %fd428;
	add.f64 	%fd573, %fd547, %fd560;
	max.f64 	%fd574, %fd573, %fd430;
	add.f64 	%fd575, %fd547, %fd561;
	max.f64 	%fd576, %fd575, %fd432;
	add.f64 	%fd577, %fd547, %fd562;
	max.f64 	%fd578, %fd577, %fd434;
	add.f64 	%fd579, %fd548, %fd555;
	max.f64 	%fd580, %fd579, %fd436;
	add.f64 	%fd581, %fd548, %fd556;
	max.f64 	%fd582, %fd581, %fd438;
	add.f64 	%fd583, %fd548, %fd557;
	max.f64 	%fd584, %fd583, %fd440;
	add.f64 	%fd585, %fd548, %fd558;
	max.f64 	%fd586, %fd585, %fd442;
	add.f64 	%fd587, %fd548, %fd559;
	max.f64 	%fd588, %fd587, %fd444;
	add.f64 	%fd589, %fd548, %fd560;
	max.f64 	%fd590, %fd589, %fd446;
	add.f64 	%fd591, %fd548, %fd561;
	max.f64 	%fd592, %fd591, %fd448;
	add.f64 	%fd593, %fd548, %fd562;
	max.f64 	%fd594, %fd593, %fd450;
	add.f64 	%fd595, %fd549, %fd555;
	max.f64 	%fd596, %fd595, %fd452;
	add.f64 	%fd597, %fd549, %fd556;
	max.f64 	%fd598, %fd597, %fd454;
	add.f64 	%fd599, %fd549, %fd557;
	max.f64 	%fd600, %fd599, %fd456;
	add.f64 	%fd601, %fd549, %fd558;
	max.f64 	%fd602, %fd601, %fd458;
	add.f64 	%fd603, %fd549, %fd559;
	max.f64 	%fd604, %fd603, %fd460;
	add.f64 	%fd605, %fd549, %fd560;
	max.f64 	%fd606, %fd605, %fd462;
	add.f64 	%fd607, %fd549, %fd561;
	max.f64 	%fd608, %fd607, %fd464;
	add.f64 	%fd609, %fd549, %fd562;
	max.f64 	%fd610, %fd609, %fd466;
	add.f64 	%fd611, %fd550, %fd555;
	max.f64 	%fd612, %fd611, %fd468;
	add.f64 	%fd613, %fd550, %fd556;
	max.f64 	%fd614, %fd613, %fd470;
	add.f64 	%fd615, %fd550, %fd557;
	max.f64 	%fd616, %fd615, %fd472;
	add.f64 	%fd617, %fd550, %fd558;
	max.f64 	%fd618, %fd617, %fd474;
	add.f64 	%fd619, %fd550, %fd559;
	max.f64 	%fd620, %fd619, %fd476;
	add.f64 	%fd621, %fd550, %fd560;
	max.f64 	%fd622, %fd621, %fd478;
	add.f64 	%fd623, %fd550, %fd561;
	max.f64 	%fd624, %fd623, %fd480;
	add.f64 	%fd625, %fd550, %fd562;
	max.f64 	%fd626, %fd625, %fd482;
	add.f64 	%fd627, %fd551, %fd555;
	max.f64 	%fd628, %fd627, %fd484;
	add.f64 	%fd629, %fd551, %fd556;
	max.f64 	%fd630, %fd629, %fd486;
	add.f64 	%fd631, %fd551, %fd557;
	max.f64 	%fd632, %fd631, %fd488;
	add.f64 	%fd633, %fd551, %fd558;
	max.f64 	%fd634, %fd633, %fd490;
	add.f64 	%fd635, %fd551, %fd559;
	max.f64 	%fd636, %fd635, %fd492;
	add.f64 	%fd637, %fd551, %fd560;
	max.f64 	%fd638, %fd637, %fd494;
	add.f64 	%fd639, %fd551, %fd561;
	max.f64 	%fd640, %fd639, %fd496;
	add.f64 	%fd641, %fd551, %fd562;
	max.f64 	%fd642, %fd641, %fd498;
	add.f64 	%fd643, %fd552, %fd555;
	max.f64 	%fd644, %fd643, %fd500;
	add.f64 	%fd645, %fd552, %fd556;
	max.f64 	%fd646, %fd645, %fd502;
	add.f64 	%fd647, %fd552, %fd557;
	max.f64 	%fd648, %fd647, %fd504;
	add.f64 	%fd649, %fd552, %fd558;
	max.f64 	%fd650, %fd649, %fd506;
	add.f64 	%fd651, %fd552, %fd559;
	max.f64 	%fd652, %fd651, %fd508;
	add.f64 	%fd653, %fd552, %fd560;
	max.f64 	%fd654, %fd653, %fd510;
	add.f64 	%fd655, %fd552, %fd561;
	max.f64 	%fd656, %fd655, %fd512;
	add.f64 	%fd657, %fd552, %fd562;
	max.f64 	%fd658, %fd657, %fd514;
	add.f64 	%fd659, %fd553, %fd555;
	max.f64 	%fd660, %fd659, %fd516;
	add.f64 	%fd661, %fd553, %fd556;
	max.f64 	%fd662, %fd661, %fd518;
	add.f64 	%fd663, %fd553, %fd557;
	max.f64 	%fd664, %fd663, %fd520;
	add.f64 	%fd665, %fd553, %fd558;
	max.f64 	%fd666, %fd665, %fd522;
	add.f64 	%fd667, %fd553, %fd559;
	max.f64 	%fd668, %fd667, %fd524;
	add.f64 	%fd669, %fd553, %fd560;
	max.f64 	%fd670, %fd669, %fd526;
	add.f64 	%fd671, %fd553, %fd561;
	max.f64 	%fd672, %fd671, %fd528;
	add.f64 	%fd673, %fd553, %fd562;
	max.f64 	%fd674, %fd673, %fd530;
	add.f64 	%fd675, %fd554, %fd555;
	max.f64 	%fd676, %fd675, %fd532;
	add.f64 	%fd677, %fd554, %fd556;
	max.f64 	%fd678, %fd677, %fd534;
	add.f64 	%fd679, %fd554, %fd557;
	max.f64 	%fd680, %fd679, %fd536;
	add.f64 	%fd681, %fd554, %fd558;
	max.f64 	%fd682, %fd681, %fd538;
	add.f64 	%fd683, %fd554, %fd559;
	max.f64 	%fd684, %fd683, %fd540;
	add.f64 	%fd685, %fd554, %fd560;
	max.f64 	%fd686, %fd685, %fd542;
	add.f64 	%fd687, %fd554, %fd561;
	max.f64 	%fd688, %fd687, %fd544;
	add.f64 	%fd689, %fd554, %fd562;
	max.f64 	%fd690, %fd689, %fd546;
	ld.shared.f64 	%fd691, [%r523+1536];
	ld.shared.f64 	%fd692, [%r523+1544];
	ld.shared.f64 	%fd693, [%r523+1552];
	ld.shared.f64 	%fd694, [%r523+1560];
	ld.shared.f64 	%fd695, [%r523+1568];
	ld.shared.f64 	%fd696, [%r523+1576];
	ld.shared.f64 	%fd697, [%r523+1584];
	ld.shared.f64 	%fd698, [%r523+1592];
	ld.shared.f64 	%fd699, [%r527+24];
	ld.shared.f64 	%fd700, [%r527+88];
	ld.shared.f64 	%fd701, [%r527+152];
	ld.shared.f64 	%fd702, [%r527+216];
	ld.shared.f64 	%fd703, [%r527+280];
	ld.shared.f64 	%fd704, [%r527+344];
	ld.shared.f64 	%fd705, [%r527+408];
	ld.shared.f64 	%fd706, [%r527+472];
	add.f64 	%fd707, %fd691, %fd699;
	max.f64 	%fd708, %fd707, %fd564;
	add.f64 	%fd709, %fd691, %fd700;
	max.f64 	%fd710, %fd709, %fd566;
	add.f64 	%fd711, %fd691, %fd701;
	max.f64 	%fd712, %fd711, %fd568;
	add.f64 	%fd713, %fd691, %fd702;
	max.f64 	%fd714, %fd713, %fd570;
	add.f64 	%fd715, %fd691, %fd703;
	max.f64 	%fd716, %fd715, %fd572;
	add.f64 	%fd717, %fd691, %fd704;
	max.f64 	%fd718, %fd717, %fd574;
	add.f64 	%fd719, %fd691, %fd705;
	max.f64 	%fd720, %fd719, %fd576;
	add.f64 	%fd721, %fd691, %fd706;
	max.f64 	%fd722, %fd721, %fd578;
	add.f64 	%fd723, %fd692, %fd699;
	max.f64 	%fd724, %fd723, %fd580;
	add.f64 	%fd725, %fd692, %fd700;
	max.f64 	%fd726, %fd725, %fd582;
	add.f64 	%fd727, %fd692, %fd701;
	max.f64 	%fd728, %fd727, %fd584;
	add.f64 	%fd729, %fd692, %fd702;
	max.f64 	%fd730, %fd729, %fd586;
	add.f64 	%fd731, %fd692, %fd703;
	max.f64 	%fd732, %fd731, %fd588;
	add.f64 	%fd733, %fd692, %fd704;
	max.f64 	%fd734, %fd733, %fd590;
	add.f64 	%fd735, %fd692, %fd705;
	max.f64 	%fd736, %fd735, %fd592;
	add.f64 	%fd737, %fd692, %fd706;
	max.f64 	%fd738, %fd737, %fd594;
	add.f64 	%fd739, %fd693, %fd699;
	max.f64 	%fd740, %fd739, %fd596;
	add.f64 	%fd741, %fd693, %fd700;
	max.f64 	%fd742, %fd741, %fd598;
	add.f64 	%fd743, %fd693, %fd701;
	max.f64 	%fd744, %fd743, %fd600;
	add.f64 	%fd745, %fd693, %fd702;
	max.f64 	%fd746, %fd745, %fd602;
	add.f64 	%fd747, %fd693, %fd703;
	max.f64 	%fd748, %fd747, %fd604;
	add.f64 	%fd749, %fd693, %fd704;
	max.f64 	%fd750, %fd749, %fd606;
	add.f64 	%fd751, %fd693, %fd705;
	max.f64 	%fd752, %fd751, %fd608;
	add.f64 	%fd753, %fd693, %fd706;
	max.f64 	%fd754, %fd753, %fd610;
	add.f64 	%fd755, %fd694, %fd699;
	max.f64 	%fd756, %fd755, %fd612;
	add.f64 	%fd757, %fd694, %fd700;
	max.f64 	%fd758, %fd757, %fd614;
	add.f64 	%fd759, %fd694, %fd701;
	max.f64 	%fd760, %fd759, %fd616;
	add.f64 	%fd761, %fd694, %fd702;
	max.f64 	%fd762, %fd761, %fd618;
	add.f64 	%fd763, %fd694, %fd703;
	max.f64 	%fd764, %fd763, %fd620;
	add.f64 	%fd765, %fd694, %fd704;
	max.f64 	%fd766, %fd765, %fd622;
	add.f64 	%fd767, %fd694, %fd705;
	max.f64 	%fd768, %fd767, %fd624;
	add.f64 	%fd769, %fd694, %fd706;
	max.f64 	%fd770, %fd769, %fd626;
	add.f64 	%fd771, %fd695, %fd699;
	max.f64 	%fd772, %fd771, %fd628;
	add.f64 	%fd773, %fd695, %fd700;
	max.f64 	%fd774, %fd773, %fd630;
	add.f64 	%fd775, %fd695, %fd701;
	max.f64 	%fd776, %fd775, %fd632;
	add.f64 	%fd777, %fd695, %fd702;
	max.f64 	%fd778, %fd777, %fd634;
	add.f64 	%fd779, %fd695, %fd703;
	max.f64 	%fd780, %fd779, %fd636;
	add.f64 	%fd781, %fd695, %fd704;
	max.f64 	%fd782, %fd781, %fd638;
	add.f64 	%fd783, %fd695, %fd705;
	max.f64 	%fd784, %fd783, %fd640;
	add.f64 	%fd785, %fd695, %fd706;
	max.f64 	%fd786, %fd785, %fd642;
	add.f64 	%fd787, %fd696, %fd699;
	max.f64 	%fd788, %fd787, %fd644;
	add.f64 	%fd789, %fd696, %fd700;
	max.f64 	%fd790, %fd789, %fd646;
	add.f64 	%fd791, %fd696, %fd701;
	max.f64 	%fd792, %fd791, %fd648;
	add.f64 	%fd793, %fd696, %fd702;
	max.f64 	%fd794, %fd793, %fd650;
	add.f64 	%fd795, %fd696, %fd703;
	max.f64 	%fd796, %fd795, %fd652;
	add.f64 	%fd797, %fd696, %fd704;
	max.f64 	%fd798, %fd797, %fd654;
	add.f64 	%fd799, %fd696, %fd705;
	max.f64 	%fd800, %fd799, %fd656;
	add.f64 	%fd801, %fd696, %fd706;
	max.f64 	%fd802, %fd801, %fd658;
	add.f64 	%fd803, %fd697, %fd699;
	max.f64 	%fd804, %fd803, %fd660;
	add.f64 	%fd805, %fd697, %fd700;
	max.f64 	%fd806, %fd805, %fd662;
	add.f64 	%fd807, %fd697, %fd701;
	max.f64 	%fd808, %fd807, %fd664;
	add.f64 	%fd809, %fd697, %fd702;
	max.f64 	%fd810, %fd809, %fd666;
	add.f64 	%fd811, %fd697, %fd703;
	max.f64 	%fd812, %fd811, %fd668;
	add.f64 	%fd813, %fd697, %fd704;
	max.f64 	%fd814, %fd813, %fd670;
	add.f64 	%fd815, %fd697, %fd705;
	max.f64 	%fd816, %fd815, %fd672;
	add.f64 	%fd817, %fd697, %fd706;
	max.f64 	%fd818, %fd817, %fd674;
	add.f64 	%fd819, %fd698, %fd699;
	max.f64 	%fd820, %fd819, %fd676;
	add.f64 	%fd821, %fd698, %fd700;
	max.f64 	%fd822, %fd821, %fd678;
	add.f64 	%fd823, %fd698, %fd701;
	max.f64 	%fd824, %fd823, %fd680;
	add.f64 	%fd825, %fd698, %fd702;
	max.f64 	%fd826, %fd825, %fd682;
	add.f64 	%fd827, %fd698, %fd703;
	max.f64 	%fd828, %fd827, %fd684;
	add.f64 	%fd829, %fd698, %fd704;
	max.f64 	%fd830, %fd829, %fd686;
	add.f64 	%fd831, %fd698, %fd705;
	max.f64 	%fd832, %fd831, %fd688;
	add.f64 	%fd833, %fd698, %fd706;
	max.f64 	%fd834, %fd833, %fd690;
	ld.shared.f64 	%fd835, [%r523+2048];
	ld.shared.f64 	%fd836, [%r523+2056];
	ld.shared.f64 	%fd837, [%r523+2064];
	ld.shared.f64 	%fd838, [%r523+2072];
	ld.shared.f64 	%fd839, [%r523+2080];
	ld.shared.f64 	%fd840, [%r523+2088];
	ld.shared.f64 	%fd841, [%r523+2096];
	ld.shared.f64 	%fd842, [%r523+2104];
	ld.shared.f64 	%fd843, [%r527+32];
	ld.shared.f64 	%fd844, [%r527+96];
	ld.shared.f64 	%fd845, [%r527+160];
	ld.shared.f64 	%fd846, [%r527+224];
	ld.shared.f64 	%fd847, [%r527+288];
	ld.shared.f64 	%fd848, [%r527+352];
	ld.shared.f64 	%fd849, [%r527+416];
	ld.shared.f64 	%fd850, [%r527+480];
	add.f64 	%fd851, %fd835, %fd843;
	max.f64 	%fd852, %fd851, %fd708;
	add.f64 	%fd853, %fd835, %fd844;
	max.f64 	%fd854, %fd853, %fd710;
	add.f64 	%fd855, %fd835, %fd845;
	max.f64 	%fd856, %fd855, %fd712;
	add.f64 	%fd857, %fd835, %fd846;
	max.f64 	%fd858, %fd857, %fd714;
	add.f64 	%fd859, %fd835, %fd847;
	max.f64 	%fd860, %fd859, %fd716;
	add.f64 	%fd861, %fd835, %fd848;
	max.f64 	%fd862, %fd861, %fd718;
	add.f64 	%fd863, %fd835, %fd849;
	max.f64 	%fd864, %fd863, %fd720;
	add.f64 	%fd865, %fd835, %fd850;
	max.f64 	%fd866, %fd865, %fd722;
	add.f64 	%fd867, %fd836, %fd843;
	max.f64 	%fd868, %fd867, %fd724;
	add.f64 	%fd869, %fd836, %fd844;
	max.f64 	%fd870, %fd869, %fd726;
	add.f64 	%fd871, %fd836, %fd845;
	max.f64 	%fd872, %fd871, %fd728;
	add.f64 	%fd873, %fd836, %fd846;
	max.f64 	%fd874, %fd873, %fd730;
	add.f64 	%fd875, %fd836, %fd847;
	max.f64 	%fd876, %fd875, %fd732;
	add.f64 	%fd877, %fd836, %fd848;
	max.f64 	%fd878, %fd877, %fd734;
	add.f64 	%fd879, %fd836, %fd849;
	max.f64 	%fd880, %fd879, %fd736;
	add.f64 	%fd881, %fd836, %fd850;
	max.f64 	%fd882, %fd881, %fd738;
	add.f64 	%fd883, %fd837, %fd843;
	max.f64 	%fd884, %fd883, %fd740;
	add.f64 	%fd885, %fd837, %fd844;
	max.f64 	%fd886, %fd885, %fd742;
	add.f64 	%fd887, %fd837, %fd845;
	max.f64 	%fd888, %fd887, %fd744;
	add.f64 	%fd889, %fd837, %fd846;
	max.f64 	%fd890, %fd889, %fd746;
	add.f64 	%fd891, %fd837, %fd847;
	max.f64 	%fd892, %fd891, %fd748;
	add.f64 	%fd893, %fd837, %fd848;
	max.f64 	%fd894, %fd893, %fd750;
	add.f64 	%fd895, %fd837, %fd849;
	max.f64 	%fd896, %fd895, %fd752;
	add.f64 	%fd897, %fd837, %fd850;
	max.f64 	%fd898, %fd897, %fd754;
	add.f64 	%fd899, %fd838, %fd843;
	max.f64 	%fd900, %fd899, %fd756;
	add.f64 	%fd901, %fd838, %fd844;
	max.f64 	%fd902, %fd901, %fd758;
	add.f64 	%fd903, %fd838, %fd845;
	max.f64 	%fd904, %fd903, %fd760;
	add.f64 	%fd905, %fd838, %fd846;
	max.f64 	%fd906, %fd905, %fd762;
	add.f64 	%fd907, %fd838, %fd847;
	max.f64 	%fd908, %fd907, %fd764;
	add.f64 	%fd909, %fd838, %fd848;
	max.f64 	%fd910, %fd909, %fd766;
	add.f64 	%fd911, %fd838, %fd849;
	max.f64 	%fd912, %fd911, %fd768;
	add.f64 	%fd913, %fd838, %fd850;
	max.f64 	%fd914, %fd913, %fd770;
	add.f64 	%fd915, %fd839, %fd843;
	max.f64 	%fd916, %fd915, %fd772;
	add.f64 	%fd917, %fd839, %fd844;
	max.f64 	%fd918, %fd917, %fd774;
	add.f64 	%fd919, %fd839, %fd845;
	max.f64 	%fd920, %fd919, %fd776;
	add.f64 	%fd921, %fd839, %fd846;
	max.f64 	%fd922, %fd921, %fd778;
	add.f64 	%fd923, %fd839, %fd847;
	max.f64 	%fd924, %fd923, %fd780;
	add.f64 	%fd925, %fd839, %fd848;
	max.f64 	%fd926, %fd925, %fd782;
	add.f64 	%fd927, %fd839, %fd849;
	max.f64 	%fd928, %fd927, %fd784;
	add.f64 	%fd929, %fd839, %fd850;
	max.f64 	%fd930, %fd929, %fd786;
	add.f64 	%fd931, %fd840, %fd843;
	max.f64 	%fd932, %fd931, %fd788;
	add.f64 	%fd933, %fd840, %fd844;
	max.f64 	%fd934, %fd933, %fd790;
	add.f64 	%fd935, %fd840, %fd845;
	max.f64 	%fd936, %fd935, %fd792;
	add.f64 	%fd937, %fd840, %fd846;
	max.f64 	%fd938, %fd937, %fd794;
	add.f64 	%fd939, %fd840, %fd847;
	max.f64 	%fd940, %fd939, %fd796;
	add.f64 	%fd941, %fd840, %fd848;
	max.f64 	%fd942, %fd941, %fd798;
	add.f64 	%fd943, %fd840, %fd849;
	max.f64 	%fd944, %fd943, %fd800;
	add.f64 	%fd945, %fd840, %fd850;
	max.f64 	%fd946, %fd945, %fd802;
	add.f64 	%fd947, %fd841, %fd843;
	max.f64 	%fd948, %fd947, %fd804;
	add.f64 	%fd949, %fd841, %fd844;
	max.f64 	%fd950, %fd949, %fd806;
	add.f64 	%fd951, %fd841, %fd845;
	max.f64 	%fd952, %fd951, %fd808;
	add.f64 	%fd953, %fd841, %fd846;
	max.f64 	%fd954, %fd953, %fd810;
	add.f64 	%fd955, %fd841, %fd847;
	max.f64 	%fd956, %fd955, %fd812;
	add.f64 	%fd957, %fd841, %fd848;
	max.f64 	%fd958, %fd957, %fd814;
	add.f64 	%fd959, %fd841, %fd849;
	max.f64 	%fd960, %fd959, %fd816;
	add.f64 	%fd961, %fd841, %fd850;
	max.f64 	%fd962, %fd961, %fd818;
	add.f64 	%fd963, %fd842, %fd843;
	max.f64 	%fd964, %fd963, %fd820;
	add.f64 	%fd965, %fd842, %fd844;
	max.f64 	%fd966, %fd965, %fd822;
	add.f64 	%fd967, %fd842, %fd845;
	max.f64 	%fd968, %fd967, %fd824;
	add.f64 	%fd969, %fd842, %fd846;
	max.f64 	%fd970, %fd969, %fd826;
	add.f64 	%fd971, %fd842, %fd847;
	max.f64 	%fd972, %fd971, %fd828;
	add.f64 	%fd973, %fd842, %fd848;
	max.f64 	%fd974, %fd973, %fd830;
	add.f64 	%fd975, %fd842, %fd849;
	max.f64 	%fd976, %fd975, %fd832;
	add.f64 	%fd977, %fd842, %fd850;
	max.f64 	%fd978, %fd977, %fd834;
	ld.shared.f64 	%fd979, [%r523+2560];
	ld.shared.f64 	%fd980, [%r523+2568];
	ld.shared.f64 	%fd981, [%r523+2576];
	ld.shared.f64 	%fd982, [%r523+2584];
	ld.shared.f64 	%fd983, [%r523+2592];
	ld.shared.f64 	%fd984, [%r523+2600];
	ld.shared.f64 	%fd985, [%r523+2608];
	ld.shared.f64 	%fd986, [%r523+2616];
	ld.shared.f64 	%fd987, [%r527+40];
	ld.shared.f64 	%fd988, [%r527+104];
	ld.shared.f64 	%fd989, [%r527+168];
	ld.shared.f64 	%fd990, [%r527+232];
	ld.shared.f64 	%fd991, [%r527+296];
	ld.shared.f64 	%fd992, [%r527+360];
	ld.shared.f64 	%fd993, [%r527+424];
	ld.shared.f64 	%fd994, [%r527+488];
	add.f64 	%fd995, %fd979, %fd987;
	max.f64 	%fd996, %fd995, %fd852;
	add.f64 	%fd997, %fd979, %fd988;
	max.f64 	%fd998, %fd997, %fd854;
	add.f64 	%fd999, %fd979, %fd989;
	max.f64 	%fd1000, %fd999, %fd856;
	add.f64 	%fd1001, %fd979, %fd990;
	max.f64 	%fd1002, %fd1001, %fd858;
	add.f64 	%fd1003, %fd979, %fd991;
	max.f64 	%fd1004, %fd1003, %fd860;
	add.f64 	%fd1005, %fd979, %fd992;
	max.f64 	%fd1006, %fd1005, %fd862;
	add.f64 	%fd1007, %fd979, %fd993;
	max.f64 	%fd1008, %fd1007, %fd864;
	add.f64 	%fd1009, %fd979, %fd994;
	max.f64 	%fd1010, %fd1009, %fd866;
	add.f64 	%fd1011, %fd980, %fd987;
	max.f64 	%fd1012, %fd1011, %fd868;
	add.f64 	%fd1013, %fd980, %fd988;
	max.f64 	%fd1014, %fd1013, %fd870;
	add.f64 	%fd1015, %fd980, %fd989;
	max.f64 	%fd1016, %fd1015, %fd872;
	add.f64 	%fd1017, %fd980, %fd990;
	max.f64 	%fd1018, %fd1017, %fd874;
	add.f64 	%fd1019, %fd980, %fd991;
	max.f64 	%fd1020, %fd1019, %fd876;
	add.f64 	%fd1021, %fd980, %fd992;
	max.f64 	%fd1022, %fd1021, %fd878;
	add.f64 	%fd1023, %fd980, %fd993;
	max.f64 	%fd1024, %fd1023, %fd880;
	add.f64 	%fd1025, %fd980, %fd994;
	max.f64 	%fd1026, %fd1025, %fd882;
	add.f64 	%fd1027, %fd981, %fd987;
	max.f64 	%fd1028, %fd1027, %fd884;
	add.f64 	%fd1029, %fd981, %fd988;
	max.f64 	%fd1030, %fd1029, %fd886;
	add.f64 	%fd1031, %fd981, %fd989;
	max.f64 	%fd1032, %fd1031, %fd888;
	add.f64 	%fd1033, %fd981, %fd990;
	max.f64 	%fd1034, %fd1033, %fd890;
	add.f64 	%fd1035, %fd981, %fd991;
	max.f64 	%fd1036, %fd1035, %fd892;
	add.f64 	%fd1037, %fd981, %fd992;
	max.f64 	%fd1038, %fd1037, %fd894;
	add.f64 	%fd1039, %fd981, %fd993;
	max.f64 	%fd1040, %fd1039, %fd896;
	add.f64 	%fd1041, %fd981, %fd994;
	max.f64 	%fd1042, %fd1041, %fd898;
	add.f64 	%fd1043, %fd982, %fd987;
	max.f64 	%fd1044, %fd1043, %fd900;
	add.f64 	%fd1045, %fd982, %fd988;
	max.f64 	%fd1046, %fd1045, %fd902;
	add.f64 	%fd1047, %fd982, %fd989;
	max.f64 	%fd1048, %fd1047, %fd904;
	add.f64 	%fd1049, %fd982, %fd990;
	max.f64 	%fd1050, %fd1049, %fd906;
	add.f64 	%fd1051, %fd982, %fd991;
	max.f64 	%fd1052, %fd1051, %fd908;
	add.f64 	%fd1053, %fd982, %fd992;
	max.f64 	%fd1054, %fd1053, %fd910;
	add.f64 	%fd1055, %fd982, %fd993;
	max.f64 	%fd1056, %fd1055, %fd912;
	add.f64 	%fd1057, %fd982, %fd994;
	max.f64 	%fd1058, %fd1057, %fd914;
	add.f64 	%fd1059, %fd983, %fd987;
	max.f64 	%fd1060, %fd1059, %fd916;
	add.f64 	%fd1061, %fd983, %fd988;
	max.f64 	%fd1062, %fd1061, %fd918;
	add.f64 	%fd1063, %fd983, %fd989;
	max.f64 	%fd1064, %fd1063, %fd920;
	add.f64 	%fd1065, %fd983, %fd990;
	max.f64 	%fd1066, %fd1065, %fd922;
	add.f64 	%fd1067, %fd983, %fd991;
	max.f64 	%fd1068, %fd1067, %fd924;
	add.f64 	%fd1069, %fd983, %fd992;
	max.f64 	%fd1070, %fd1069, %fd926;
	add.f64 	%fd1071, %fd983, %fd993;
	max.f64 	%fd1072, %fd1071, %fd928;
	add.f64 	%fd1073, %fd983, %fd994;
	max.f64 	%fd1074, %fd1073, %fd930;
	add.f64 	%fd1075, %fd984, %fd987;
	max.f64 	%fd1076, %fd1075, %fd932;
	add.f64 	%fd1077, %fd984, %fd988;
	max.f64 	%fd1078, %fd1077, %fd934;
	add.f64 	%fd1079, %fd984, %fd989;
	max.f64 	%fd1080, %fd1079, %fd936;
	add.f64 	%fd1081, %fd984, %fd990;
	max.f64 	%fd1082, %fd1081, %fd938;
	add.f64 	%fd1083, %fd984, %fd991;
	max.f64 	%fd1084, %fd1083, %fd940;
	add.f64 	%fd1085, %fd984, %fd992;
	max.f64 	%fd1086, %fd1085, %fd942;
	add.f64 	%fd1087, %fd984, %fd993;
	max.f64 	%fd1088, %fd1087, %fd944;
	add.f64 	%fd1089, %fd984, %fd994;
	max.f64 	%fd1090, %fd1089, %fd946;
	add.f64 	%fd1091, %fd985, %fd987;
	max.f64 	%fd1092, %fd1091, %fd948;
	add.f64 	%fd1093, %fd985, %fd988;
	max.f64 	%fd1094, %fd1093, %fd950;
	add.f64 	%fd1095, %fd985, %fd989;
	max.f64 	%fd1096, %fd1095, %fd952;
	add.f64 	%fd1097, %fd985, %fd990;
	max.f64 	%fd1098, %fd1097, %fd954;
	add.f64 	%fd1099, %fd985, %fd991;
	max.f64 	%fd1100, %fd1099, %fd956;
	add.f64 	%fd1101, %fd985, %fd992;
	max.f64 	%fd1102, %fd1101, %fd958;
	add.f64 	%fd1103, %fd985, %fd993;
	max.f64 	%fd1104, %fd1103, %fd960;
	add.f64 	%fd1105, %fd985, %fd994;
	max.f64 	%fd1106, %fd1105, %fd962;
	add.f64 	%fd1107, %fd986, %fd987;
	max.f64 	%fd1108, %fd1107, %fd964;
	add.f64 	%fd1109, %fd986, %fd988;
	max.f64 	%fd1110, %fd1109, %fd966;
	add.f64 	%fd1111, %fd986, %fd989;
	max.f64 	%fd1112, %fd1111, %fd968;
	add.f64 	%fd1113, %fd986, %fd990;
	max.f64 	%fd1114, %fd1113, %fd970;
	add.f64 	%fd1115, %fd986, %fd991;
	max.f64 	%fd1116, %fd1115, %fd972;
	add.f64 	%fd1117, %fd986, %fd992;
	max.f64 	%fd1118, %fd1117, %fd974;
	add.f64 	%fd1119, %fd986, %fd993;
	max.f64 	%fd1120, %fd1119, %fd976;
	add.f64 	%fd1121, %fd986, %fd994;
	max.f64 	%fd1122, %fd1121, %fd978;
	ld.shared.f64 	%fd1123, [%r523+3072];
	ld.shared.f64 	%fd1124, [%r523+3080];
	ld.shared.f64 	%fd1125, [%r523+3088];
	ld.shared.f64 	%fd1126, [%r523+3096];
	ld.shared.f64 	%fd1127, [%r523+3104];
	ld.shared.f64 	%fd1128, [%r523+3112];
	ld.shared.f64 	%fd1129, [%r523+3120];
	ld.shared.f64 	%fd1130, [%r523+3128];
	ld.shared.f64 	%fd1131, [%r527+48];
	ld.shared.f64 	%fd1132, [%r527+112];
	ld.shared.f64 	%fd1133, [%r527+176];
	ld.shared.f64 	%fd1134, [%r527+240];
	ld.shared.f64 	%fd1135, [%r527+304];
	ld.shared.f64 	%fd1136, [%r527+368];
	ld.shared.f64 	%fd1137, [%r527+432];
	ld.shared.f64 	%fd1138, [%r527+496];
	add.f64 	%fd1139, %fd1123, %fd1131;
	max.f64 	%fd1140, %fd1139, %fd996;
	add.f64 	%fd1141, %fd1123, %fd1132;
	max.f64 	%fd1142, %fd1141, %fd998;
	add.f64 	%fd1143, %fd1123, %fd1133;
	max.f64 	%fd1144, %fd1143, %fd1000;
	add.f64 	%fd1145, %fd1123, %fd1134;
	max.f64 	%fd1146, %fd1145, %fd1002;
	add.f64 	%fd1147, %fd1123, %fd1135;
	max.f64 	%fd1148, %fd1147, %fd1004;
	add.f64 	%fd1149, %fd1123, %fd1136;
	max.f64 	%fd1150, %fd1149, %fd1006;
	add.f64 	%fd1151, %fd1123, %fd1137;
	max.f64 	%fd1152, %fd1151, %fd1008;
	add.f64 	%fd1153, %fd1123, %fd1138;
	max.f64 	%fd1154, %fd1153, %fd1010;
	add.f64 	%fd1155, %fd1124, %fd1131;
	max.f64 	%fd1156, %fd1155, %fd1012;
	add.f64 	%fd1157, %fd1124, %fd1132;
	max.f64 	%fd1158, %fd1157, %fd1014;
	add.f64 	%fd1159, %fd1124, %fd1133;
	max.f64 	%fd1160, %fd1159, %fd1016;
	add.f64 	%fd1161, %fd1124, %fd1134;
	max.f64 	%fd1162, %fd1161, %fd1018;
	add.f64 	%fd1163, %fd1124, %fd1135;
	max.f64 	%fd1164, %fd1163, %fd1020;
	add.f64 	%fd1165, %fd1124, %fd1136;
	max.f64 	%fd1166, %fd1165, %fd1022;
	add.f64 	%fd1167, %fd1124, %fd1137;
	max.f64 	%fd1168, %fd1167, %fd1024;
	add.f64 	%fd1169, %fd1124, %fd1138;
	max.f64 	%fd1170, %fd1169, %fd1026;
	add.f64 	%fd1171, %fd1125, %fd1131;
	max.f64 	%fd1172, %fd1171, %fd1028;
	add.f64 	%fd1173, %fd1125, %fd1132;
	max.f64 	%fd1174, %fd1173, %fd1030;
	add.f64 	%fd1175, %fd1125, %fd1133;
	max.f64 	%fd1176, %fd1175, %fd1032;
	add.f64 	%fd1177, %fd1125, %fd1134;
	max.f64 	%fd1178, %fd1177, %fd1034;
	add.f64 	%fd1179, %fd1125, %fd1135;
	max.f64 	%fd1180, %fd1179, %fd1036;
	add.f64 	%fd1181, %fd1125, %fd1136;
	max.f64 	%fd1182, %fd1181, %fd1038;
	add.f64 	%fd1183, %fd1125, %fd1137;
	max.f64 	%fd1184, %fd1183, %fd1040;
	add.f64 	%fd1185, %fd1125, %fd1138;
	max.f64 	%fd1186, %fd1185, %fd1042;
	add.f64 	%fd1187, %fd1126, %fd1131;
	max.f64 	%fd1188, %fd1187, %fd1044;
	add.f64 	%fd1189, %fd1126, %fd1132;
	max.f64 	%fd1190, %fd1189, %fd1046;
	add.f64 	%fd1191, %fd1126, %fd1133;
	max.f64 	%fd1192, %fd1191, %fd1048;
	add.f64 	%fd1193, %fd1126, %fd1134;
	max.f64 	%fd1194, %fd1193, %fd1050;
	add.f64 	%fd1195, %fd1126, %fd1135;
	max.f64 	%fd1196, %fd1195, %fd1052;
	add.f64 	%fd1197, %fd1126, %fd1136;
	max.f64 	%fd1198, %fd1197, %fd1054;
	add.f64 	%fd1199, %fd1126, %fd1137;
	max.f64 	%fd1200, %fd1199, %fd1056;
	add.f64 	%fd1201, %fd1126, %fd1138;
	max.f64 	%fd1202, %fd1201, %fd1058;
	add.f64 	%fd1203, %fd1127, %fd1131;
	max.f64 	%fd1204, %fd1203, %fd1060;
	add.f64 	%fd1205, %fd1127, %fd1132;
	max.f64 	%fd1206, %fd1205, %fd1062;
	add.f64 	%fd1207, %fd1127, %fd1133;
	max.f64 	%fd1208, %fd1207, %fd1064;
	add.f64 	%fd1209, %fd1127, %fd1134;
	max.f64 	%fd1210, %fd1209, %fd1066;
	add.f64 	%fd1211, %fd1127, %fd1135;
	max.f64 	%fd1212, %fd1211, %fd1068;
	add.f64 	%fd1213, %fd1127, %fd1136;
	max.f64 	%fd1214, %fd1213, %fd1070;
	add.f64 	%fd1215, %fd1127, %fd1137;
	max.f64 	%fd1216, %fd1215, %fd1072;
	add.f64 	%fd1217, %fd1127, %fd1138;
	max.f64 	%fd1218, %fd1217, %fd1074;
	add.f64 	%fd1219, %fd1128, %fd1131;
	max.f64 	%fd1220, %fd1219, %fd1076;
	add.f64 	%fd1221, %fd1128, %fd1132;
	max.f64 	%fd1222, %fd1221, %fd1078;
	add.f64 	%fd1223, %fd1128, %fd1133;
	max.f64 	%fd1224, %fd1223, %fd1080;
	add.f64 	%fd1225, %fd1128, %fd1134;
	max.f64 	%fd1226, %fd1225, %fd1082;
	add.f64 	%fd1227, %fd1128, %fd1135;
	max.f64 	%fd1228, %fd1227, %fd1084;
	add.f64 	%fd1229, %fd1128, %fd1136;
	max.f64 	%fd1230, %fd1229, %fd1086;
	add.f64 	%fd1231, %fd1128, %fd1137;
	max.f64 	%fd1232, %fd1231, %fd1088;
	add.f64 	%fd1233, %fd1128, %fd1138;
	max.f64 	%fd1234, %fd1233, %fd1090;
	add.f64 	%fd1235, %fd1129, %fd1131;
	max.f64 	%fd1236, %fd1235, %fd1092;
	add.f64 	%fd1237, %fd1129, %fd1132;
	max.f64 	%fd1238, %fd1237, %fd1094;
	add.f64 	%fd1239, %fd1129, %fd1133;
	max.f64 	%fd1240, %fd1239, %fd1096;
	add.f64 	%fd1241, %fd1129, %fd1134;
	max.f64 	%fd1242, %fd1241, %fd1098;
	add.f64 	%fd1243, %fd1129, %fd1135;
	max.f64 	%fd1244, %fd1243, %fd1100;
	add.f64 	%fd1245, %fd1129, %fd1136;
	max.f64 	%fd1246, %fd1245, %fd1102;
	add.f64 	%fd1247, %fd1129, %fd1137;
	max.f64 	%fd1248, %fd1247, %fd1104;
	add.f64 	%fd1249, %fd1129, %fd1138;
	max.f64 	%fd1250, %fd1249, %fd1106;
	add.f64 	%fd1251, %fd1130, %fd1131;
	max.f64 	%fd1252, %fd1251, %fd1108;
	add.f64 	%fd1253, %fd1130, %fd1132;
	max.f64 	%fd1254, %fd1253, %fd1110;
	add.f64 	%fd1255, %fd1130, %fd1133;
	max.f64 	%fd1256, %fd1255, %fd1112;
	add.f64 	%fd1257, %fd1130, %fd1134;
	max.f64 	%fd1258, %fd1257, %fd1114;
	add.f64 	%fd1259, %fd1130, %fd1135;
	max.f64 	%fd1260, %fd1259, %fd1116;
	add.f64 	%fd1261, %fd1130, %fd1136;
	max.f64 	%fd1262, %fd1261, %fd1118;
	add.f64 	%fd1263, %fd1130, %fd1137;
	max.f64 	%fd1264, %fd1263, %fd1120;
	add.f64 	%fd1265, %fd1130, %fd1138;
	max.f64 	%fd1266, %fd1265, %fd1122;
	ld.shared.f64 	%fd1267, [%r523+3584];
	ld.shared.f64 	%fd1268, [%r523+3592];
	ld.shared.f64 	%fd1269, [%r523+3600];
	ld.shared.f64 	%fd1270, [%r523+3608];
	ld.shared.f64 	%fd1271, [%r523+3616];
	ld.shared.f64 	%fd1272, [%r523+3624];
	ld.shared.f64 	%fd1273, [%r523+3632];
	ld.shared.f64 	%fd1274, [%r523+3640];
	ld.shared.f64 	%fd1275, [%r527+56];
	ld.shared.f64 	%fd1276, [%r527+120];
	ld.shared.f64 	%fd1277, [%r527+184];
	ld.shared.f64 	%fd1278, [%r527+248];
	ld.shared.f64 	%fd1279, [%r527+312];
	ld.shared.f64 	%fd1280, [%r527+376];
	ld.shared.f64 	%fd1281, [%r527+440];
	ld.shared.f64 	%fd1282, [%r527+504];
	add.f64 	%fd1283, %fd1267, %fd1275;
	max.f64 	%fd1666, %fd1283, %fd1140;
	add.f64 	%fd1284, %fd1267, %fd1276;
	max.f64 	%fd1658, %fd1284, %fd1142;
	add.f64 	%fd1285, %fd1267, %fd1277;
	max.f64 	%fd1650, %fd1285, %fd1144;
	add.f64 	%fd1286, %fd1267, %fd1278;
	max.f64 	%fd1642, %fd1286, %fd1146;
	add.f64 	%fd1287, %fd1267, %fd1279;
	max.f64 	%fd1634, %fd1287, %fd1148;
	add.f64 	%fd1288, %fd1267, %fd1280;
	max.f64 	%fd1626, %fd1288, %fd1150;
	add.f64 	%fd1289, %fd1267, %fd1281;
	max.f64 	%fd1618, %fd1289, %fd1152;
	add.f64 	%fd1290, %fd1267, %fd1282;
	max.f64 	%fd1610, %fd1290, %fd1154;
	add.f64 	%fd1291, %fd1268, %fd1275;
	max.f64 	%fd1665, %fd1291, %fd1156;
	add.f64 	%fd1292, %fd1268, %fd1276;
	max.f64 	%fd1657, %fd1292, %fd1158;
	add.f64 	%fd1293, %fd1268, %fd1277;
	max.f64 	%fd1649, %fd1293, %fd1160;
	add.f64 	%fd1294, %fd1268, %fd1278;
	max.f64 	%fd1641, %fd1294, %fd1162;
	add.f64 	%fd1295, %fd1268, %fd1279;
	max.f64 	%fd1633, %fd1295, %fd1164;
	add.f64 	%fd1296, %fd1268, %fd1280;
	max.f64 	%fd1625, %fd1296, %fd1166;
	add.f64 	%fd1297, %fd1268, %fd1281;
	max.f64 	%fd1617, %fd1297, %fd1168;
	add.f64 	%fd1298, %fd1268, %fd1282;
	max.f64 	%fd1609, %fd1298, %fd1170;
	add.f64 	%fd1299, %fd1269, %fd1275;
	max.f64 	%fd1664, %fd1299, %fd1172;
	add.f64 	%fd1300, %fd1269, %fd1276;
	max.f64 	%fd1656, %fd1300, %fd1174;
	add.f64 	%fd1301, %fd1269, %fd1277;
	max.f64 	%fd1648, %fd1301, %fd1176;
	add.f64 	%fd1302, %fd1269, %fd1278;
	max.f64 	%fd1640, %fd1302, %fd1178;
	add.f64 	%fd1303, %fd1269, %fd1279;
	max.f64 	%fd1632, %fd1303, %fd1180;
	add.f64 	%fd1304, %fd1269, %fd1280;
	max.f64 	%fd1624, %fd1304, %fd1182;
	add.f64 	%fd1305, %fd1269, %fd1281;
	max.f64 	%fd1616, %fd1305, %fd1184;
	add.f64 	%fd1306, %fd1269, %fd1282;
	max.f64 	%fd1608, %fd1306, %fd1186;
	add.f64 	%fd1307, %fd1270, %fd1275;
	max.f64 	%fd1663, %fd1307, %fd1188;
	add.f64 	%fd1308, %fd1270, %fd1276;
	max.f64 	%fd1655, %fd1308, %fd1190;
	add.f64 	%fd1309, %fd1270, %fd1277;
	max.f64 	%fd1647, %fd1309, %fd1192;
	add.f64 	%fd1310, %fd1270, %fd1278;
	max.f64 	%fd1639, %fd1310, %fd1194;
	add.f64 	%fd1311, %fd1270, %fd1279;
	max.f64 	%fd1631, %fd1311, %fd1196;
	add.f64 	%fd1312, %fd1270, %fd1280;
	max.f64 	%fd1623, %fd1312, %fd1198;
	add.f64 	%fd1313, %fd1270, %fd1281;
	max.f64 	%fd1615, %fd1313, %fd1200;
	add.f64 	%fd1314, %fd1270, %fd1282;
	max.f64 	%fd1607, %fd1314, %fd1202;
	add.f64 	%fd1315, %fd1271, %fd1275;
	max.f64 	%fd1662, %fd1315, %fd1204;
	add.f64 	%fd1316, %fd1271, %fd1276;
	max.f64 	%fd1654, %fd1316, %fd1206;
	add.f64 	%fd1317, %fd1271, %fd1277;
	max.f64 	%fd1646, %fd1317, %fd1208;
	add.f64 	%fd1318, %fd1271, %fd1278;
	max.f64 	%fd1638, %fd1318, %fd1210;
	add.f64 	%fd1319, %fd1271, %fd1279;
	max.f64 	%fd1630, %fd1319, %fd1212;
	add.f64 	%fd1320, %fd1271, %fd1280;
	max.f64 	%fd1622, %fd1320, %fd1214;
	add.f64 	%fd1321, %fd1271, %fd1281;
	max.f64 	%fd1614, %fd1321, %fd1216;
	add.f64 	%fd1322, %fd1271, %fd1282;
	max.f64 	%fd1606, %fd1322, %fd1218;
	add.f64 	%fd1323, %fd1272, %fd1275;
	max.f64 	%fd1661, %fd1323, %fd1220;
	add.f64 	%fd1324, %fd1272, %fd1276;
	max.f64 	%fd1653, %fd1324, %fd1222;
	add.f64 	%fd1325, %fd1272, %fd1277;
	max.f64 	%fd1645, %fd1325, %fd1224;
	add.f64 	%fd1326, %fd1272, %fd1278;
	max.f64 	%fd1637, %fd1326, %fd1226;
	add.f64 	%fd1327, %fd1272, %fd1279;
	max.f64 	%fd1629, %fd1327, %fd1228;
	add.f64 	%fd1328, %fd1272, %fd1280;
	max.f64 	%fd1621, %fd1328, %fd1230;
	add.f64 	%fd1329, %fd1272, %fd1281;
	max.f64 	%fd1613, %fd1329, %fd1232;
	add.f64 	%fd1330, %fd1272, %fd1282;
	max.f64 	%fd1605, %fd1330, %fd1234;
	add.f64 	%fd1331, %fd1273, %fd1275;
	max.f64 	%fd1660, %fd1331, %fd1236;
	add.f64 	%fd1332, %fd1273, %fd1276;
	max.f64 	%fd1652, %fd1332, %fd1238;
	add.f64 	%fd1333, %fd1273, %fd1277;
	max.f64 	%fd1644, %fd1333, %fd1240;
	add.f64 	%fd1334, %fd1273, %fd1278;
	max.f64 	%fd1636, %fd1334, %fd1242;
	add.f64 	%fd1335, %fd1273, %fd1279;
	max.f64 	%fd1628, %fd1335, %fd1244;
	add.f64 	%fd1336, %fd1273, %fd1280;
	max.f64 	%fd1620, %fd1336, %fd1246;
	add.f64 	%fd1337, %fd1273, %fd1281;
	max.f64 	%fd1612, %fd1337, %fd1248;
	add.f64 	%fd1338, %fd1273, %fd1282;
	max.f64 	%fd1604, %fd1338, %fd1250;
	add.f64 	%fd1339, %fd1274, %fd1275;
	max.f64 	%fd1659, %fd1339, %fd1252;
	add.f64 	%fd1340, %fd1274, %fd1276;
	max.f64 	%fd1651, %fd1340, %fd1254;
	add.f64 	%fd1341, %fd1274, %fd1277;
	max.f64 	%fd1643, %fd1341, %fd1256;
	add.f64 	%fd1342, %fd1274, %fd1278;
	max.f64 	%fd1635, %fd1342, %fd1258;
	add.f64 	%fd1343, %fd1274, %fd1279;
	max.f64 	%fd1627, %fd1343, %fd1260;
	add.f64 	%fd1344, %fd1274, %fd1280;
	max.f64 	%fd1619, %fd1344, %fd1262;
	add.f64 	%fd1345, %fd1274, %fd1281;
	max.f64 	%fd1611, %fd1345, %fd1264;
	add.f64 	%fd1346, %fd1274, %fd1282;
	max.f64 	%fd1603, %fd1346, %fd1266;
	bar.sync 	0;
	shl.b32 	%r528, %r1001, 3;
	add.s32 	%r1209, %r1209, %r528;
	add.s32 	%r1208, %r1208, 8;
	add.s32 	%r1207, %r1207, %r528;
	add.s32 	%r1206, %r1206, %r528;
	add.s32 	%r1205, %r1205, %r528;
	add.s32 	%r1204, %r1204, %r528;
	add.s32 	%r1203, %r1203, %r528;
	add.s32 	%r1202, %r1202, %r528;
	add.s32 	%r1201, %r1201, %r528;
	add.s32 	%r1200, %r1200, 8;
	add.s32 	%r1199, %r1199, 8;
	add.s32 	%r1198, %r1198, 8;
	add.s32 	%r1197, %r1197, 8;
	add.s32 	%r1196, %r1196, 8;
	add.s32 	%r1195, %r1195, 8;
	add.s32 	%r1194, %r1194, 8;
	add.s32 	%r1193, %r1193, 8;
	add.s32 	%r1192, %r1192, 8;
	add.s32 	%r58, %r1191, 8;
	add.s32 	%r529, %r1191, 5;
	setp.lt.s32 	%p55, %r529, %r1190;
	mov.u32 	%r1191, %r58;
	@%p55 bra 	$L__BB0_2;
$L__BB0_81:
	mov.u32 	%r530, %ctaid.y;
	mov.u32 	%r532, %ctaid.x;
	mov.u32 	%r533, %nctaid.x;
	add.s32 	%r534, %r533, -1;
	setp.eq.s32 	%p56, %r532, %r534;
	mov.u32 	%r535, %nctaid.y;
	add.s32 	%r537, %r535, -1;
	setp.eq.s32 	%p57, %r530, %r537;
	or.pred  	%p2, %p56, %p57;
	@%p2 bra 	$L__BB0_82;
	bra.uni 	$L__BB0_84;
$L__BB0_82:
	ld.param.u32 	%r1109, [_Z20Tropical_Gemm_kernelILi64ELi8ELi64ELi8ELi8ELb0EEvPdS0_S0_iii_param_4];
	ld.param.u32 	%r1003, [_Z20Tropical_Gemm_kernelILi64ELi8ELi64ELi8ELi8ELb0EEvPdS0_S0_iii_param_3];
	mov.u32 	%r549, %ctaid.y;
	shl.b32 	%r550, %r549, 6;
	mov.u32 	%r551, %tid.y;
	shl.b32 	%r552, %r551, 3;
	add.s32 	%r553, %r550, %r552;
	setp.ge.s32 	%p58, %r553, %r1109;
	mov.u32 	%r555, %ctaid.x;
	shl.b32 	%r556, %r555, 6;
	mov.u32 	%r557, %tid.x;
	shl.b32 	%r558, %r557, 3;
	add.s32 	%r559, %r556, %r558;
	setp.ge.s32 	%p59, %r559, %r1003;
	or.pred  	%p60, %p59, %p58;
	@%p60 bra 	$L__BB0_85;
	ld.param.u32 	%r1004, [_Z20Tropical_Gemm_kernelILi64ELi8ELi64ELi8ELi8ELb0EEvPdS0_S0_iii_param_3];
	ld.param.u64 	%rd342, [_Z20Tropical_Gemm_kernelILi64ELi8ELi64ELi8ELi8ELb0EEvPdS0_S0_iii_param_2];
	mov.u32 	%r560, %ctaid.y;
	shl.b32 	%r561, %r560, 6;
	mov.u32 	%r562, %tid.y;
	shl.b32 	%r563, %r562, 3;
	add.s32 	%r564, %r561, %r563;
	mov.u32 	%r565, %ctaid.x;
	shl.b32 	%r566, %r565, 6;
	mov.u32 	%r567, %tid.x;
	shl.b32 	%r568, %r567, 3;
	add.s32 	%r569, %r566, %r568;
	mad.lo.s32 	%r570, %r564, %r1004, %r569;
	cvta.to.global.u64 	%rd112, %rd342;
	mul.wide.s32 	%rd113, %r570, 8;
	add.s64 	%rd114, %rd112, %rd113;
	ld.global.f64 	%fd1349, [%rd114];
	max.f64 	%fd1350, %fd1666, %fd1349;
	st.global.f64 	[%rd114], %fd1350;
	bra.uni 	$L__BB0_85;
$L__BB0_84:
	ld.param.u32 	%r1002, [_Z20Tropical_Gemm_kernelILi64ELi8ELi64ELi8ELi8ELb0EEvPdS0_S0_iii_param_3];
	ld.param.u64 	%rd341, [_Z20Tropical_Gemm_kernelILi64ELi8ELi64ELi8ELi8ELb0EEvPdS0_S0_iii_param_2];
	mov.u32 	%r538, %ctaid.y;
	shl.b32 	%r539, %r538, 6;
	mov.u32 	%r540, %tid.y;
	shl.b32 	%r541, %r540, 3;
	add.s32 	%r542, %r539, %r541;
	mov.u32 	%r543, %ctaid.x;
	shl.b32 	%r544, %r543, 6;
	mov.u32 	%r545, %tid.x;
	shl.b32 	%r546, %r545, 3;
	add.s32 	%r547, %r544, %r546;
	mad.lo.s32 	%r548, %r542, %r1002, %r547;
	cvta.to.global.u64 	%rd109, %rd341;
	mul.wide.s32 	%rd110, %r548, 8;
	add.s64 	%rd111, %rd109, %rd110;
	ld.global.f64 	%fd1347, [%rd111];
	max.f64 	%fd1348, %fd1666, %fd1347;
	st.global.f64 	[%rd111], %fd1348;
$L__BB0_85:
	@%p2 bra 	$L__BB0_87;
	ld.param.u32 	%r1005, [_Z20Tropical_Gemm_kernelILi64ELi8ELi64ELi8ELi8ELb0EEvPdS0_S0_iii_param_3];
	ld.param.u64 	%rd343, [_Z20Tropical_Gemm_kernelILi64ELi8ELi64ELi8ELi8ELb0EEvPdS0_S0_iii_param_2];
	mov.u32 	%r571, %ctaid.y;
	shl.b32 	%r572, %r571, 6;
	mov.u32 	%r573, %tid.y;
	shl.b32 	%r574, %r573, 3;
	add.s32 	%r575, %r572, %r574;
	mul.lo.s32 	%r576, %r575, %r1005;
	cvt.s64.s32 	%rd115, %r576;
	mov.u32 	%r577, %ctaid.x;
	shl.b32 	%r578, %r577, 6;
	mov.u32 	%r579, %tid.x;
	shl.b32 	%r580, %r579, 3;
	add.s32 	%r581, %r578, %r580;
	cvt.s64.s32 	%rd116, %r581;
	add.s64 	%rd117, %rd116, %rd115;
	cvta.to.global.u64 	%rd118, %rd343;
	shl.b64 	%rd119, %rd117, 3;
	add.s64 	%rd120, %rd118, %rd119;
	ld.global.f64 	%fd1351, [%rd120+8];
	max.f64 	%fd1352, %fd1665, %fd1351;
	st.global.f64 	[%rd120+8], %fd1352;
	bra.uni 	$L__BB0_89;
$L__BB0_87:
	ld.param.u32 	%r1110, [_Z20Tropical_Gemm_kernelILi64ELi8ELi64ELi8ELi8ELb0EEvPdS0_S0_iii_param_4];
	ld.param.u32 	%r1006, [_Z20Tropical_Gemm_kernelILi64ELi8ELi64ELi8ELi8ELb0EEvPdS0_S0_iii_param_3];
	mov.u32 	%r582, %ctaid.y;
	shl.b32 	%r583, %r582, 6;
	mov.u32 	%r584, %tid.y;
	shl.b32 	%r585, %r584, 3;
	add.s32 	%r586, %r583, %r585;
	setp.ge.s32 	%p61, %r586, %r1110;
	mov.u32 	%r588, %ctaid.x;
	shl.b32 	%r589, %r588, 6;
	mov.u32 	%r590, %tid.x;
	shl.b32 	%r591, %r590, 3;
	add.s32 	%r592, %r589, %r591;
	or.b32  	%r593, %r592, 1;
	setp.ge.s32 	%p62, %r593, %r1006;
	or.pred  	%p63, %p62, %p61;
	@%p63 bra 	$L__BB0_89;
	ld.param.u32 	%r1007, [_Z20Tropical_Gemm_kernelILi64ELi8ELi64ELi8ELi8ELb0EEvPdS0_S0_iii_param_3];
	ld.param.u64 	%rd344, [_Z20Tropical_Gemm_kernelILi64ELi8ELi64ELi8ELi8ELb0EEvPdS0_S0_iii_param_2];
	mov.u32 	%r594, %ctaid.y;
	shl.b32 	%r595, %r594, 6;
	mov.u32 	%r596, %tid.y;
	shl.b32 	%r597, %r596, 3;
	add.s32 	%r598, %r595, %r597;
	mul.lo.s32 	%r599, %r598, %r1007;
	cvt.s64.s32 	%rd121, %r599;
	mov.u32 	%r600, %ctaid.x;
	shl.b32 	%r601, %r600, 6;
	mov.u32 	%r602, %tid.x;
	shl.b32 	%r603, %r602, 3;
	add.s32 	%r604, %r601, %r603;
	cvt.s64.s32 	%rd122, %r604;
	add.s64 	%rd123, %rd122, %rd121;
	cvta.to.global.u64 	%rd124, %rd344;
	shl.b64 	%rd125, %rd123, 3;
	add.s64 	%rd126, %rd124, %rd125;
	ld.global.f64 	%fd1353, [%rd126+8];
	max.f64 	%fd1354, %fd1665, %fd1353;
	st.global.f64 	[%rd126+8], %fd1354;
$L__BB0_89:
	@%p2 bra 	$L__BB0_91;
	ld.param.u32 	%r1008, [_Z20Tropical_Gemm_kernelILi64ELi8ELi64ELi8ELi8ELb0EEvPdS0_S0_iii_param_3];
	ld.param.u64 	%rd345, [_Z20Tropical_Gemm_kernelILi64ELi8ELi64ELi8ELi8ELb0EEvPdS0_S0_iii_param_2];
	mov.u32 	%r605, %ctaid.y;
	shl.b32 	%r606, %r605, 6;
	mov.u32 	%r607, %tid.y;
	shl.b32 	%r608, %r607, 3;
	add.s32 	%r609, %r606, %r608;
	mul.lo.s32 	%r610, %r609, %r1008;
	cvt.s64.s32 	%rd127, %r610;
	mov.u32 	%r611, %ctaid.x;
	shl.b32 	%r612, %r611, 6;
	mov.u32 	%r613, %tid.x;
	shl.b32 	%r614, %r613, 3;
	add.s32 	%r615, %r612, %r614;
	cvt.s64.s32 	%rd128, %r615;
	add.s64 	%rd129, %rd128, %rd127;
	cvta.to.global.u64 	%rd130, %rd345;
	shl.b64 	%rd131, %rd129, 3;
	add.s64 	%rd132, %rd130, %rd131;
	ld.global.f64 	%fd1355, [%rd132+16];
	max.f64 	%fd1356, %fd1664, %fd1355;
	st.global.f64 	[%rd132+16], %fd1356;
	bra.uni 	$L__BB0_93;
$L__BB0_91:
	ld.param.u32 	%r1111, [_Z20Tropical_Gemm_kernelILi64ELi8ELi64ELi8ELi8ELb0EEvPdS0_S0_iii_param_4];
	ld.param.u32 	%r1009, [_Z20Tropical_Gemm_kernelILi64ELi8ELi64ELi8ELi8ELb0EEvPdS0_S0_iii_param_3];
	mov.u32 	%r616, %ctaid.y;
	shl.b32 	%r617, %r616, 6;
	mov.u32 	%r618, %tid.y;
	shl.b32 	%r619, %r618, 3;
	add.s32 	%r620, %r617, %r619;
	setp.ge.s32 	%p64, %r620, %r1111;
	mov.u32 	%r622, %ctaid.x;
	shl.b32 	%r623, %r622, 6;
	mov.u32 	%r624, %tid.x;
	shl.b32 	%r625, %r624, 3;
	add.s32 	%r626, %r623, %r625;
	or.b32  	%r627, %r626, 2;
	setp.ge.s32 	%p65, %r627, %r1009;
	or.pred  	%p66, %p65, %p64;
	@%p66 bra 	$L__BB0_93;
	ld.param.u32 	%r1010, [_Z20Tropical_Gemm_kernelILi64ELi8ELi64ELi8ELi8ELb0EEvPdS0_S0_iii_param_3];
	ld.param.u64 	%rd346, [_Z20Tropical_Gemm_kernelILi64ELi8ELi64ELi8ELi8ELb0EEvPdS0_S0_iii_param_2];
	mov.u32 	%r628, %ctaid.y;
	shl.b32 	%r629, %r628, 6;
	mov.u32 	%r630, %tid.y;
	shl.b32 	%r631, %r630, 3;
	add.s32 	%r632, %r629, %r631;
	mul.lo.s32 	%r633, %r632, %r1010;
	cvt.s64.s32 	%rd133, %r633;
	mov.u32 	%r634, %ctaid.x;
	shl.b32 	%r635, %r634, 6;
	mov.u32 	%r636, %tid.x;
	shl.b32 	%r637, %r636, 3;
	add.s32 	%r638, %r635, %r637;
	cvt.s64.s32 	%rd134, %r638;
	add.s64 	%rd135, %rd134, %rd133;
	cvta.to.global.u64 	%rd136, %rd346;
	shl.b64 	%rd137, %rd135, 3;
	add.s64 	%rd138, %rd136, %rd137;
	ld.global.f64 	%fd1357, [%rd138+16];
	max.f64 	%fd1358, %fd1664, %fd1357;
	st.global.f64 	[%rd138+16], %fd1358;
$L__BB0_93:
	@%p2 bra 	$L__BB0_95;
	ld.param.u32 	%r1011, [_Z20Tropical_Gemm_kernelILi64ELi8ELi64ELi8ELi8ELb0EEvPdS0_S0_iii_param_3];
	ld.param.u64 	%rd347, [_Z20Tropical_Gemm_kernelILi64ELi8ELi64ELi8ELi8ELb0EEvPdS0_S0_iii_param_2];
	mov.u32 	%r639, %ctaid.y;
	shl.b32 	%r640, %r639, 6;
	mov.u32 	%r641, %tid.y;
	shl.b32 	%r642, %r641, 3;
	add.s32 	%r643, %r640, %r642;
	mul.lo.s32 	%r644, %r643, %r1011;
	cvt.s64.s32 	%rd139, %r644;
	mov.u32 	%r645, %ctaid.x;
	shl.b32 	%r646, %r645, 6;
	mov.u32 	%r647, %tid.x;
	shl.b32 	%r648, %r647, 3;
	add.s32 	%r649, %r646, %r648;
	cvt.s64.s32 	%rd140, %r649;
	add.s64 	%rd141, %rd140, %rd139;
	cvta.to.global.u64 	%rd142, %rd347;
	shl.b64 	%rd143, %rd141, 3;
	add.s64 	%rd144, %rd142, %rd143;
	ld.global.f64 	%fd1359, [%rd144+24];
	max.f64 	%fd1360, %fd1663, %fd1359;
	st.global.f64 	[%rd144+24], %fd1360;
	bra.uni 	$L__BB0_97;
$L__BB0_95:
	ld.param.u32 	%r1112, [_Z20Tropical_Gemm_kernelILi64ELi8ELi64ELi8ELi8ELb0EEvPdS0_S0_iii_param_4];
	ld.param.u32 	%r1012, [_Z20Tropical_Gemm_kernelILi64ELi8ELi64ELi8ELi8ELb0EEvPdS0_S0_iii_param_3];
	mov.u32 	%r650, %ctaid.y;
	shl.b32 	%r651, %r650, 6;
	mov.u32 	%r652, %tid.y;
	shl.b32 	%r653, %r652, 3;
	add.s32 	%r654, %r651, %r653;
	setp.ge.s32 	%p67, %r654, %r1112;
	mov.u32 	%r656, %ctaid.x;
	shl.b32 	%r657, %r656, 6;
	mov.u32 	%r658, %tid.x;
	shl.b32 	%r659, %r658, 3;
	add.s32 	%r660, %r657, %r659;
	or.b32  	%r661, %r660, 3;
	setp.ge.s32 	%p68, %r661, %r1012;
	or.pred  	%p69, %p68, %p67;
	@%p69 bra 	$L__BB0_97;
	ld.param.u32 	%r1013, [_Z20Tropical_Gemm_kernelILi64ELi8ELi64ELi8ELi8ELb0EEvPdS0_S0_iii_param_3];
	ld.param.u64 	%rd348, [_Z20Tropical_Gemm_kernelILi64ELi8ELi64ELi8ELi8ELb0EEvPdS0_S0_iii_param_2];
	mov.u32 	%r662, %ctaid.y;
	shl.b32 	%r663, %r662, 6;
	mov.u32 	%r664, %tid.y;
	shl.b32 	%r665, %r664, 3;
	add.s32 	%r666, %r663, %r665;
	mul.lo.s32 	%r667, %r666, %r1013;
	cvt.s64.s32 	%rd145, %r667;
	mov.u32 	%r668, %ctaid.x;
	shl.b32 	%r669, %r668, 6;
	mov.u32 	%r670, %tid.x;
	shl.b32 	%r671, %r670, 3;
	add.s32 	%r672, %r669, %r671;
	cvt.s64.s32 	%rd146, %r672;
	add.s64 	%rd147, %rd146, %rd145;
	cvta.to.global.u64 	%rd148, %rd348;
	shl.b64 	%rd149, %rd147, 3;
	add.s64 	%rd150, %rd148, %rd149;
	ld.global.f64 	%fd1361, [%rd150+24];
	max.f64 	%fd1362, %fd1663, %fd1361;
	st.global.f64 	[%rd150+24], %fd1362;
$L__BB0_97:
	@%p2 bra 	$L__BB0_99;
	ld.param.u32 	%r1014, [_Z20Tropical_Gemm_kernelILi64ELi8ELi64ELi8ELi8ELb0EEvPdS0_S0_iii_param_3];
	ld.param.u64 	%rd349, [_Z20Tropical_Gemm_kernelILi64ELi8ELi64ELi8ELi8ELb0EEvPdS0_S0_iii_param_2];
	mov.u32 	%r673, %ctaid.y;
	shl.b32 	%r674, %r673, 6;
	mov.u32 	%r675, %tid.y;
	shl.b32 	%r676, %r675, 3;
	add.s32 	%r677, %r674, %r676;
	mul.lo.s32 	%r678, %r677, %r1014;
	cvt.s64.s32 	%rd151, %r678;
	mov.u32 	%r679, %ctaid.x;
	shl.b32 	%r680, %r679, 6;
	mov.u32 	%r681, %tid.x;
	shl.b32 	%r682, %r681, 3;
	add.s32 	%r683, %r680, %r682;
	cvt.s64.s32 	%rd152, %r683;
	add.s64 	%rd153, %rd152, %rd151;
	cvta.to.global.u64 	%rd154, %rd349;
	shl.b64 	%rd155, %rd153, 3;
	add.s64 	%rd156, %rd154, %rd155;
	ld.global.f64 	%fd1363, [%rd156+32];
	max.f64 	%fd1364, %fd1662, %fd1363;
	st.global.f64 	[%rd156+32], %fd1364;
	bra.uni 	$L__BB0_101;
$L__BB0_99:
	ld.param.u32 	%r1113, [_Z20Tropical_Gemm_kernelILi64ELi8ELi64ELi8ELi8ELb0EEvPdS0_S0_iii_param_4];
	ld.param.u32 	%r1015, [_Z20Tropical_Gemm_kernelILi64ELi8ELi64ELi8ELi8ELb0EEvPdS0_S0_iii_param_3];
	mov.u32 	%r684, %ctaid.y;
	shl.b32 	%r685, %r684, 6;
	mov.u32 	%r686, %tid.y;
	shl.b32 	%r687, %r686, 3;
	add.s32 	%r688, %r685, %r687;
	setp.ge.s32 	%p70, %r688, %r1113;
	mov.u32 	%r690, %ctaid.x;
	shl.b32 	%r691, %r690, 6;
	mov.u32 	%r692, %tid.x;
	shl.b32 	%r693, %r692, 3;
	add.s32 	%r694, %r691, %r693;
	or.b32  	%r695, %r694, 4;
	setp.ge.s32 	%p71, %r695, %r1015;
	or.pred  	%p72, %p71, %p70;
	@%p72 bra 	$L__BB0_101;
	ld.param.u32 	%r1016, [_Z20Tropical_Gemm_kernelILi64ELi8ELi64ELi8ELi8ELb0EEvPdS0_S0_iii_param_3];
	ld.param.u64 	%rd350, [_Z20Tropical_Gemm_kernelILi64ELi8ELi64ELi8ELi8ELb0EEvPdS0_S0_iii_param_2];
	mov.u32 	%r696, %ctaid.y;
	shl.b32 	%r697, %r696, 6;
	mov.u32 	%r698, %tid.y;
	shl.b32 	%r699, %r698, 3;
	add.s32 	%r700, %r697, %r699;
	mul.lo.s32 	%r701, %r700, %r1016;
	cvt.s64.s32 	%rd157, %r701;
	mov.u32 	%r702, %ctaid.x;
	shl.b32 	%r703, %r702, 6;
	mov.u32 	%r704, %tid.x;
	shl.b32 	%r705, %r704, 3;
	add.s32 	%r706, %r703, %r705;
	cvt.s64.s32 	%rd158, %r706;
	add.s64 	%rd159, %rd158, %rd157;
	cvta.to.global.u64 	%rd160, %rd350;
	shl.b64 	%rd161, %rd159, 3;
	add.s64 	%rd162, %rd160, %rd161;
	ld.global.f64 	%fd1365, [%rd162+32];
	max.f64 	%fd1366, %fd1662, %fd1365;
	st.global.f64 	[%rd162+32], %fd1366;
$L__BB0_101:
	@%p2 bra 	$L__BB0_103;
	ld.param.u32 	%r1017, [_Z20Tropical_Gemm_kernelILi64ELi8ELi64ELi8ELi8ELb0EEvPdS0_S0_iii_param_3];
	ld.param.u64 	%rd351, [_Z20Tropical_Gemm_kernelILi64ELi8ELi64ELi8ELi8ELb0EEvPdS0_S0_iii_param_2];
	mov.u32 	%r707, %ctaid.y;
	shl.b32 	%r708, %r707, 6;
	mov.u32 	%r709, %tid.y;
	shl.b32 	%r710, %r709, 3;
	add.s32 	%r711, %r708, %r710;
	mul.lo.s32 	%r712, %r711, %r1017;
	cvt.s64.s32 	%rd163, %r712;
	mov.u32 	%r713, %ctaid.x;
	shl.b32 	%r714, %r713, 6;
	mov.u32 	%r715, %tid.x;
	shl.b32 	%r716, %r715, 3;
	add.s32 	%r717, %r714, %r716;
	cvt.s64.s32 	%rd164, %r717;
	add.s64 	%rd165, %rd164, %rd163;
	cvta.to.global.u64 	%rd166, %rd351;
	shl.b64 	%rd167, %rd165, 3;
	add.s64 	%rd168, %rd166, %rd167;
	ld.global.f64 	%fd1367, [%rd168+40];
	max.f64 	%fd1368, %fd1661, %fd1367;
	st.global.f64 	[%rd168+40], %fd1368;
	bra.uni 	$L__BB0_105;
$L__BB0_103:
	ld.param.u32 	%r1114, [_Z20Tropical_Gemm_kernelILi64ELi8ELi64ELi8ELi8ELb0EEvPdS0_S0_iii_param_4];
	ld.param.u32 	%r1018, [_Z20Tropical_Gemm_kernelILi64ELi8ELi64ELi8ELi8ELb0EEvPdS0_S0_iii_param_3];
	mov.u32 	%r718, %ctaid.y;
	shl.b32 	%r719, %r718, 6;
	mov.u32 	%r720, %tid.y;
	shl.b32 	%r721, %r720, 3;
	add.s32 	%r722, %r719, %r721;
	setp.ge.s32 	%p73, %r722, %r1114;
	mov.u32 	%r724, %ctaid.x;
	shl.b32 	%r725, %r724, 6;
	mov.u32 	%r726, %tid.x;
	shl.b32 	%r727, %r726, 3;
	add.s32 	%r728, %r725, %r727;
	or.b32  	%r729, %r728, 5;
	setp.ge.s32 	%p74, %r729, %r1018;
	or.pred  	%p75, %p74, %p73;
	@%p75 bra 	$L__BB0_105;
	ld.param.u32 	%r1019, [_Z20Tropical_Gemm_kernelILi64ELi8ELi64ELi8ELi8ELb0EEvPdS0_S0_iii_param_3];
	ld.param.u64 	%rd352, [_Z20Tropical_Gemm_kernelILi64ELi8ELi64ELi8ELi8ELb0EEvPdS0_S0_iii_param_2];
	mul.lo.s32 	%r735, %r722, %r1019;
	cvt.s64.s32 	%rd169, %r735;
	mov.u32 	%r738, %tid.x;
	shl.b32 	%r739, %r738, 3;
	add.s32 	%r740, %r725, %r739;
	cvt.s64.s32 	%rd170, %r740;
	add.s64 	%rd171, %rd170, %rd169;
	cvta.to.global.u64 	%rd172, %rd352;
	shl.b64 	%rd173, %rd171, 3;
	add.s64 	%rd174, %rd172, %rd173;
	ld.global.f64 	%fd1369, [%rd174+40];
	max.f64 	%fd1370, %fd1661, %fd1369;
	st.global.f64 	[%rd174+40], %fd1370;
$L__BB0_105:
	@%p2 bra 	$L__BB0_107;
	ld.param.u32 	%r1020, [_Z20Tropical_Gemm_kernelILi64ELi8ELi64ELi8ELi8ELb0EEvPdS0_S0_iii_param_3];
	ld.param.u64 	%rd353, [_Z20Tropical_Gemm_kernelILi64ELi8ELi64ELi8ELi8ELb0EEvPdS0_S0_iii_param_2];
	mov.u32 	%r741, %ctaid.y;
	shl.b32 	%r742, %r741, 6;
	mov.u32 	%r743, %tid.y;
	shl.b32 	%r744, %r743, 3;
	add.s32 	%r745, %r742, %r744;
	mul.lo.s32 	%r746, %r745, %r1020;
	cvt.s64.s32 	%rd175, %r746;
	mov.u32 	%r747, %ctaid.x;
	shl.b32 	%r748, %r747, 6;
	mov.u32 	%r749, %tid.x;
	shl.b32 	%r750, %r749, 3;
	add.s32 	%r751, %r748, %r750;
	cvt.s64.s32 	%rd176, %r751;
	add.s64 	%rd177, %rd176, %rd175;
	cvta.to.global.u64 	%rd178, %rd353;
	shl.b64 	%rd179, %rd177, 3;
	add.s64 	%rd180, %rd178, %rd179;
	ld.global.f64 	%fd1371, [%rd180+48];
	max.f64 	%fd1372, %fd1660, %fd1371;
	st.global.f64 	[%rd180+48], %fd1372;
	bra.uni 	$L__BB0_109;
$L__BB0_107:
	ld.param.u32 	%r1115, [_Z20Tropical_Gemm_kernelILi64ELi8ELi64ELi8ELi8ELb0EEvPdS0_S0_iii_param_4];
	ld.param.u32 	%r1021, [_Z20Tropical_Gemm_kernelILi64ELi8ELi64ELi8ELi8ELb0EEvPdS0_S0_iii_param_3];
	mov.u32 	%r752, %ctaid.y;
	shl.b32 	%r753, %r752, 6;
	mov.u32 	%r754, %tid.y;
	shl.b32 	%r755, %r754, 3;
	add.s32 	%r756, %r753, %r755;
	setp.ge.s32 	%p76, %r756, %r1115;
	mov.u32 	%r758, %ctaid.x;
	shl.b32 	%r759, %r758, 6;
	mov.u32 	%r760, %tid.x;
	shl.b32 	%r761, %r760, 3;
	add.s32 	%r762, %r759, %r761;
	or.b32  	%r763, %r762, 6;
	setp.ge.s32 	%p77, %r763, %r1021;
	or.pred  	%p78, %p77, %p76;
	@%p78 bra 	$L__BB0_109;
	ld.param.u32 	%r1022, [_Z20Tropical_Gemm_kernelILi64ELi8ELi64ELi8ELi8ELb0EEvPdS0_S0_iii_param_3];
	ld.param.u64 	%rd354, [_Z20Tropical_Gemm_kernelILi64ELi8ELi64ELi8ELi8ELb0EEvPdS0_S0_iii_param_2];
	mul.lo.s32 	%r769, %r756, %r1022;
	cvt.s64.s32 	%rd181, %r769;
	cvt.s64.s32 	%rd182, %r762;
	add.s64 	%rd183, %rd182, %rd181;
	cvta.to.global.u64 	%rd184, %rd354;
	shl.b64 	%rd185, %rd183, 3;
	add.s64 	%rd186, %rd184, %rd185;
	ld.global.f64 	%fd1373, [%rd186+48];
	max.f64 	%fd1374, %fd1660, %fd1373;
	st.global.f64 	[%rd186+48], %fd1374;
$L__BB0_109:
	@%p2 bra 	$L__BB0_111;
	ld.param.u32 	%r1023, [_Z20Tropical_Gemm_kernelILi64ELi8ELi64ELi8ELi8ELb0EEvPdS0_S0_iii_param_3];
	ld.param.u64 	%rd355, [_Z20Tropical_Gemm_kernelILi64ELi8ELi64ELi8ELi8ELb0EEvPdS0_S0_iii_param_2];
	mov.u32 	%r775, %ctaid.y;
	shl.b32 	%r776, %r775, 6;
	mov.u32 	%r777, %tid.y;
	shl.b32 	%r778, %r777, 3;
	add.s32 	%r779, %r776, %r778;
	mul.lo.s32 	%r780, %r779, %r1023;
	cvt.s64.s32 	%rd187, %r780;
	mov.u32 	%r781, %ctaid.x;
	shl.b32 	%r782, %r781, 6;
	mov.u32 	%r783, %tid.x;
	shl.b32 	%r784, %r783, 3;
	add.s32 	%r785, %r782, %r784;
	cvt.s64.s32 	%rd188, %r785;
	add.s64 	%rd189, %rd188, %rd187;
	cvta.to.global.u64 	%rd190, %rd355;
	shl.b64 	%rd191, %rd189, 3;
	add.s64 	%rd192, %rd190, %rd191;
	ld.global.f64 	%fd1375, [%rd192+56];
	max.f64 	%fd1376, %fd1659, %fd1375;
	st.global.f64 	[%rd192+56], %fd1376;
	bra.uni 	$L__BB0_113;
$L__BB0_111:
	ld.param.u32 	%r1116, [_Z20Tropical_Gemm_kernelILi64ELi8ELi64ELi8ELi8ELb0EEvPdS0_S0_iii_param_4];
	ld.param.u32 	%r1024, [_Z20Tropical_Gemm_kernelILi64ELi8ELi64ELi8ELi8ELb0EEvPdS0_S0_iii_param_3];
	mov.u32 	%r786, %ctaid.y;
	shl.b32 	%r787, %r786, 6;
	mov.u32 	%r788, %tid.y;
	shl.b32 	%r789, %r788, 3;
	add.s32 	%r790, %r787, %r789;
	setp.ge.s32 	%p79, %r790, %r1116;
	mov.u32 	%r792, %ctaid.x;
	shl.b32 	%r793, %r792, 6;
	mov.u32 	%r794, %tid.x;
	shl.b32 	%r795, %r794, 3;
	add.s32 	%r796, %r793, %r795;
	or.b32  	%r797, %r796, 7;
	setp.ge.s32 	%p80, %r797, %r1024;
	or.pred  	%p81, %p80, %p79;
	@%p81 bra 	$L__BB0_113;
	ld.param.u32 	%r1025, [_Z20Tropical_Gemm_kernelILi64ELi8ELi64ELi8ELi8ELb0EEvPdS0_S0_iii_param_3];
	ld.param.u64 	%rd356, [_Z20Tropical_Gemm_kernelILi64ELi8ELi64ELi8ELi8ELb0EEvPdS0_S0_iii_param_2];
	mul.lo.s32 	%r803, %r790, %r1025;
	cvt.s64.s32 	%rd193, %r803;
	cvt.s64.s32 	%rd194, %r796;
	add.s64 	%rd195, %rd194, %rd193;
	cvta.to.global.u64 	%rd196, %rd356;
	shl.b64 	%rd197, %rd195, 3;
	add.s64 	%rd198, %rd196, %rd197;
	ld.global.f64 	%fd1377, [%rd198+56];
	max.f64 	%fd1378, %fd1659, %fd1377;
	st.global.f64 	[%rd198+56], %fd1378;
$L__BB0_113:
	@%p2 bra 	$L__BB0_115;
	ld.param.u32 	%r1026, [_Z20Tropical_Gemm_kernelILi64ELi8ELi64ELi8ELi8ELb0EEvPdS0_S0_iii_param_3];
	ld.param.u64 	%rd357, [_Z20Tropical_Gemm_kernelILi64ELi8ELi64ELi8ELi8ELb0EEvPdS0_S0_iii_param_2];
	mov.u32 	%r809, %ctaid.y;
	shl.b32 	%r810, %r809, 6;
	mov.u32 	%r811, %tid.y;
	shl.b32 	%r812, %r811, 3;
	add.s32 	%r813, %r810, %r812;
	mad.lo.s32 	%r814, %r813, %r1026, %r1026;
	mov.u32 	%r815, %ctaid.x;
	shl.b32 	%r816, %r815, 6;
	mov.u32 	%r817, %tid.x;
	shl.b32 	%r818, %r817, 3;
	add.s32 	%r819, %r816, %r818;
	add.s32 	%r820, %r819, %r814;
	cvta.to.global.u64 	%rd199, %rd357;
	mul.wide.s32 	%rd200, %r820, 8;
	add.s64 	%rd201, %rd199, %rd200;
	ld.global.f64 	%fd1379, [%rd201];
	max.f64 	%fd1380, %fd1658, %fd1379;
	st.global.f64 	[%rd201], %fd1380;
	bra.uni 	$L__BB0_117;
$L__BB0_115:
	ld.param.u32 	%r1117, [_Z20Tropical_Gemm_kernelILi64ELi8ELi64ELi8ELi8ELb0EEvPdS0_S0_iii_param_4];
	ld.param.u32 	%r1027, [_Z20Tropical_Gemm_kernelILi64ELi8ELi64ELi8ELi8ELb0EEvPdS0_S0_iii_param_3];
	mov.u32 	%r821, %ctaid.y;
	shl.b32 	%r822, %r821, 6;
	mov.u32 	%r823, %tid.y;
	shl.b32 	%r824, %r823, 3;
	add.s32 	%r825, %r822, %r824;
	add.s32 	%r827, %r825, 1;
	setp.ge.s32 	%p82, %r827, %r1117;
	mov.u32 	%r828, %ctaid.x;
	shl.b32 	%r829, %r828, 6;
	mov.u32 	%r830, %tid.x;
	shl.b32 	%r831, %r830, 3;
	add.s32 	%r832, %r829, %r831;
	setp.ge.s32 	%p83, %r832, %r1027;
	or.pred  	%p84, %p83, %p82;
	@%p84 bra 	$L__BB0_117;
	ld.param.u32 	%r1028, [_Z20Tropical_Gemm_kernelILi64ELi8ELi64ELi8ELi8ELb0EEvPdS0_S0_iii_param_3];
	ld.param.u64 	%rd358, [_Z20Tropical_Gemm_kernelILi64ELi8ELi64ELi8ELi8ELb0EEvPdS0_S0_iii_param_2];
	mad.lo.s32 	%r838, %r825, %r1028, %r1028;
	add.s32 	%r844, %r832, %r838;
	cvta.to.global.u64 	%rd202, %rd358;
	mul.wide.s32 	%rd203, %r844, 8;
	add.s64 	%rd204, %rd202, %rd203;
	ld.global.f64 	%fd1381, [%rd204];
	max.f64 	%fd1382, %fd1658, %fd1381;
	st.global.f64 	[%rd204], %fd1382;
$L__BB0_117:
	@%p2 bra 	$L__BB0_119;
	ld.param.u32 	%r1029, [_Z20Tropical_Gemm_kernelILi64ELi8ELi64ELi8ELi8ELb0EEvPdS0_S0_iii_param_3];
	ld.param.u64 	%rd359, [_Z20Tropical_Gemm_kernelILi64ELi8ELi64ELi8ELi8ELb0EEvPdS0_S0_iii_param_2];
	mov.u32 	%r845, %ctaid.x;
	shl.b32 	%r846, %r845, 6;
	mov.u32 	%r847, %tid.x;
	shl.b32 	%r848, %r847, 3;
	add.s32 	%r849, %r846, %r848;
	cvt.s64.s32 	%rd205, %r849;
	mov.u32 	%r850, %ctaid.y;
	shl.b32 	%r851, %r850, 6;
	mov.u32 	%r852, %tid.y;
	shl.b32 	%r853, %r852, 3;
	add.s32 	%r854, %r851, %r853;
	mad.lo.s32 	%r855, %r854, %r1029, %r1029;
	cvt.s64.s32 	%rd206, %r855;
	add.s64 	%rd207, %rd205, %rd206;
	cvta.to.global.u64 	%rd208, %rd359;
	shl.b64 	%rd209, %rd207, 3;
	add.s64 	%rd210, %rd208, %rd209;
	ld.global.f64 	%fd1383, [%rd210+8];
	max.f64 	%fd1384, %fd1657, %fd1383;
	st.global.f64 	[%rd210+8], %fd1384;
	bra.uni 	$L__BB0_121;
$L__BB0_119:
	ld.param.u32 	%r1118, [_Z20Tropical_Gemm_kernelILi64ELi8ELi64ELi8ELi8ELb0EEvPdS0_S0_iii_param_4];
	ld.param.u32 	%r1030, [_Z20Tropical_Gemm_kernelILi64ELi8ELi64ELi8ELi8ELb0EEvPdS0_S0_iii_param_3];
	mov.u32 	%r856, %ctaid.y;
	shl.b32 	%r857, %r856, 6;
	mov.u32 	%r858, %tid.y;
	shl.b32 	%r859, %r858, 3;
	add.s32 	%r860, %r857, %r859;
	add.s32 	%r862, %r860, 1;
	setp.ge.s32 	%p85, %r862, %r1118;
	mov.u32 	%r863, %ctaid.x;
	shl.b32 	%r864, %r863, 6;
	mov.u32 	%r865, %tid.x;
	shl.b32 	%r866, %r865, 3;
	add.s32 	%r867, %r864, %r866;
	or.b32  	%r868, %r867, 1;
	setp.ge.s32 	%p86, %r868, %r1030;
	or.pred  	%p87, %p86, %p85;
	@%p87 bra 	$L__BB0_121;
	ld.param.u32 	%r1031, [_Z20Tropical_Gemm_kernelILi64ELi8ELi64ELi8ELi8ELb0EEvPdS0_S0_iii_param_3];
	ld.param.u64 	%rd360, [_Z20Tropical_Gemm_kernelILi64ELi8ELi64ELi8ELi8ELb0EEvPdS0_S0_iii_param_2];
	cvt.s64.s32 	%rd211, %r867;
	mad.lo.s32 	%r879, %r860, %r1031, %r1031;
	cvt.s64.s32 	%rd212, %r879;
	add.s64 	%rd213, %rd211, %rd212;
	cvta.to.global.u64 	%rd214, %rd360;
	shl.b64 	%rd215, %rd213, 3;
	add.s64 	%rd216, %rd214, %rd215;
	ld.global.f64 	%fd1385, [%rd216+8];
	max.f64 	%fd1386, %fd1657, %fd1385;
	st.global.f64 	[%rd216+8], %fd1386;
$L__BB0_121:
	mov.u32 	%r880, %ctaid.y;
	shl.b32 	%r881, %r880, 6;
	mov.u32 	%r882, %tid.y;
	shl.b32 	%r883, %r882, 3;
	add.s32 	%r59, %r881, %r883;
	@%p2 bra 	$L__BB0_123;
	ld.param.u32 	%r1032, [_Z20Tropical_Gemm_kernelILi64ELi8ELi64ELi8ELi8ELb0EEvPdS0_S0_iii_param_3];
	ld.param.u64 	%rd361, [_Z20Tropical_Gemm_kernelILi64ELi8ELi64ELi8ELi8ELb0EEvPdS0_S0_iii_param_2];
	mov.u32 	%r884, %ctaid.x;
	shl.b32 	%r885, %r884, 6;
	mov.u32 	%r886, %tid.x;
	shl.b32 	%r887, %r886, 3;
	add.s32 	%r888, %r885, %r887;
	cvt.s64.s32 	%rd217, %r888;
	mad.lo.s32 	%r889, %r59, %r1032, %r1032;
	cvt.s64.s32 	%rd218, %r889;
	add.s64 	%rd219, %rd217, %rd218;
	cvta.to.global.u64 	%rd220, %rd361;
	shl.b64 	%rd221, %rd219, 3;
	add.s64 	%rd222, %rd220, %rd221;
	ld.global.f64 	%fd1387, [%rd222+16];
	max.f64 	%fd1388, %fd1656, %fd1387;
	st.global.f64 	[%rd222+16], %fd1388;
	bra.uni 	$L__BB0_125;
$L__BB0_123:
	ld.param.u32 	%r1119, [_Z20Tropical_Gemm_kernelILi64ELi8ELi64ELi8ELi8ELb0EEvPdS0_S0_iii_param_4];
	ld.param.u32 	%r1033, [_Z20Tropical_Gemm_kernelILi64ELi8ELi64ELi8ELi8ELb0EEvPdS0_S0_iii_param_3];
	add.s32 	%r891, %r59, 1;
	setp.ge.s32 	%p88, %r891, %r1119;
	mov.u32 	%r892, %ctaid.x;
	shl.b32 	%r893, %r892, 6;
	mov.u32 	%r894, %tid.x;
	shl.b32 	%r895, %r894, 3;
	add.s32 	%r896, %r893, %r895;
	or.b32  	%r897, %r896, 2;
	setp.ge.s32 	%p89, %r897, %r1033;
	or.pred  	%p90, %p89, %p88;
	@%p90 bra 	$L__BB0_125;
	ld.param.u32 	%r1034, [_Z20Tropical_Gemm_kernelILi64ELi8ELi64ELi8ELi8ELb0EEvPdS0_S0_iii_param_3];
	ld.param.u64 	%rd362, [_Z20Tropical_Gemm_kernelILi64ELi8ELi64ELi8ELi8ELb0EEvPdS0_S0_iii_param_2];
	cvt.s64.s32 	%rd223, %r896;
	mad.lo.s32 	%r903, %r59, %r1034, %r1034;
	cvt.s64.s32 	%rd224, %r903;
	add.s64 	%rd225, %rd223, %rd224;
	cvta.to.global.u64 	%rd226, %rd362;
	shl.b64 	%rd227, %rd225, 3;
	add.s64 	%rd228, %rd226, %rd227;
	ld.global.f64 	%fd1389, [%rd228+16];
	max.f64 	%fd1390, %fd1656, %fd1389;
	st.global.f64 	[%rd228+16], %fd1390;
$L__BB0_125:
	mov.u32 	%r904, %ctaid.x;
	shl.b32 	%r905, %r904, 6;
	mov.u32 	%r906, %tid.x;
	shl.b32 	%r907, %r906, 3;
	add.s32 	%r60, %r905, %r907;
	@%p2 bra 	$L__BB0_127;
	ld.param.u32 	%r1035, [_Z20Tropical_Gemm_kernelILi64ELi8ELi64ELi8ELi8ELb0EEvPdS0_S0_iii_param_3];
	ld.param.u64 	%rd363, [_Z20Tropical_Gemm_kernelILi64ELi8ELi64ELi8ELi8ELb0EEvPdS0_S0_iii_param_2];
	cvt.s64.s32 	%rd229, %r60;
	mad.lo.s32 	%r908, %r59, %r1035, %r1035;
	cvt.s64.s32 	%rd230, %r908;
	add.s64 	%rd231, %rd229, %rd230;
	cvta.to.global.u64 	%rd232, %rd363;
	shl.b64 	%rd233, %rd231, 3;
	add.s64 	%rd234, %rd232, %rd233;
	ld.global.f64 	%fd1391, [%rd234+24];
	max.f64 	%fd1392, %fd1655, %fd1391;
	st.global.f64 	[%rd234+24], %fd1392;
	bra.uni 	$L__BB0_129;
$L__BB0_127:
	ld.param.u32 	%r1120, [_Z20Tropical_Gemm_kernelILi64ELi8ELi64ELi8ELi8ELb0EEvPdS0_S0_iii_param_4];
	ld.param.u32 	%r1036, [_Z20Tropical_Gemm_kernelILi64ELi8ELi64ELi8ELi8ELb0EEvPdS0_S0_iii_param_3];
	add.s32 	%r910, %r59, 1;
	setp.ge.s32 	%p91, %r910, %r1120;
	add.s32 	%r911, %r60, 3;
	setp.ge.s32 	%p92, %r911, %r1036;
	or.pred  	%p93, %p92, %p91;
	@%p93 bra 	$L__BB0_129;
	ld.param.u32 	%r1037, [_Z20Tropical_Gemm_kernelILi64ELi8ELi64ELi8ELi8ELb0EEvPdS0_S0_iii_param_3];
	ld.param.u64 	%rd364, [_Z20Tropical_Gemm_kernelILi64ELi8ELi64ELi8ELi8ELb0EEvPdS0_S0_iii_param_2];
	cvt.s64.s32 	%rd235, %r60;
	mad.lo.s32 	%r912, %r59, %r1037, %r1037;
	cvt.s64.s32 	%rd236, %r912;
	add.s64 	%rd237, %rd235, %rd236;
	cvta.to.global.u64 	%rd238, %rd364;
	shl.b64 	%rd239, %rd237, 3;
	add.s64 	%rd240, %rd238, %rd239;
	ld.global.f64 	%fd1393, [%rd240+24];
	max.f64 	%fd1394, %fd1655, %fd1393;
	st.global.f64 	[%rd240+24], %fd1394;
$L__BB0_129:
	@%p2 bra 	$L__BB0_131;
	ld.param.u32 	%r1038, [_Z20Tropical_Gemm_kernelILi64ELi8ELi64ELi8ELi8ELb0EEvPdS0_S0_iii_param_3];
	ld.param.u64 	%rd365, [_Z20Tropical_Gemm_kernelILi64ELi8ELi64ELi8ELi8ELb0EEvPdS0_S0_iii_param_2];
	cvt.s64.s32 	%rd241, %r60;
	mad.lo.s32 	%r913, %r59, %r1038, %r1038;
	cvt.s64.s32 	%rd242, %r913;
	add.s64 	%rd243, %rd241, %rd242;
	cvta.to.global.u64 	%rd244, %rd365;
	shl.b64 	%rd245, %rd243, 3;
	add.s64 	%rd246, %rd244, %rd245;
	ld.global.f64 	%fd1395, [%rd246+32];
	max.f64 	%fd1396, %fd1654, %fd1395;
	st.global.f64 	[%rd246+32], %fd1396;
	bra.uni 	$L__BB0_133;
$L__BB0_131:
	ld.param.u32 	%r1121, [_Z20Tropical_Gemm_kernelILi64ELi8ELi64ELi8ELi8ELb0EEvPdS0_S0_iii_param_4];
	ld.param.u32 	%r1039, [_Z20Tropical_Gemm_kernelILi64ELi8ELi64ELi8ELi8ELb0EEvPdS0_S0_iii_param_3];
	add.s32 	%r915, %r59, 1;
	setp.ge.s32 	%p94, %r915, %r1121;
	add.s32 	%r916, %r60, 4;
	setp.ge.s32 	%p95, %r916, %r1039;
	or.pred  	%p96, %p95, %p94;
	@%p96 bra 	$L__BB0_133;
	ld.param.u32 	%r1040, [_Z20Tropical_Gemm_kernelILi64ELi8ELi64ELi8ELi8ELb0EEvPdS0_S0_iii_param_3];
	ld.param.u64 	%rd366, [_Z20Tropical_Gemm_kernelILi64ELi8ELi64ELi8ELi8ELb0EEvPdS0_S0_iii_param_2];
	cvt.s64.s32 	%rd247, %r60;
	mad.lo.s32 	%r917, %r59, %r1040, %r1040;
	cvt.s64.s32 	%rd248, %r917;
	add.s64 	%rd249, %rd247, %rd248;
	cvta.to.global.u64 	%rd250, %rd366;
	shl.b64 	%rd251, %rd249, 3;
	add.s64 	%rd252, %rd250, %rd251;
	ld.global.f64 	%fd1397, [%rd252+32];
	max.f64 	%fd1398, %fd1654, %fd1397;
	st.global.f64 	[%rd252+32], %fd1398;
$L__BB0_133:
	ld.param.u64 	%rd367, [_Z20Tropical_Gemm_kernelILi64ELi8ELi64ELi8ELi8ELb0EEvPdS0_S0_iii_param_2];
	cvta.to.global.u64 	%rd1, %rd367;
	@%p2 bra 	$L__BB0_135;
	ld.param.u32 	%r1041, [_Z20Tropical_Gemm_kernelILi64ELi8ELi64ELi8ELi8ELb0EEvPdS0_S0_iii_param_3];
	cvt.s64.s32 	%rd253, %r60;
	mad.lo.s32 	%r918, %r59, %r1041, %r1041;
	cvt.s64.s32 	%rd254, %r918;
	add.s64 	%rd255, %rd253, %rd254;
	shl.b64 	%rd256, %rd255, 3;
	add.s64 	%rd257, %rd1, %rd256;
	ld.global.f64 	%fd1399, [%rd257+40];
	max.f64 	%fd1400, %fd1653, %fd1399;
	st.global.f64 	[%rd257+40], %fd1400;
	bra.uni 	$L__BB0_137;
$L__BB0_135:
	ld.param.u32 	%r1122, [_Z20Tropical_Gemm_kernelILi64ELi8ELi64ELi8ELi8ELb0EEvPdS0_S0_iii_param_4];
	ld.param.u32 	%r1042, [_Z20Tropical_Gemm_kernelILi64ELi8ELi64ELi8ELi8ELb0EEvPdS0_S0_iii_param_3];
	add.s32 	%r920, %r59, 1;
	setp.ge.s32 	%p97, %r920, %r1122;
	add.s32 	%r921, %r60, 5;
	setp.ge.s32 	%p98, %r921, %r1042;
	or.pred  	%p99, %p98, %p97;
	@%p99 bra 	$L__BB0_137;
	ld.param.u32 	%r1043, [_Z20Tropical_Gemm_kernelILi64ELi8ELi64ELi8ELi8ELb0EEvPdS0_S0_iii_param_3];
	cvt.s64.s32 	%rd258, %r60;
	mad.lo.s32 	%r922, %r59, %r1043, %r1043;
	cvt.s64.s32 	%rd259, %r922;
	add.s64 	%rd260, %rd258, %rd259;
	shl.b64 	%rd261, %rd260, 3;
	add.s64 	%rd262, %rd1, %rd261;
	ld.global.f64 	%fd1401, [%rd262+40];
	max.f64 	%fd1402, %fd1653, %fd1401;
	st.global.f64 	[%rd262+40], %fd1402;
$L__BB0_137:
	ld.param.u32 	%r1044, [_Z20Tropical_Gemm_kernelILi64ELi8ELi64ELi8ELi8ELb0EEvPdS0_S0_iii_param_3];
	cvt.s64.s32 	%rd263, %r60;
	mad.lo.s32 	%r923, %r59, %r1044, %r1044;
	cvt.s64.s32 	%rd264, %r923;
	add.s64 	%rd265, %rd263, %rd264;
	shl.b64 	%rd266, %rd265, 3;
	add.s64 	%rd2, %rd1, %rd266;
	@%p2 bra 	$L__BB0_139;
	ld.global.f64 	%fd1403, [%rd2+48];
	max.f64 	%fd1404, %fd1652, %fd1403;
	st.global.f64 	[%rd2+48], %fd1404;
	bra.uni 	$L__BB0_141;
$L__BB0_139:
	ld.param.u32 	%r1123, [_Z20Tropical_Gemm_kernelILi64ELi8ELi64ELi8ELi8ELb0EEvPdS0_S0_iii_param_4];
	ld.param.u32 	%r1045, [_Z20Tropical_Gemm_kernelILi64ELi8ELi64ELi8ELi8ELb0EEvPdS0_S0_iii_param_3];
	add.s32 	%r925, %r59, 1;
	setp.ge.s32 	%p100, %r925, %r1123;
	add.s32 	%r926, %r60, 6;
	setp.ge.s32 	%p101, %r926, %r1045;
	or.pred  	%p102, %p101, %p100;
	@%p102 bra 	$L__BB0_141;
	ld.global.f64 	%fd1405, [%rd2+48];
	max.f64 	%fd1406, %fd1652, %fd1405;
	st.global.f64 	[%rd2+48], %fd1406;
$L__BB0_141:
	add.s32 	%r61, %r60, 7;
	@%p2 bra 	$L__BB0_143;
	ld.global.f64 	%fd1407, [%rd2+56];
	max.f64 	%fd1408, %fd1651, %fd1407;
	st.global.f64 	[%rd2+56], %fd1408;
	bra.uni 	$L__BB0_145;
$L__BB0_143:
	ld.param.u32 	%r1124, [_Z20Tropical_Gemm_kernelILi64ELi8ELi64ELi8ELi8ELb0EEvPdS0_S0_iii_param_4];
	ld.param.u32 	%r1046, [_Z20Tropical_Gemm_kernelILi64ELi8ELi64ELi8ELi8ELb0EEvPdS0_S0_iii_param_3];
	add.s32 	%r928, %r59, 1;
	setp.ge.s32 	%p103, %r928, %r1124;
	setp.ge.s32 	%p104, %r61, %r1046;
	or.pred  	%p105, %p104, %p103;
	@%p105 bra 	$L__BB0_145;
	ld.global.f64 	%fd1409, [%rd2+56];
	max.f64 	%fd1410, %fd1651, %fd1409;
	st.global.f64 	[%rd2+56], %fd1410;
$L__BB0_145:
	ld.param.u32 	%r1047, [_Z20Tropical_Gemm_kernelILi64ELi8ELi64ELi8ELi8ELb0EEvPdS0_S0_iii_param_3];
	add.s32 	%r62, %r59, 2;
	mad.lo.s32 	%r929, %r59, %r1047, %r1047;
	add.s32 	%r63, %r929, %r1047;
	@%p2 bra 	$L__BB0_147;
	add.s32 	%r930, %r60, %r63;
	mul.wide.s32 	%rd267, %r930, 8;
	add.s64 	%rd268, %rd1, %rd267;
	ld.global.f64 	%fd1411, [%rd268];
	max.f64 	%fd1412, %fd1650, %fd1411;
	st.global.f64 	[%rd268], %fd1412;
	bra.uni 	$L__BB0_149;
$L__BB0_147:
	ld.param.u32 	%r1125, [_Z20Tropical_Gemm_kernelILi64ELi8ELi64ELi8ELi8ELb0EEvPdS0_S0_iii_param_4];
	ld.param.u32 	%r1048, [_Z20Tropical_Gemm_kernelILi64ELi8ELi64ELi8ELi8ELb0EEvPdS0_S0_iii_param_3];
	setp.ge.s32 	%p106, %r62, %r1125;
	setp.ge.s32 	%p107, %r60, %r1048;
	or.pred  	%p108, %p107, %p106;
	@%p108 bra 	$L__BB0_149;
	add.s32 	%r932, %r60, %r63;
	mul.wide.s32 	%rd269, %r932, 8;
	add.s64 	%rd270, %rd1, %rd269;
	ld.global.f64 	%fd1413, [%rd270];
	max.f64 	%fd1414, %fd1650, %fd1413;
	st.global.f64 	[%rd270], %fd1414;
$L__BB0_149:
	cvt.s64.s32 	%rd271, %r63;
	add.s64 	%rd272, %rd263, %rd271;
	shl.b64 	%rd273, %rd272, 3;
	add.s64 	%rd4, %rd1, %rd273;
	@%p2 bra 	$L__BB0_151;
	ld.global.f64 	%fd1415, [%rd4+8];
	max.f64 	%fd1416, %fd1649, %fd1415;
	st.global.f64 	[%rd4+8], %fd1416;
	bra.uni 	$L__BB0_153;
$L__BB0_151:
	ld.param.u32 	%r1126, [_Z20Tropical_Gemm_kernelILi64ELi8ELi64ELi8ELi8ELb0EEvPdS0_S0_iii_param_4];
	ld.param.u32 	%r1049, [_Z20Tropical_Gemm_kernelILi64ELi8ELi64ELi8ELi8ELb0EEvPdS0_S0_iii_param_3];
	setp.ge.s32 	%p109, %r62, %r1126;
	add.s32 	%r934, %r60, 1;
	setp.ge.s32 	%p110, %r934, %r1049;
	or.pred  	%p111, %p110, %p109;
	@%p111 bra 	$L__BB0_153;
	ld.global.f64 	%fd1417, [%rd4+8];
	max.f64 	%fd1418, %fd1649, %fd1417;
	st.global.f64 	[%rd4+8], %fd1418;
$L__BB0_153:
	@%p2 bra 	$L__BB0_155;
	ld.global.f64 	%fd1419, [%rd4+16];
	max.f64 	%fd1420, %fd1648, %fd1419;
	st.global.f64 	[%rd4+16], %fd1420;
	bra.uni 	$L__BB0_157;
$L__BB0_155:
	ld.param.u32 	%r1127, [_Z20Tropical_Gemm_kernelILi64ELi8ELi64ELi8ELi8ELb0EEvPdS0_S0_iii_param_4];
	ld.param.u32 	%r1050, [_Z20Tropical_Gemm_kernelILi64ELi8ELi64ELi8ELi8ELb0EEvPdS0_S0_iii_param_3];
	setp.ge.s32 	%p112, %r62, %r1127;
	add.s32 	%r936, %r60, 2;
	setp.ge.s32 	%p113, %r936, %r1050;
	or.pred  	%p114, %p113, %p112;
	@%p114 bra 	$L__BB0_157;
	ld.global.f64 	%fd1421, [%rd4+16];
	max.f64 	%fd1422, %fd1648, %fd1421;
	st.global.f64 	[%rd4+16], %fd1422;
$L__BB0_157:
	add.s32 	%r64, %r60, 3;
	@%p2 bra 	$L__BB0_159;
	ld.global.f64 	%fd1423, [%rd4+24];
	max.f64 	%fd1424, %fd1647, %fd1423;
	st.global.f64 	[%rd4+24], %fd1424;
	bra.uni 	$L__BB0_161;
$L__BB0_159:
	ld.param.u32 	%r1128, [_Z20Tropical_Gemm_kernelILi64ELi8ELi64ELi8ELi8ELb0EEvPdS0_S0_iii_param_4];
	ld.param.u32 	%r1051, [_Z20Tropical_Gemm_kernelILi64ELi8ELi64ELi8ELi8ELb0EEvPdS0_S0_iii_param_3];
	setp.ge.s32 	%p115, %r62, %r1128;
	setp.ge.s32 	%p116, %r64, %r1051;
	or.pred  	%p117, %p116, %p115;
	@%p117 bra 	$L__BB0_161;
	ld.global.f64 	%fd1425, [%rd4+24];
	max.f64 	%fd1426, %fd1647, %fd1425;
	st.global.f64 	[%rd4+24], %fd1426;
$L__BB0_161:
	add.s32 	%r65, %r60, 4;
	@%p2 bra 	$L__BB0_163;
	ld.global.f64 	%fd1427, [%rd4+32];
	max.f64 	%fd1428, %fd1646, %fd1427;
	st.global.f64 	[%rd4+32], %fd1428;
	bra.uni 	$L__BB0_165;
$L__BB0_163:
	ld.param.u32 	%r1129, [_Z20Tropical_Gemm_kernelILi64ELi8ELi64ELi8ELi8ELb0EEvPdS0_S0_iii_param_4];
	ld.param.u32 	%r1052, [_Z20Tropical_Gemm_kernelILi64ELi8ELi64ELi8ELi8ELb0EEvPdS0_S0_iii_param_3];
	setp.ge.s32 	%p118, %r62, %r1129;
	setp.ge.s32 	%p119, %r65, %r1052;
	or.pred  	%p120, %p119, %p118;
	@%p120 bra 	$L__BB0_165;
	ld.global.f64 	%fd1429, [%rd4+32];
	max.f64 	%fd1430, %fd1646, %fd1429;
	st.global.f64 	[%rd4+32], %fd1430;
$L__BB0_165:
	add.s32 	%r66, %r60, 5;
	@%p2 bra 	$L__BB0_167;
	ld.global.f64 	%fd1431, [%rd4+40];
	max.f64 	%fd1432, %fd1645, %fd1431;
	st.global.f64 	[%rd4+40], %fd1432;
	bra.uni 	$L__BB0_169;
$L__BB0_167:
	ld.param.u32 	%r1130, [_Z20Tropical_Gemm_kernelILi64ELi8ELi64ELi8ELi8ELb0EEvPdS0_S0_iii_param_4];
	ld.param.u32 	%r1053, [_Z20Tropical_Gemm_kernelILi64ELi8ELi64ELi8ELi8ELb0EEvPdS0_S0_iii_param_3];
	setp.ge.s32 	%p121, %r62, %r1130;
	setp.ge.s32 	%p122, %r66, %r1053;
	or.pred  	%p123, %p122, %p121;
	@%p123 bra 	$L__BB0_169;
	ld.global.f64 	%fd1433, [%rd4+40];
	max.f64 	%fd1434, %fd1645, %fd1433;
	st.global.f64 	[%rd4+40], %fd1434;
$L__BB0_169:
	add.s32 	%r67, %r60, 6;
	@%p2 bra 	$L__BB0_171;
	ld.global.f64 	%fd1435, [%rd4+48];
	max.f64 	%fd1436, %fd1644, %fd1435;
	st.global.f64 	[%rd4+48], %fd1436;
	bra.uni 	$L__BB0_173;
$L__BB0_171:
	ld.param.u32 	%r1131, [_Z20Tropical_Gemm_kernelILi64ELi8ELi64ELi8ELi8ELb0EEvPdS0_S0_iii_param_4];
	ld.param.u32 	%r1054, [_Z20Tropical_Gemm_kernelILi64ELi8ELi64ELi8ELi8ELb0EEvPdS0_S0_iii_param_3];
	setp.ge.s32 	%p124, %r62, %r1131;
	setp.ge.s32 	%p125, %r67, %r1054;
	or.pred  	%p126, %p125, %p124;
	@%p126 bra 	$L__BB0_173;
	ld.global.f64 	%fd1437, [%rd4+48];
	max.f64 	%fd1438, %fd1644, %fd1437;
	st.global.f64 	[%rd4+48], %fd1438;
$L__BB0_173:
	@%p2 bra 	$L__BB0_175;
	ld.global.f64 	%fd1439, [%rd4+56];
	max.f64 	%fd1440, %fd1643, %fd1439;
	st.global.f64 	[%rd4+56], %fd1440;
	bra.uni 	$L__BB0_177;
$L__BB0_175:
	ld.param.u32 	%r1132, [_Z20Tropical_Gemm_kernelILi64ELi8ELi64ELi8ELi8ELb0EEvPdS0_S0_iii_param_4];
	ld.param.u32 	%r1055, [_Z20Tropical_Gemm_kernelILi64ELi8ELi64ELi8ELi8ELb0EEvPdS0_S0_iii_param_3];
	setp.ge.s32 	%p127, %r62, %r1132;
	setp.ge.s32 	%p128, %r61, %r1055;
	or.pred  	%p129, %p128, %p127;
	@%p129 bra 	$L__BB0_177;
	ld.global.f64 	%fd1441, [%rd4+56];
	max.f64 	%fd1442, %fd1643, %fd1441;
	st.global.f64 	[%rd4+56], %fd1442;
$L__BB0_177:
	ld.param.u32 	%r1056, [_Z20Tropical_Gemm_kernelILi64ELi8ELi64ELi8ELi8ELb0EEvPdS0_S0_iii_param_3];
	add.s32 	%r68, %r59, 3;
	add.s32 	%r69, %r63, %r1056;
	@%p2 bra 	$L__BB0_179;
	add.s32 	%r942, %r60, %r69;
	mul.wide.s32 	%rd274, %r942, 8;
	add.s64 	%rd275, %rd1, %rd274;
	ld.global.f64 	%fd1443, [%rd275];
	max.f64 	%fd1444, %fd1642, %fd1443;
	st.global.f64 	[%rd275], %fd1444;
	bra.uni 	$L__BB0_181;
$L__BB0_179:
	ld.param.u32 	%r1133, [_Z20Tropical_Gemm_kernelILi64ELi8ELi64ELi8ELi8ELb0EEvPdS0_S0_iii_param_4];
	ld.param.u32 	%r1057, [_Z20Tropical_Gemm_kernelILi64ELi8ELi64ELi8ELi8ELb0EEvPdS0_S0_iii_param_3];
	setp.ge.s32 	%p130, %r68, %r1133;
	setp.ge.s32 	%p131, %r60, %r1057;
	or.pred  	%p132, %p131, %p130;
	@%p132 bra 	$L__BB0_181;
	add.s32 	%r944, %r60, %r69;
	mul.wide.s32 	%rd276, %r944, 8;
	add.s64 	%rd277, %rd1, %rd276;
	ld.global.f64 	%fd1445, [%rd277];
	max.f64 	%fd1446, %fd1642, %fd1445;
	st.global.f64 	[%rd277], %fd1446;
$L__BB0_181:
	add.s32 	%r70, %r60, 1;
	cvt.s64.s32 	%rd278, %r69;
	add.s64 	%rd279, %rd263, %rd278;
	shl.b64 	%rd280, %rd279, 3;
	add.s64 	%rd5, %rd1, %rd280;
	@%p2 bra 	$L__BB0_183;
	ld.global.f64 	%fd1447, [%rd5+8];
	max.f64 	%fd1448, %fd1641, %fd1447;
	st.global.f64 	[%rd5+8], %fd1448;
	bra.uni 	$L__BB0_185;
$L__BB0_183:
	ld.param.u32 	%r1134, [_Z20Tropical_Gemm_kernelILi64ELi8ELi64ELi8ELi8ELb0EEvPdS0_S0_iii_param_4];
	ld.param.u32 	%r1058, [_Z20Tropical_Gemm_kernelILi64ELi8ELi64ELi8ELi8ELb0EEvPdS0_S0_iii_param_3];
	setp.ge.s32 	%p133, %r68, %r1134;
	setp.ge.s32 	%p134, %r70, %r1058;
	or.pred  	%p135, %p134, %p133;
	@%p135 bra 	$L__BB0_185;
	ld.global.f64 	%fd1449, [%rd5+8];
	max.f64 	%fd1450, %fd1641, %fd1449;
	st.global.f64 	[%rd5+8], %fd1450;
$L__BB0_185:
	add.s32 	%r71, %r60, 2;
	@%p2 bra 	$L__BB0_187;
	ld.global.f64 	%fd1451, [%rd5+16];
	max.f64 	%fd1452, %fd1640, %fd1451;
	st.global.f64 	[%rd5+16], %fd1452;
	bra.uni 	$L__BB0_189;
$L__BB0_187:
	ld.param.u32 	%r1135, [_Z20Tropical_Gemm_kernelILi64ELi8ELi64ELi8ELi8ELb0EEvPdS0_S0_iii_param_4];
	ld.param.u32 	%r1059, [_Z20Tropical_Gemm_kernelILi64ELi8ELi64ELi8ELi8ELb0EEvPdS0_S0_iii_param_3];
	setp.ge.s32 	%p136, %r68, %r1135;
	setp.ge.s32 	%p137, %r71, %r1059;
	or.pred  	%p138, %p137, %p136;
	@%p138 bra 	$L__BB0_189;
	ld.global.f64 	%fd1453, [%rd5+16];
	max.f64 	%fd1454, %fd1640, %fd1453;
	st.global.f64 	[%rd5+16], %fd1454;
$L__BB0_189:
	@%p2 bra 	$L__BB0_191;
	ld.global.f64 	%fd1455, [%rd5+24];
	max.f64 	%fd1456, %fd1639, %fd1455;
	st.global.f64 	[%rd5+24], %fd1456;
	bra.uni 	$L__BB0_193;
$L__BB0_191:
	ld.param.u32 	%r1136, [_Z20Tropical_Gemm_kernelILi64ELi8ELi64ELi8ELi8ELb0EEvPdS0_S0_iii_param_4];
	ld.param.u32 	%r1060, [_Z20Tropical_Gemm_kernelILi64ELi8ELi64ELi8ELi8ELb0EEvPdS0_S0_iii_param_3];
	setp.ge.s32 	%p139, %r68, %r1136;
	setp.ge.s32 	%p140, %r64, %r1060;
	or.pred  	%p141, %p140, %p139;
	@%p141 bra 	$L__BB0_193;
	ld.global.f64 	%fd1457, [%rd5+24];
	max.f64 	%fd1458, %fd1639, %fd1457;
	st.global.f64 	[%rd5+24], %fd1458;
$L__BB0_193:
	@%p2 bra 	$L__BB0_195;
	ld.global.f64 	%fd1459, [%rd5+32];
	max.f64 	%fd1460, %fd1638, %fd1459;
	st.global.f64 	[%rd5+32], %fd1460;
	bra.uni 	$L__BB0_197;
$L__BB0_195:
	ld.param.u32 	%r1137, [_Z20Tropical_Gemm_kernelILi64ELi8ELi64ELi8ELi8ELb0EEvPdS0_S0_iii_param_4];
	ld.param.u32 	%r1061, [_Z20Tropical_Gemm_kernelILi64ELi8ELi64ELi8ELi8ELb0EEvPdS0_S0_iii_param_3];
	setp.ge.s32 	%p142, %r68, %r1137;
	setp.ge.s32 	%p143, %r65, %r1061;
	or.pred  	%p144, %p143, %p142;
	@%p144 bra 	$L__BB0_197;
	ld.global.f64 	%fd1461, [%rd5+32];
	max.f64 	%fd1462, %fd1638, %fd1461;
	st.global.f64 	[%rd5+32], %fd1462;
$L__BB0_197:
	@%p2 bra 	$L__BB0_199;
	ld.global.f64 	%fd1463, [%rd5+40];
	max.f64 	%fd1464, %fd1637, %fd1463;
	st.global.f64 	[%rd5+40], %fd1464;
	bra.uni 	$L__BB0_201;
$L__BB0_199:
	ld.param.u32 	%r1138, [_Z20Tropical_Gemm_kernelILi64ELi8ELi64ELi8ELi8ELb0EEvPdS0_S0_iii_param_4];
	ld.param.u32 	%r1062, [_Z20Tropical_Gemm_kernelILi64ELi8ELi64ELi8ELi8ELb0EEvPdS0_S0_iii_param_3];
	setp.ge.s32 	%p145, %r68, %r1138;
	setp.ge.s32 	%p146, %r66, %r1062;
	or.pred  	%p147, %p146, %p145;
	@%p147 bra 	$L__BB0_201;
	ld.global.f64 	%fd1465, [%rd5+40];
	max.f64 	%fd1466, %fd1637, %fd1465;
	st.global.f64 	[%rd5+40], %fd1466;
$L__BB0_201:
	@%p2 bra 	$L__BB0_203;
	ld.global.f64 	%fd1467, [%rd5+48];
	max.f64 	%fd1468, %fd1636, %fd1467;
	st.global.f64 	[%rd5+48], %fd1468;
	bra.uni 	$L__BB0_205;
$L__BB0_203:
	ld.param.u32 	%r1139, [_Z20Tropical_Gemm_kernelILi64ELi8ELi64ELi8ELi8ELb0EEvPdS0_S0_iii_param_4];
	ld.param.u32 	%r1063, [_Z20Tropical_Gemm_kernelILi64ELi8ELi64ELi8ELi8ELb0EEvPdS0_S0_iii_param_3];
	setp.ge.s32 	%p148, %r68, %r1139;
	setp.ge.s32 	%p149, %r67, %r1063;
	or.pred  	%p150, %p149, %p148;
	@%p150 bra 	$L__BB0_205;
	ld.global.f64 	%fd1469, [%rd5+48];
	max.f64 	%fd1470, %fd1636, %fd1469;
	st.global.f64 	[%rd5+48], %fd1470;
$L__BB0_205:
	@%p2 bra 	$L__BB0_207;
	ld.global.f64 	%fd1471, [%rd5+56];
	max.f64 	%fd1472, %fd1635, %fd1471;
	st.global.f64 	[%rd5+56], %fd1472;
	bra.uni 	$L__BB0_209;
$L__BB0_207:
	ld.param.u32 	%r1140, [_Z20Tropical_Gemm_kernelILi64ELi8ELi64ELi8ELi8ELb0EEvPdS0_S0_iii_param_4];
	ld.param.u32 	%r1064, [_Z20Tropical_Gemm_kernelILi64ELi8ELi64ELi8ELi8ELb0EEvPdS0_S0_iii_param_3];
	setp.ge.s32 	%p151, %r68, %r1140;
	setp.ge.s32 	%p152, %r61, %r1064;
	or.pred  	%p153, %p152, %p151;
	@%p153 bra 	$L__BB0_209;
	ld.global.f64 	%fd1473, [%rd5+56];
	max.f64 	%fd1474, %fd1635, %fd1473;
	st.global.f64 	[%rd5+56], %fd1474;
$L__BB0_209:
	ld.param.u32 	%r1065, [_Z20Tropical_Gemm_kernelILi64ELi8ELi64ELi8ELi8ELb0EEvPdS0_S0_iii_param_3];
	add.s32 	%r72, %r59, 4;
	add.s32 	%r73, %r69, %r1065;
	@%p2 bra 	$L__BB0_211;
	add.s32 	%r952, %r60, %r73;
	mul.wide.s32 	%rd281, %r952, 8;
	add.s64 	%rd282, %rd1, %rd281;
	ld.global.f64 	%fd1475, [%rd282];
	max.f64 	%fd1476, %fd1634, %fd1475;
	st.global.f64 	[%rd282], %fd1476;
	bra.uni 	$L__BB0_213;
$L__BB0_211:
	ld.param.u32 	%r1141, [_Z20Tropical_Gemm_kernelILi64ELi8ELi64ELi8ELi8ELb0EEvPdS0_S0_iii_param_4];
	ld.param.u32 	%r1066, [_Z20Tropical_Gemm_kernelILi64ELi8ELi64ELi8ELi8ELb0EEvPdS0_S0_iii_param_3];
	setp.ge.s32 	%p154, %r72, %r1141;
	setp.ge.s32 	%p155, %r60, %r1066;
	or.pred  	%p156, %p155, %p154;
	@%p156 bra 	$L__BB0_213;
	add.s32 	%r954, %r60, %r73;
	mul.wide.s32 	%rd283, %r954, 8;
	add.s64 	%rd284, %rd1, %rd283;
	ld.global.f64 	%fd1477, [%rd284];
	max.f64 	%fd1478, %fd1634, %fd1477;
	st.global.f64 	[%rd284], %fd1478;
$L__BB0_213:
	cvt.s64.s32 	%rd285, %r73;
	add.s64 	%rd286, %rd263, %rd285;
	shl.b64 	%rd287, %rd286, 3;
	add.s64 	%rd6, %rd1, %rd287;
	@%p2 bra 	$L__BB0_215;
	ld.global.f64 	%fd1479, [%rd6+8];
	max.f64 	%fd1480, %fd1633, %fd1479;
	st.global.f64 	[%rd6+8], %fd1480;
	bra.uni 	$L__BB0_217;
$L__BB0_215:
	ld.param.u32 	%r1142, [_Z20Tropical_Gemm_kernelILi64ELi8ELi64ELi8ELi8ELb0EEvPdS0_S0_iii_param_4];
	ld.param.u32 	%r1067, [_Z20Tropical_Gemm_kernelILi64ELi8ELi64ELi8ELi8ELb0EEvPdS0_S0_iii_param_3];
	setp.ge.s32 	%p157, %r72, %r1142;
	setp.ge.s32 	%p158, %r70, %r1067;
	or.pred  	%p159, %p158, %p157;
	@%p159 bra 	$L__BB0_217;
	ld.global.f64 	%fd1481, [%rd6+8];
	max.f64 	%fd1482, %fd1633, %fd1481;
	st.global.f64 	[%rd6+8], %fd1482;
$L__BB0_217:
	@%p2 bra 	$L__BB0_219;
	ld.global.f64 	%fd1483, [%rd6+16];
	max.f64 	%fd1484, %fd1632, %fd1483;
	st.global.f64 	[%rd6+16], %fd1484;
	bra.uni 	$L__BB0_221;
$L__BB0_219:
	ld.param.u32 	%r1143, [_Z20Tropical_Gemm_kernelILi64ELi8ELi64ELi8ELi8ELb0EEvPdS0_S0_iii_param_4];
	ld.param.u32 	%r1068, [_Z20Tropical_Gemm_kernelILi64ELi8ELi64ELi8ELi8ELb0EEvPdS0_S0_iii_param_3];
	setp.ge.s32 	%p160, %r72, %r1143;
	setp.ge.s32 	%p161, %r71, %r1068;
	or.pred  	%p162, %p161, %p160;
	@%p162 bra 	$L__BB0_221;
	ld.global.f64 	%fd1485, [%rd6+16];
	max.f64 	%fd1486, %fd1632, %fd1485;
	st.global.f64 	[%rd6+16], %fd1486;
$L__BB0_221:
	@%p2 bra 	$L__BB0_223;
	ld.global.f64 	%fd1487, [%rd6+24];
	max.f64 	%fd1488, %fd1631, %fd1487;
	st.global.f64 	[%rd6+24], %fd1488;
	bra.uni 	$L__BB0_225;
$L__BB0_223:
	ld.param.u32 	%r1144, [_Z20Tropical_Gemm_kernelILi64ELi8ELi64ELi8ELi8ELb0EEvPdS0_S0_iii_param_4];
	ld.param.u32 	%r1069, [_Z20Tropical_Gemm_kernelILi64ELi8ELi64ELi8ELi8ELb0EEvPdS0_S0_iii_param_3];
	setp.ge.s32 	%p163, %r72, %r1144;
	setp.ge.s32 	%p164, %r64, %r1069;
	or.pred  	%p165, %p164, %p163;
	@%p165 bra 	$L__BB0_225;
	ld.global.f64 	%fd1489, [%rd6+24];
	max.f64 	%fd1490, %fd1631, %fd1489;
	st.global.f64 	[%rd6+24], %fd1490;
$L__BB0_225:
	@%p2 bra 	$L__BB0_227;
	ld.global.f64 	%fd1491, [%rd6+32];
	max.f64 	%fd1492, %fd1630, %fd1491;
	st.global.f64 	[%rd6+32], %fd1492;
	bra.uni 	$L__BB0_229;
$L__BB0_227:
	ld.param.u32 	%r1145, [_Z20Tropical_Gemm_kernelILi64ELi8ELi64ELi8ELi8ELb0EEvPdS0_S0_iii_param_4];
	ld.param.u32 	%r1070, [_Z20Tropical_Gemm_kernelILi64ELi8ELi64ELi8ELi8ELb0EEvPdS0_S0_iii_param_3];
	setp.ge.s32 	%p166, %r72, %r1145;
	setp.ge.s32 	%p167, %r65, %r1070;
	or.pred  	%p168, %p167, %p166;
	@%p168 bra 	$L__BB0_229;
	ld.global.f64 	%fd1493, [%rd6+32];
	max.f64 	%fd1494, %fd1630, %fd1493;
	st.global.f64 	[%rd6+32], %fd1494;
$L__BB0_229:
	@%p2 bra 	$L__BB0_231;
	ld.global.f64 	%fd1495, [%rd6+40];
	max.f64 	%fd1496, %fd1629, %fd1495;
	st.global.f64 	[%rd6+40], %fd1496;
	bra.uni 	$L__BB0_233;
$L__BB0_231:
	ld.param.u32 	%r1146, [_Z20Tropical_Gemm_kernelILi64ELi8ELi64ELi8ELi8ELb0EEvPdS0_S0_iii_param_4];
	ld.param.u32 	%r1071, [_Z20Tropical_Gemm_kernelILi64ELi8ELi64ELi8ELi8ELb0EEvPdS0_S0_iii_param_3];
	setp.ge.s32 	%p169, %r72, %r1146;
	setp.ge.s32 	%p170, %r66, %r1071;
	or.pred  	%p171, %p170, %p169;
	@%p171 bra 	$L__BB0_233;
	ld.global.f64 	%fd1497, [%rd6+40];
	max.f64 	%fd1498, %fd1629, %fd1497;
	st.global.f64 	[%rd6+40], %fd1498;
$L__BB0_233:
	@%p2 bra 	$L__BB0_235;
	ld.global.f64 	%fd1499, [%rd6+48];
	max.f64 	%fd1500, %fd1628, %fd1499;
	st.global.f64 	[%rd6+48], %fd1500;
	bra.uni 	$L__BB0_237;
$L__BB0_235:
	ld.param.u32 	%r1147, [_Z20Tropical_Gemm_kernelILi64ELi8ELi64ELi8ELi8ELb0EEvPdS0_S0_iii_param_4];
	ld.param.u32 	%r1072, [_Z20Tropical_Gemm_kernelILi64ELi8ELi64ELi8ELi8ELb0EEvPdS0_S0_iii_param_3];
	setp.ge.s32 	%p172, %r72, %r1147;
	setp.ge.s32 	%p173, %r67, %r1072;
	or.pred  	%p174, %p173, %p172;
	@%p174 bra 	$L__BB0_237;
	ld.global.f64 	%fd1501, [%rd6+48];
	max.f64 	%fd1502, %fd1628, %fd1501;
	st.global.f64 	[%rd6+48], %fd1502;
$L__BB0_237:
	@%p2 bra 	$L__BB0_239;
	ld.global.f64 	%fd1503, [%rd6+56];
	max.f64 	%fd1504, %fd1627, %fd1503;
	st.global.f64 	[%rd6+56], %fd1504;
	bra.uni 	$L__BB0_241;
$L__BB0_239:
	ld.param.u32 	%r1148, [_Z20Tropical_Gemm_kernelILi64ELi8ELi64ELi8ELi8ELb0EEvPdS0_S0_iii_param_4];
	ld.param.u32 	%r1073, [_Z20Tropical_Gemm_kernelILi64ELi8ELi64ELi8ELi8ELb0EEvPdS0_S0_iii_param_3];
	setp.ge.s32 	%p175, %r72, %r1148;
	setp.ge.s32 	%p176, %r61, %r1073;
	or.pred  	%p177, %p176, %p175;
	@%p177 bra 	$L__BB0_241;
	ld.global.f64 	%fd1505, [%rd6+56];
	max.f64 	%fd1506, %fd1627, %fd1505;
	st.global.f64 	[%rd6+56], %fd1506;
$L__BB0_241:
	ld.param.u32 	%r1074, [_Z20Tropical_Gemm_kernelILi64ELi8ELi64ELi8ELi8ELb0EEvPdS0_S0_iii_param_3];
	add.s32 	%r74, %r59, 5;
	add.s32 	%r75, %r73, %r1074;
	@%p2 bra 	$L__BB0_243;
	add.s32 	%r962, %r60, %r75;
	mul.wide.s32 	%rd288, %r962, 8;
	add.s64 	%rd289, %rd1, %rd288;
	ld.global.f64 	%fd1507, [%rd289];
	max.f64 	%fd1508, %fd1626, %fd1507;
	st.global.f64 	[%rd289], %fd1508;
	bra.uni 	$L__BB0_245;
$L__BB0_243:
	ld.param.u32 	%r1149, [_Z20Tropical_Gemm_kernelILi64ELi8ELi64ELi8ELi8ELb0EEvPdS0_S0_iii_param_4];
	ld.param.u32 	%r1075, [_Z20Tropical_Gemm_kernelILi64ELi8ELi64ELi8ELi8ELb0EEvPdS0_S0_iii_param_3];
	setp.ge.s32 	%p178, %r74, %r1149;
	setp.ge.s32 	%p179, %r60, %r1075;
	or.pred  	%p180, %p179, %p178;
	@%p180 bra 	$L__BB0_245;
	add.s32 	%r964, %r60, %r75;
	mul.wide.s32 	%rd290, %r964, 8;
	add.s64 	%rd291, %rd1, %rd290;
	ld.global.f64 	%fd1509, [%rd291];
	max.f64 	%fd1510, %fd1626, %fd1509;
	st.global.f64 	[%rd291], %fd1510;
$L__BB0_245:
	cvt.s64.s32 	%rd292, %r75;
	add.s64 	%rd293, %rd263, %rd292;
	shl.b64 	%rd294, %rd293, 3;
	add.s64 	%rd7, %rd1, %rd294;
	@%p2 bra 	$L__BB0_247;
	ld.global.f64 	%fd1511, [%rd7+8];
	max.f64 	%fd1512, %fd1625, %fd1511;
	st.global.f64 	[%rd7+8], %fd1512;
	bra.uni 	$L__BB0_249;
$L__BB0_247:
	ld.param.u32 	%r1150, [_Z20Tropical_Gemm_kernelILi64ELi8ELi64ELi8ELi8ELb0EEvPdS0_S0_iii_param_4];
	ld.param.u32 	%r1076, [_Z20Tropical_Gemm_kernelILi64ELi8ELi64ELi8ELi8ELb0EEvPdS0_S0_iii_param_3];
	setp.ge.s32 	%p181, %r74, %r1150;
	setp.ge.s32 	%p182, %r70, %r1076;
	or.pred  	%p183, %p182, %p181;
	@%p183 bra 	$L__BB0_249;
	ld.global.f64 	%fd1513, [%rd7+8];
	max.f64 	%fd1514, %fd1625, %fd1513;
	st.global.f64 	[%rd7+8], %fd1514;
$L__BB0_249:
	@%p2 bra 	$L__BB0_251;
	ld.global.f64 	%fd1515, [%rd7+16];
	max.f64 	%fd1516, %fd1624, %fd1515;
	st.global.f64 	[%rd7+16], %fd1516;
	bra.uni 	$L__BB0_253;
$L__BB0_251:
	ld.param.u32 	%r1151, [_Z20Tropical_Gemm_kernelILi64ELi8ELi64ELi8ELi8ELb0EEvPdS0_S0_iii_param_4];
	ld.param.u32 	%r1077, [_Z20Tropical_Gemm_kernelILi64ELi8ELi64ELi8ELi8ELb0EEvPdS0_S0_iii_param_3];
	setp.ge.s32 	%p184, %r74, %r1151;
	setp.ge.s32 	%p185, %r71, %r1077;
	or.pred  	%p186, %p185, %p184;
	@%p186 bra 	$L__BB0_253;
	ld.global.f64 	%fd1517, [%rd7+16];
	max.f64 	%fd1518, %fd1624, %fd1517;
	st.global.f64 	[%rd7+16], %fd1518;
$L__BB0_253:
	@%p2 bra 	$L__BB0_255;
	ld.global.f64 	%fd1519, [%rd7+24];
	max.f64 	%fd1520, %fd1623, %fd1519;
	st.global.f64 	[%rd7+24], %fd1520;
	bra.uni 	$L__BB0_257;
$L__BB0_255:
	ld.param.u32 	%r1152, [_Z20Tropical_Gemm_kernelILi64ELi8ELi64ELi8ELi8ELb0EEvPdS0_S0_iii_param_4];
	ld.param.u32 	%r1078, [_Z20Tropical_Gemm_kernelILi64ELi8ELi64ELi8ELi8ELb0EEvPdS0_S0_iii_param_3];
	setp.ge.s32 	%p187, %r74, %r1152;
	setp.ge.s32 	%p188, %r64, %r1078;
	or.pred  	%p189, %p188, %p187;
	@%p189 bra 	$L__BB0_257;
	ld.global.f64 	%fd1521, [%rd7+24];
	max.f64 	%fd1522, %fd1623, %fd1521;
	st.global.f64 	[%rd7+24], %fd1522;
$L__BB0_257:
	@%p2 bra 	$L__BB0_259;
	ld.global.f64 	%fd1523, [%rd7+32];
	max.f64 	%fd1524, %fd1622, %fd1523;
	st.global.f64 	[%rd7+32], %fd1524;
	bra.uni 	$L__BB0_261;
$L__BB0_259:
	ld.param.u32 	%r1153, [_Z20Tropical_Gemm_kernelILi64ELi8ELi64ELi8ELi8ELb0EEvPdS0_S0_iii_param_4];
	ld.param.u32 	%r1079, [_Z20Tropical_Gemm_kernelILi64ELi8ELi64ELi8ELi8ELb0EEvPdS0_S0_iii_param_3];
	setp.ge.s32 	%p190, %r74, %r1153;
	setp.ge.s32 	%p191, %r65, %r1079;
	or.pred  	%p192, %p191, %p190;
	@%p192 bra 	$L__BB0_261;
	ld.global.f64 	%fd1525, [%rd7+32];
	max.f64 	%fd1526, %fd1622, %fd1525;
	st.global.f64 	[%rd7+32], %fd1526;
$L__BB0_261:
	@%p2 bra 	$L__BB0_263;
	ld.global.f64 	%fd1527, [%rd7+40];
	max.f64 	%fd1528, %fd1621, %fd1527;
	st.global.f64 	[%rd7+40], %fd1528;
	bra.uni 	$L__BB0_265;
$L__BB0_263:
	ld.param.u32 	%r1154, [_Z20Tropical_Gemm_kernelILi64ELi8ELi64ELi8ELi8ELb0EEvPdS0_S0_iii_param_4];
	ld.param.u32 	%r1080, [_Z20Tropical_Gemm_kernelILi64ELi8ELi64ELi8ELi8ELb0EEvPdS0_S0_iii_param_3];
	setp.ge.s32 	%p193, %r74, %r1154;
	setp.ge.s32 	%p194, %r66, %r1080;
	or.pred  	%p195, %p194, %p193;
	@%p195 bra 	$L__BB0_265;
	ld.global.f64 	%fd1529, [%rd7+40];
	max.f64 	%fd1530, %fd1621, %fd1529;
	st.global.f64 	[%rd7+40], %fd1530;
$L__BB0_265:
	@%p2 bra 	$L__BB0_267;
	ld.global.f64 	%fd1531, [%rd7+48];
	max.f64 	%fd1532, %fd1620, %fd1531;
	st.global.f64 	[%rd7+48], %fd1532;
	bra.uni 	$L__BB0_269;
$L__BB0_267:
	ld.param.u32 	%r1155, [_Z20Tropical_Gemm_kernelILi64ELi8ELi64ELi8ELi8ELb0EEvPdS0_S0_iii_param_4];
	ld.param.u32 	%r1081, [_Z20Tropical_Gemm_kernelILi64ELi8ELi64ELi8ELi8ELb0EEvPdS0_S0_iii_param_3];
	setp.ge.s32 	%p196, %r74, %r1155;
	setp.ge.s32 	%p197, %r67, %r1081;
	or.pred  	%p198, %p197, %p196;
	@%p198 bra 	$L__BB0_269;
	ld.global.f64 	%fd1533, [%rd7+48];
	max.f64 	%fd1534, %fd1620, %fd1533;
	st.global.f64 	[%rd7+48], %fd1534;
$L__BB0_269:
	@%p2 bra 	$L__BB0_271;
	ld.global.f64 	%fd1535, [%rd7+56];
	max.f64 	%fd1536, %fd1619, %fd1535;
	st.global.f64 	[%rd7+56], %fd1536;
	bra.uni 	$L__BB0_273;
$L__BB0_271:
	ld.param.u32 	%r1156, [_Z20Tropical_Gemm_kernelILi64ELi8ELi64ELi8ELi8ELb0EEvPdS0_S0_iii_param_4];
	ld.param.u32 	%r1082, [_Z20Tropical_Gemm_kernelILi64ELi8ELi64ELi8ELi8ELb0EEvPdS0_S0_iii_param_3];
	setp.ge.s32 	%p199, %r74, %r1156;
	setp.ge.s32 	%p200, %r61, %r1082;
	or.pred  	%p201, %p200, %p199;
	@%p201 bra 	$L__BB0_273;
	ld.global.f64 	%fd1537, [%rd7+56];
	max.f64 	%fd1538, %fd1619, %fd1537;
	st.global.f64 	[%rd7+56], %fd1538;
$L__BB0_273:
	ld.param.u32 	%r1083, [_Z20Tropical_Gemm_kernelILi64ELi8ELi64ELi8ELi8ELb0EEvPdS0_S0_iii_param_3];
	add.s32 	%r76, %r59, 6;
	add.s32 	%r77, %r75, %r1083;
	@%p2 bra 	$L__BB0_275;
	add.s32 	%r972, %r60, %r77;
	mul.wide.s32 	%rd295, %r972, 8;
	add.s64 	%rd296, %rd1, %rd295;
	ld.global.f64 	%fd1539, [%rd296];
	max.f64 	%fd1540, %fd1618, %fd1539;
	st.global.f64 	[%rd296], %fd1540;
	bra.uni 	$L__BB0_277;
$L__BB0_275:
	ld.param.u32 	%r1157, [_Z20Tropical_Gemm_kernelILi64ELi8ELi64ELi8ELi8ELb0EEvPdS0_S0_iii_param_4];
	ld.param.u32 	%r1084, [_Z20Tropical_Gemm_kernelILi64ELi8ELi64ELi8ELi8ELb0EEvPdS0_S0_iii_param_3];
	setp.ge.s32 	%p202, %r76, %r1157;
	setp.ge.s32 	%p203, %r60, %r1084;
	or.pred  	%p204, %p203, %p202;
	@%p204 bra 	$L__BB0_277;
	add.s32 	%r974, %r60, %r77;
	mul.wide.s32 	%rd297, %r974, 8;
	add.s64 	%rd298, %rd1, %rd297;
	ld.global.f64 	%fd1541, [%rd298];
	max.f64 	%fd1542, %fd1618, %fd1541;
	st.global.f64 	[%rd298], %fd1542;
$L__BB0_277:
	cvt.s64.s32 	%rd299, %r77;
	add.s64 	%rd300, %rd263, %rd299;
	shl.b64 	%rd301, %rd300, 3;
	add.s64 	%rd8, %rd1, %rd301;
	@%p2 bra 	$L__BB0_279;
	ld.global.f64 	%fd1543, [%rd8+8];
	max.f64 	%fd1544, %fd1617, %fd1543;
	st.global.f64 	[%rd8+8], %fd1544;
	bra.uni 	$L__BB0_281;
$L__BB0_279:
	ld.param.u32 	%r1158, [_Z20Tropical_Gemm_kernelILi64ELi8ELi64ELi8ELi8ELb0EEvPdS0_S0_iii_param_4];
	ld.param.u32 	%r1085, [_Z20Tropical_Gemm_kernelILi64ELi8ELi64ELi8ELi8ELb0EEvPdS0_S0_iii_param_3];
	setp.ge.s32 	%p205, %r76, %r1158;
	setp.ge.s32 	%p206, %r70, %r1085;
	or.pred  	%p207, %p206, %p205;
	@%p207 bra 	$L__BB0_281;
	ld.global.f64 	%fd1545, [%rd8+8];
	max.f64 	%fd1546, %fd1617, %fd1545;
	st.global.f64 	[%rd8+8], %fd1546;
$L__BB0_281:
	@%p2 bra 	$L__BB0_283;
	ld.global.f64 	%fd1547, [%rd8+16];
	max.f64 	%fd1548, %fd1616, %fd1547;
	st.global.f64 	[%rd8+16], %fd1548;
	bra.uni 	$L__BB0_285;
$L__BB0_283:
	ld.param.u32 	%r1159, [_Z20Tropical_Gemm_kernelILi64ELi8ELi64ELi8ELi8ELb0EEvPdS0_S0_iii_param_4];
	ld.param.u32 	%r1086, [_Z20Tropical_Gemm_kernelILi64ELi8ELi64ELi8ELi8ELb0EEvPdS0_S0_iii_param_3];
	setp.ge.s32 	%p208, %r76, %r1159;
	setp.ge.s32 	%p209, %r71, %r1086;
	or.pred  	%p210, %p209, %p208;
	@%p210 bra 	$L__BB0_285;
	ld.global.f64 	%fd1549, [%rd8+16];
	max.f64 	%fd1550, %fd1616, %fd1549;
	st.global.f64 	[%rd8+16], %fd1550;
$L__BB0_285:
	@%p2 bra 	$L__BB0_287;
	ld.global.f64 	%fd1551, [%rd8+24];
	max.f64 	%fd1552, %fd1615, %fd1551;
	st.global.f64 	[%rd8+24], %fd1552;
	bra.uni 	$L__BB0_289;
$L__BB0_287:
	ld.param.u32 	%r1160, [_Z20Tropical_Gemm_kernelILi64ELi8ELi64ELi8ELi8ELb0EEvPdS0_S0_iii_param_4];
	ld.param.u32 	%r1087, [_Z20Tropical_Gemm_kernelILi64ELi8ELi64ELi8ELi8ELb0EEvPdS0_S0_iii_param_3];
	setp.ge.s32 	%p211, %r76, %r1160;
	setp.ge.s32 	%p212, %r64, %r1087;
	or.pred  	%p213, %p212, %p211;
	@%p213 bra 	$L__BB0_289;
	ld.global.f64 	%fd1553, [%rd8+24];
	max.f64 	%fd1554, %fd1615, %fd1553;
	st.global.f64 	[%rd8+24], %fd1554;
$L__BB0_289:
	@%p2 bra 	$L__BB0_291;
	ld.global.f64 	%fd1555, [%rd8+32];
	max.f64 	%fd1556, %fd1614, %fd1555;
	st.global.f64 	[%rd8+32], %fd1556;
	bra.uni 	$L__BB0_293;
$L__BB0_291:
	ld.param.u32 	%r1161, [_Z20Tropical_Gemm_kernelILi64ELi8ELi64ELi8ELi8ELb0EEvPdS0_S0_iii_param_4];
	ld.param.u32 	%r1088, [_Z20Tropical_Gemm_kernelILi64ELi8ELi64ELi8ELi8ELb0EEvPdS0_S0_iii_param_3];
	setp.ge.s32 	%p214, %r76, %r1161;
	setp.ge.s32 	%p215, %r65, %r1088;
	or.pred  	%p216, %p215, %p214;
	@%p216 bra 	$L__BB0_293;
	ld.global.f64 	%fd1557, [%rd8+32];
	max.f64 	%fd1558, %fd1614, %fd1557;
	st.global.f64 	[%rd8+32], %fd1558;
$L__BB0_293:
	@%p2 bra 	$L__BB0_295;
	ld.global.f64 	%fd1559, [%rd8+40];
	max.f64 	%fd1560, %fd1613, %fd1559;
	st.global.f64 	[%rd8+40], %fd1560;
	bra.uni 	$L__BB0_297;
$L__BB0_295:
	ld.param.u32 	%r1162, [_Z20Tropical_Gemm_kernelILi64ELi8ELi64ELi8ELi8ELb0EEvPdS0_S0_iii_param_4];
	ld.param.u32 	%r1089, [_Z20Tropical_Gemm_kernelILi64ELi8ELi64ELi8ELi8ELb0EEvPdS0_S0_iii_param_3];
	setp.ge.s32 	%p217, %r76, %r1162;
	setp.ge.s32 	%p218, %r66, %r1089;
	or.pred  	%p219, %p218, %p217;
	@%p219 bra 	$L__BB0_297;
	ld.global.f64 	%fd1561, [%rd8+40];
	max.f64 	%fd1562, %fd1613, %fd1561;
	st.global.f64 	[%rd8+40], %fd1562;
$L__BB0_297:
	@%p2 bra 	$L__BB0_299;
	ld.global.f64 	%fd1563, [%rd8+48];
	max.f64 	%fd1564, %fd1612, %fd1563;
	st.global.f64 	[%rd8+48], %fd1564;
	bra.uni 	$L__BB0_301;
$L__BB0_299:
	ld.param.u32 	%r1163, [_Z20Tropical_Gemm_kernelILi64ELi8ELi64ELi8ELi8ELb0EEvPdS0_S0_iii_param_4];
	ld.param.u32 	%r1090, [_Z20Tropical_Gemm_kernelILi64ELi8ELi64ELi8ELi8ELb0EEvPdS0_S0_iii_param_3];
	setp.ge.s32 	%p220, %r76, %r1163;
	setp.ge.s32 	%p221, %r67, %r1090;
	or.pred  	%p222, %p221, %p220;
	@%p222 bra 	$L__BB0_301;
	ld.global.f64 	%fd1565, [%rd8+48];
	max.f64 	%fd1566, %fd1612, %fd1565;
	st.global.f64 	[%rd8+48], %fd1566;
$L__BB0_301:
	@%p2 bra 	$L__BB0_303;
	ld.global.f64 	%fd1567, [%rd8+56];
	max.f64 	%fd1568, %fd1611, %fd1567;
	st.global.f64 	[%rd8+56], %fd1568;
	bra.uni 	$L__BB0_305;
$L__BB0_303:
	ld.param.u32 	%r1164, [_Z20Tropical_Gemm_kernelILi64ELi8ELi64ELi8ELi8ELb0EEvPdS0_S0_iii_param_4];
	ld.param.u32 	%r1091, [_Z20Tropical_Gemm_kernelILi64ELi8ELi64ELi8ELi8ELb0EEvPdS0_S0_iii_param_3];
	setp.ge.s32 	%p223, %r76, %r1164;
	setp.ge.s32 	%p224, %r61, %r1091;
	or.pred  	%p225, %p224, %p223;
	@%p225 bra 	$L__BB0_305;
	ld.global.f64 	%fd1569, [%rd8+56];
	max.f64 	%fd1570, %fd1611, %fd1569;
	st.global.f64 	[%rd8+56], %fd1570;
$L__BB0_305:
	ld.param.u32 	%r1092, [_Z20Tropical_Gemm_kernelILi64ELi8ELi64ELi8ELi8ELb0EEvPdS0_S0_iii_param_3];
	add.s32 	%r78, %r59, 7;
	add.s32 	%r79, %r77, %r1092;
	@%p2 bra 	$L__BB0_307;
	add.s32 	%r982, %r60, %r79;
	mul.wide.s32 	%rd302, %r982, 8;
	add.s64 	%rd303, %rd1, %rd302;
	ld.global.f64 	%fd1571, [%rd303];
	max.f64 	%fd1572, %fd1610, %fd1571;
	st.global.f64 	[%rd303], %fd1572;
	bra.uni 	$L__BB0_309;
$L__BB0_307:
	ld.param.u32 	%r1165, [_Z20Tropical_Gemm_kernelILi64ELi8ELi64ELi8ELi8ELb0EEvPdS0_S0_iii_param_4];
	ld.param.u32 	%r1093, [_Z20Tropical_Gemm_kernelILi64ELi8ELi64ELi8ELi8ELb0EEvPdS0_S0_iii_param_3];
	setp.ge.s32 	%p226, %r78, %r1165;
	setp.ge.s32 	%p227, %r60, %r1093;
	or.pred  	%p228, %p227, %p226;
	@%p228 bra 	$L__BB0_309;
	add.s32 	%r984, %r60, %r79;
	mul.wide.s32 	%rd304, %r984, 8;
	add.s64 	%rd305, %rd1, %rd304;
	ld.global.f64 	%fd1573, [%rd305];
	max.f64 	%fd1574, %fd1610, %fd1573;
	st.global.f64 	[%rd305], %fd1574;
$L__BB0_309:
	cvt.s64.s32 	%rd306, %r79;
	add.s64 	%rd307, %rd263, %rd306;
	shl.b64 	%rd308, %rd307, 3;
	add.s64 	%rd9, %rd1, %rd308;
	@%p2 bra 	$L__BB0_311;
	ld.global.f64 	%fd1575, [%rd9+8];
	max.f64 	%fd1576, %fd1609, %fd1575;
	st.global.f64 	[%rd9+8], %fd1576;
	bra.uni 	$L__BB0_313;
$L__BB0_311:
	ld.param.u32 	%r1166, [_Z20Tropical_Gemm_kernelILi64ELi8ELi64ELi8ELi8ELb0EEvPdS0_S0_iii_param_4];
	ld.param.u32 	%r1094, [_Z20Tropical_Gemm_kernelILi64ELi8ELi64ELi8ELi8ELb0EEvPdS0_S0_iii_param_3];
	setp.ge.s32 	%p229, %r78, %r1166;
	setp.ge.s32 	%p230, %r70, %r1094;
	or.pred  	%p231, %p230, %p229;
	@%p231 bra 	$L__BB0_313;
	ld.global.f64 	%fd1577, [%rd9+8];
	max.f64 	%fd1578, %fd1609, %fd1577;
	st.global.f64 	[%rd9+8], %fd1578;
$L__BB0_313:
	@%p2 bra 	$L__BB0_315;
	ld.global.f64 	%fd1579, [%rd9+16];
	max.f64 	%fd1580, %fd1608, %fd1579;
	st.global.f64 	[%rd9+16], %fd1580;
	bra.uni 	$L__BB0_317;
$L__BB0_315:
	ld.param.u32 	%r1167, [_Z20Tropical_Gemm_kernelILi64ELi8ELi64ELi8ELi8ELb0EEvPdS0_S0_iii_param_4];
	ld.param.u32 	%r1095, [_Z20Tropical_Gemm_kernelILi64ELi8ELi64ELi8ELi8ELb0EEvPdS0_S0_iii_param_3];
	setp.ge.s32 	%p232, %r78, %r1167;
	setp.ge.s32 	%p233, %r71, %r1095;
	or.pred  	%p234, %p233, %p232;
	@%p234 bra 	$L__BB0_317;
	ld.global.f64 	%fd1581, [%rd9+16];
	max.f64 	%fd1582, %fd1608, %fd1581;
	st.global.f64 	[%rd9+16], %fd1582;
$L__BB0_317:
	@%p2 bra 	$L__BB0_319;
	ld.global.f64 	%fd1583, [%rd9+24];
	max.f64 	%fd1584, %fd1607, %fd1583;
	st.global.f64 	[%rd9+24], %fd1584;
	bra.uni 	$L__BB0_321;
$L__BB0_319:
	ld.param.u32 	%r1168, [_Z20Tropical_Gemm_kernelILi64ELi8ELi64ELi8ELi8ELb0EEvPdS0_S0_iii_param_4];
	ld.param.u32 	%r1096, [_Z20Tropical_Gemm_kernelILi64ELi8ELi64ELi8ELi8ELb0EEvPdS0_S0_iii_param_3];
	setp.ge.s32 	%p235, %r78, %r1168;
	setp.ge.s32 	%p236, %r64, %r1096;
	or.pred  	%p237, %p236, %p235;
	@%p237 bra 	$L__BB0_321;
	ld.global.f64 	%fd1585, [%rd9+24];
	max.f64 	%fd1586, %fd1607, %fd1585;
	st.global.f64 	[%rd9+24], %fd1586;
$L__BB0_321:
	@%p2 bra 	$L__BB0_323;
	ld.global.f64 	%fd1587, [%rd9+32];
	max.f64 	%fd1588, %fd1606, %fd1587;
	st.global.f64 	[%rd9+32], %fd1588;
	bra.uni 	$L__BB0_325;
$L__BB0_323:
	ld.param.u32 	%r1169, [_Z20Tropical_Gemm_kernelILi64ELi8ELi64ELi8ELi8ELb0EEvPdS0_S0_iii_param_4];
	ld.param.u32 	%r1097, [_Z20Tropical_Gemm_kernelILi64ELi8ELi64ELi8ELi8ELb0EEvPdS0_S0_iii_param_3];
	setp.ge.s32 	%p238, %r78, %r1169;
	setp.ge.s32 	%p239, %r65, %r1097;
	or.pred  	%p240, %p239, %p238;
	@%p240 bra 	$L__BB0_325;
	ld.global.f64 	%fd1589, [%rd9+32];
	max.f64 	%fd1590, %fd1606, %fd1589;
	st.global.f64 	[%rd9+32], %fd1590;
$L__BB0_325:
	@%p2 bra 	$L__BB0_327;
	ld.global.f64 	%fd1591, [%rd9+40];
	max.f64 	%fd1592, %fd1605, %fd1591;
	st.global.f64 	[%rd9+40], %fd1592;
	bra.uni 	$L__BB0_329;
$L__BB0_327:
	ld.param.u32 	%r1170, [_Z20Tropical_Gemm_kernelILi64ELi8ELi64ELi8ELi8ELb0EEvPdS0_S0_iii_param_4];
	ld.param.u32 	%r1098, [_Z20Tropical_Gemm_kernelILi64ELi8ELi64ELi8ELi8ELb0EEvPdS0_S0_iii_param_3];
	setp.ge.s32 	%p241, %r78, %r1170;
	setp.ge.s32 	%p242, %r66, %r1098;
	or.pred  	%p243, %p242, %p241;
	@%p243 bra 	$L__BB0_329;
	ld.global.f64 	%fd1593, [%rd9+40];
	max.f64 	%fd1594, %fd1605, %fd1593;
	st.global.f64 	[%rd9+40], %fd1594;
$L__BB0_329:
	@%p2 bra 	$L__BB0_331;
	ld.global.f64 	%fd1595, [%rd9+48];
	max.f64 	%fd1596, %fd1604, %fd1595;
	st.global.f64 	[%rd9+48], %fd1596;
	bra.uni 	$L__BB0_333;
$L__BB0_331:
	ld.param.u32 	%r1171, [_Z20Tropical_Gemm_kernelILi64ELi8ELi64ELi8ELi8ELb0EEvPdS0_S0_iii_param_4];
	ld.param.u32 	%r1099, [_Z20Tropical_Gemm_kernelILi64ELi8ELi64ELi8ELi8ELb0EEvPdS0_S0_iii_param_3];
	setp.ge.s32 	%p244, %r78, %r1171;
	setp.ge.s32 	%p245, %r67, %r1099;
	or.pred  	%p246, %p245, %p244;
	@%p246 bra 	$L__BB0_333;
	ld.global.f64 	%fd1597, [%rd9+48];
	max.f64 	%fd1598, %fd1604, %fd1597;
	st.global.f64 	[%rd9+48], %fd1598;
$L__BB0_333:
	@%p2 bra 	$L__BB0_335;
	ld.global.f64 	%fd1599, [%rd9+56];
	max.f64 	%fd1600, %fd1603, %fd1599;
	st.global.f64 	[%rd9+56], %fd1600;
	bra.uni 	$L__BB0_337;
$L__BB0_335:
	ld.param.u32 	%r1172, [_Z20Tropical_Gemm_kernelILi64ELi8ELi64ELi8ELi8ELb0EEvPdS0_S0_iii_param_4];
	ld.param.u32 	%r1100, [_Z20Tropical_Gemm_kernelILi64ELi8ELi64ELi8ELi8ELb0EEvPdS0_S0_iii_param_3];
	setp.ge.s32 	%p247, %r78, %r1172;
	setp.ge.s32 	%p248, %r61, %r1100;
	or.pred  	%p249, %p248, %p247;
	@%p249 bra 	$L__BB0_337;
	ld.global.f64 	%fd1601, [%rd9+56];
	max.f64 	%fd1602, %fd1603, %fd1601;
	st.global.f64 	[%rd9+56], %fd1602;
$L__BB0_337:
	ret;

}


// ===== COMPILED SASS (sm_100) =====

	.target	sm_100

	.elftype	@"ET_EXEC"


//--------------------- .note.nv.tkinfo           --------------------------
	.section	.note.nv.tkinfo,"",@"SHT_NOTE"
	.sectionflags	@"SHF_NOTE_NV_TKINFO"
	.tkinfo
        /*0018*/ 	.word	0x00000002
        /*0030*/ 	.string	""
        /*0030*/ 	.string	"ptxas"
        /*0030*/ 	.string	"Cuda compilation tools, release 13.0, V13.0.88"
        /*0030*/ 	.string	"Build cuda_13.0.r13.0/compiler.36424714_0"
        /*0030*/ 	.string	"-arch sm_100 -m 64 "



//--------------------- .note.nv.cuinfo           --------------------------
	.section	.note.nv.cuinfo,"",@"SHT_NOTE"
	.sectionflags	@"SHF_NOTE_NV_CUINFO"
        /*0018*/ 	.short	0x0002
        /*001a*/ 	.short	0x0064
        /*001c*/ 	.short	0x0082
	.zero		2


//--------------------- .nv.info                  --------------------------
	.section	.nv.info,"",@"SHT_CUDA_INFO"
	.align	4


	//----- nvinfo : EIATTR_REGCOUNT
	.align		4
        /*0000*/ 	.byte	0x04, 0x2f
        /*0002*/ 	.short	(.L_1 - .L_0)
	.align		4
.L_0:
        /*0004*/ 	.word	index@(_Z20Tropical_Gemm_kernelILi64ELi8ELi64ELi8ELi8ELb0EEvPdS0_S0_iii)
        /*0008*/ 	.word	0x000000ff


	//----- nvinfo : EIATTR_FRAME_SIZE
	.align		4
.L_1:
        /*000c*/ 	.byte	0x04, 0x11
        /*000e*/ 	.short	(.L_3 - .L_2)
	.align		4
.L_2:
        /*0010*/ 	.word	index@(_Z20Tropical_Gemm_kernelILi64ELi8ELi64ELi8ELi8ELb0EEvPdS0_S0_iii)
        /*0014*/ 	.word	0x00000020


	//----- nvinfo : EIATTR_MIN_STACK_SIZE
	.align		4
.L_3:
        /*0018*/ 	.byte	0x04, 0x12
        /*001a*/ 	.short	(.L_5 - .L_4)
	.align		4
.L_4:
        /*001c*/ 	.word	index@(_Z20Tropical_Gemm_kernelILi64ELi8ELi64ELi8ELi8ELb0EEvPdS0_S0_iii)
        /*0020*/ 	.word	0x00000020
.L_5:


//--------------------- .nv.compat                --------------------------
	.section	.nv.compat,"",@"SHT_CUDA_COMPAT_INFO"
	.align	4
        /*0000*/ 	.byte	0x02, 0x09, 0x00, 0x00, 0x02, 0x02, 0x01, 0x00, 0x02, 0x05, 0x05, 0x00, 0x03, 0x07, 0x01, 0x01
        /*0010*/ 	.byte	0x02, 0x03, 0x00, 0x00, 0x02, 0x06, 0x01, 0x00, 0x04, 0x0b, 0x08, 0x00, 0x01, 0x00, 0x00, 0x00
        /*0020*/ 	.byte	0x00, 0x00, 0x00, 0x00


//--------------------- .nv.info._Z20Tropical_Gemm_kernelILi64ELi8ELi64ELi8ELi8ELb0EEvPdS0_S0_iii --------------------------
	.section	.nv.info._Z20Tropical_Gemm_kernelILi64ELi8ELi64ELi8ELi8ELb0EEvPdS0_S0_iii,"",@"SHT_CUDA_INFO"
	.sectionflags	@""
	.align	4


	//----- nvinfo : EIATTR_CUDA_API_VERSION
	.align		4
        /*0000*/ 	.byte	0x04, 0x37
        /*0002*/ 	.short	(.L_7 - .L_6)
.L_6:
        /*0004*/ 	.word	0x00000082


	//----- nvinfo : EIATTR_KPARAM_INFO
	.align		4
.L_7:
        /*0008*/ 	.byte	0x04, 0x17
        /*000a*/ 	.short	(.L_9 - .L_8)
.L_8:
        /*000c*/ 	.word	0x00000000
        /*0010*/ 	.short	0x0005
        /*0012*/ 	.short	0x0020
        /*0014*/ 	.byte	0x00, 0xf0, 0x11, 0x00


	//----- nvinfo : EIATTR_KPARAM_INFO
	.align		4
.L_9:
        /*0018*/ 	.byte	0x04, 0x17
        /*001a*/ 	.short	(.L_11 - .L_10)
.L_10:
        /*001c*/ 	.word	0x00000000
        /*0020*/ 	.short	0x0004
        /*0022*/ 	.short	0x001c
        /*0024*/ 	.byte	0x00, 0xf0, 0x11, 0x00


	//----- nvinfo : EIATTR_KPARAM_INFO
	.align		4
.L_11:
        /*0028*/ 	.byte	0x04, 0x17
        /*002a*/ 	.short	(.L_13 - .L_12)
.L_12:
        /*002c*/ 	.word	0x00000000
        /*0030*/ 	.short	0x0003
        /*0032*/ 	.short	0x0018
        /*0034*/ 	.byte	0x00, 0xf0, 0x11, 0x00


	//----- nvinfo : EIATTR_KPARAM_INFO
	.align		4
.L_13:
        /*0038*/ 	.byte	0x04, 0x17
        /*003a*/ 	.short	(.L_15 - .L_14)
.L_14:
        /*003c*/ 	.word	0x00000000
        /*0040*/ 	.short	0x0002
        /*0042*/ 	.short	0x0010
        /*0044*/ 	.byte	0x00, 0xf5, 0x21, 0x00


	//----- nvinfo : EIATTR_KPARAM_INFO
	.align		4
.L_15:
        /*0048*/ 	.byte	0x04, 0x17
        /*004a*/ 	.short	(.L_17 - .L_16)
.L_16:
        /*004c*/ 	.word	0x00000000
        /*0050*/ 	.short	0x0001
        /*0052*/ 	.short	0x0008
        /*0054*/ 	.byte	0x00, 0xf5, 0x21, 0x00


	//----- nvinfo : EIATTR_KPARAM_INFO
	.align		4
.L_17:
        /*0058*/ 	.byte	0x04, 0x17
        /*005a*/ 	.short	(.L_19 - .L_18)
.L_18:
        /*005c*/ 	.word	0x00000000
        /*0060*/ 	.short	0x0000
        /*0062*/ 	.short	0x0000
        /*0064*/ 	.byte	0x00, 0xf5, 0x21, 0x00


	//----- nvinfo : EIATTR_SPARSE_MMA_MASK
	.align		4
.L_19:
        /*0068*/ 	.byte	0x03, 0x50
        /*006a*/ 	.short	0x0000


	//----- nvinfo : EIATTR_MAXREG_COUNT
	.align		4
        /*006c*/ 	.byte	0x03, 0x1b
        /*006e*/ 	.short	0x00ff


	//----- nvinfo : EIATTR_NUM_BARRIERS
	.align		4
        /*0070*/ 	.byte	0x02, 0x4c
        /*0072*/ 	.byte	0x01
	.zero		1


	//----- nvinfo : EIATTR_ANNOTATIONS
	.align		4
        /*0074*/ 	.byte	0x04, 0x55
        /*0076*/ 	.short	(.L_21 - .L_20)


	//   ....[0]....
.L_20:
        /*0078*/ 	.word	0x00000001
        /*007c*/ 	.byte	0x70, 0x06, 0x00, 0x00, 0x01, 0x00, 0x00, 0x00, 0xb0, 0x06, 0x00, 0x00, 0x01, 0x00, 0x00, 0x00
        /* <DEDUP_REMOVED lines=15> */
        /*017c*/ 	.byte	0xf0, 0x49, 0x01, 0x00


	//----- nvinfo : EIATTR_MERCURY_ISA_VERSION
	.align		4
.L_21:
        /*0180*/ 	.byte	0x03, 0x5f
        /*0182*/ 	.short	0x0101


	//----- nvinfo : EIATTR_VRC_CTA_INIT_COUNT
	.align		4
        /*0184*/ 	.byte	0x02, 0x4a
	.zero		1
	.zero		1


	//----- nvinfo : EIATTR_EXIT_INSTR_OFFSETS
	.align		4
        /*0188*/ 	.byte	0x04, 0x1c
        /*018a*/ 	.short	(.L_23 - .L_22)


	//   ....[0]....
.L_22:
        /*018c*/ 	.word	0x0001c820


	//   ....[1]....
        /*0190*/ 	.word	0x0001c860


	//   ....[2]....
        /*0194*/ 	.word	0x0001c900


	//----- nvinfo : EIATTR_CRS_STACK_SIZE
	.align		4
.L_23:
        /*0198*/ 	.byte	0x04, 0x1e
        /*019a*/ 	.short	(.L_25 - .L_24)
.L_24:
        /*019c*/ 	.word	0x00000000


	//----- nvinfo : EIATTR_CBANK_PARAM_SIZE
	.align		4
.L_25:
        /*01a0*/ 	.byte	0x03, 0x19
        /*01a2*/ 	.short	0x0024


	//----- nvinfo : EIATTR_PARAM_CBANK
	.align		4
        /*01a4*/ 	.byte	0x04, 0x0a
        /*01a6*/ 	.short	(.L_27 - .L_26)
	.align		4
.L_26:
        /*01a8*/ 	.word	index@(.nv.constant0._Z20Tropical_Gemm_kernelILi64ELi8ELi64ELi8ELi8ELb0EEvPdS0_S0_iii)
        /*01ac*/ 	.short	0x0380
        /*01ae*/ 	.short	0x0024


	//----- nvinfo : EIATTR_SW_WAR
	.align		4
.L_27:
        /*01b0*/ 	.byte	0x04, 0x36
        /*01b2*/ 	.short	(.L_29 - .L_28)
.L_28:
        /*01b4*/ 	.word	0x00000008
.L_29:


//--------------------- .nv.callgraph             --------------------------
	.section	.nv.callgraph,"",@"SHT_CUDA_CALLGRAPH"
	.align	4
	.sectionentsize	8
	.align		4
        /*0000*/ 	.word	0x00000000
	.align		4
        /*0004*/ 	.word	0xffffffff
	.align		4
        /*0008*/ 	.word	0x00000000
	.align		4
        /*000c*/ 	.word	0xfffffffe
	.align		4
        /*0010*/ 	.word	0x00000000
	.align		4
        /*0014*/ 	.word	0xfffffffd
	.align		4
        /*0018*/ 	.word	0x00000000
	.align		4
        /*001c*/ 	.word	0xfffffffc


//--------------------- .text._Z20Tropical_Gemm_kernelILi64ELi8ELi64ELi8ELi8ELb0EEvPdS0_S0_iii --------------------------
	.section	.text._Z20Tropical_Gemm_kernelILi64ELi8ELi64ELi8ELi8ELb0EEvPdS0_S0_iii,"ax",@progbits
	.align	128
        .global         _Z20Tropical_Gemm_kernelILi64ELi8ELi64ELi8ELi8ELb0EEvPdS0_S0_iii
        .type           _Z20Tropical_Gemm_kernelILi64ELi8ELi64ELi8ELi8ELb0EEvPdS0_S0_iii,@function
        .size           _Z20Tropical_Gemm_kernelILi64ELi8ELi64ELi8ELi8ELb0EEvPdS0_S0_iii,(.L_x_251 - _Z20Tropical_Gemm_kernelILi64ELi8ELi64ELi8ELi8ELb0EEvPdS0_S0_iii)
        .other          _Z20Tropical_Gemm_kernelILi64ELi8ELi64ELi8ELi8ELb0EEvPdS0_S0_iii,@"STO_CUDA_ENTRY STV_DEFAULT"
_Z20Tropical_Gemm_kernelILi64ELi8ELi64ELi8ELi8ELb0EEvPdS0_S0_iii:
.text._Z20Tropical_Gemm_kernelILi64ELi8ELi64ELi8ELi8ELb0EEvPdS0_S0_iii:
[----:B------:R-:W0:Y:S08]  /*0000*/  LDC R1, c[0x0][0x37c] ;  /* 0x0000df00ff017b82 */ /* 0x000e300000000800 */
[----:B------:R-:W1:Y:S01]  /*0010*/  LDC R81, c[0x0][0x3a0] ;  /* 0x0000e800ff517b82 */ /* 0x000e620000000800 */
[----:B------:R-:W2:Y:S01]  /*0020*/  S2R R242, SR_TID.Y ;  /* 0x0000000000f27919 */ /* 0x000ea20000002200 */
[----:B------:R-:W3:Y:S01]  /*0030*/  LDCU.64 UR8, c[0x0][0x358] ;  /* 0x00006b00ff0877ac */ /* 0x000ee20008000a00 */
[----:B0-----:R-:W-:Y:S01]  /*0040*/  VIADD R1, R1, 0xffffffe0 ;  /* 0xffffffe001017836 */ /* 0x001fe20000000000 */
[----:B------:R-:W-:Y:S01]  /*0050*/  CS2R R152, SRZ ;  /* 0x0000000000987805 */ /* 0x000fe2000001ff00 */
[----:B------:R-:W0:Y:S01]  /*0060*/  S2R R243, SR_TID.X ;  /* 0x0000000000f37919 */ /* 0x000e220000002100 */
[----:B------:R-:W-:-:S02]  /*0070*/  CS2R R130, SRZ ;  /* 0x0000000000827805 */ /* 0x000fc4000001ff00 */
[----:B------:R-:W-:Y:S02]  /*0080*/  CS2R R94, SRZ ;  /* 0x00000000005e7805 */ /* 0x000fe4000001ff00 */
[----:B------:R-:W-:Y:S02]  /*0090*/  CS2R R42, SRZ ;  /* 0x00000000002a7805 */ /* 0x000fe4000001ff00 */
[----:B------:R-:W-:Y:S02]  /*00a0*/  CS2R R50, SRZ ;  /* 0x0000000000327805 */ /* 0x000fe4000001ff00 */
[----:B------:R-:W-:Y:S02]  /*00b0*/  CS2R R34, SRZ ;  /* 0x0000000000227805 */ /* 0x000fe4000001ff00 */
[----:B------:R-:W-:Y:S02]  /*00c0*/  CS2R R106, SRZ ;  /* 0x00000000006a7805 */ /* 0x000fe4000001ff00 */
        /* <DEDUP_REMOVED lines=12> */
[----:B-1----:R-:W-:-:S02]  /*0190*/  ISETP.GE.AND P0, PT, R81, 0x1, PT ;  /* 0x000000015100780c */ /* 0x002fc40003f06270 */
        /* <DEDUP_REMOVED lines=44> */
[----:B------:R-:W-:Y:S01]  /*0460*/  CS2R R60, SRZ ;  /* 0x00000000003c7805 */ /* 0x000fe2000001ff00 */
[----:B0-23--:R-:W-:Y:S06]  /*0470*/  @!P0 BRA `(.L_x_0) ;  /* 0x0000014800588947 */ /* 0x00dfec0003800000 */
[----:B------:R-:W0:Y:S01]  /*0480*/  S2R R53, SR_CTAID.Y ;  /* 0x0000000000357919 */ /* 0x000e220000002600 */
[----:B------:R-:W1:Y:S01]  /*0490*/  LDC R52, c[0x0][0x370] ;  /* 0x0000dc00ff347b82 */ /* 0x000e620000000800 */
[----:B------:R-:W-:Y:S01]  /*04a0*/  IMAD R242, R242, 0x8, R243 ;  /* 0x00000008f2f27824 */ /* 0x000fe200078e02f3 */
[----:B------:R-:W-:Y:S02]  /*04b0*/  LOP3.LUT R241, R243, 0x7, RZ, 0xc0, !PT ;  /* 0x00000007f3f17812 */ /* 0x000fe400078ec0ff */
[----:B------:R-:W-:Y:S01]  /*04c0*/  CS2R R152, SRZ ;  /* 0x0000000000987805 */ /* 0x000fe2000001ff00 */
[----:B------:R-:W2:Y:S03]  /*04d0*/  LDCU UR11, c[0x0][0x39c] ;  /* 0x00007380ff0b77ac */ /* 0x000ea60008000800 */
[----:B------:R-:W3:Y:S01]  /*04e0*/  LDC R0, c[0x0][0x374] ;  /* 0x0000dd00ff007b82 */ /* 0x000ee20000000800 */
[----:B------:R-:W4:Y:S01]  /*04f0*/  LDCU UR13, c[0x0][0x3a0] ;  /* 0x00007400ff0d77ac */ /* 0x000f220008000800 */
[----:B------:R-:W0:Y:S06]  /*0500*/  LDCU UR12, c[0x0][0x398] ;  /* 0x00007300ff0c77ac */ /* 0x000e2c0008000800 */
[----:B------:R-:W5:Y:S08]  /*0510*/  S2UR UR4, SR_CTAID.X ;  /* 0x00000000000479c3 */ /* 0x000f700000002500 */
[----:B------:R-:W2:Y:S01]  /*0520*/  LDC R83, c[0x0][0x398] ;  /* 0x0000e600ff537b82 */ /* 0x000ea20000000800 */
[----:B---3--:R-:W-:-:S05]  /*0530*/  VIADD R0, R0, 0xffffffff ;  /* 0xffffffff00007836 */ /* 0x008fca0000000000 */
[C---:B0-----:R-:W-:Y:S01]  /*0540*/  ISETP.NE.AND P0, PT, R53.reuse, R0, PT ;  /* 0x000000003500720c */ /* 0x041fe20003f05270 */
[----:B-1----:R-:W-:Y:S02]  /*0550*/  VIADD R0, R52, 0xffffffff ;  /* 0xffffffff34007836 */ /* 0x002fe40000000000 */
[----:B------:R-:W-:-:S03]  /*0560*/  IMAD.SHL.U32 R53, R53, 0x40, RZ ;  /* 0x0000004035357824 */ /* 0x000fc600078e00ff */
[----:B-----5:R-:W-:Y:S01]  /*0570*/  ISETP.EQ.OR P0, PT, R0, UR4, !P0 ;  /* 0x0000000400007c0c */ /* 0x020fe2000c702670 */
[----:B------:R-:W-:Y:S01]  /*0580*/  USHF.L.U32 UR4, UR4, 0x6, URZ ;  /* 0x0000000604047899 */ /* 0x000fe200080006ff */
[----:B------:R-:W-:Y:S02]  /*0590*/  SHF.R.U32.HI R0, RZ, 0x6, R242 ;  /* 0x00000006ff007819 */ /* 0x000fe400000116f2 */
[C---:B------:R-:W-:Y:S02]  /*05a0*/  LEA.HI R244, R242.reuse, R53, RZ, 0x1d ;  /* 0x00000035f2f47211 */ /* 0x040fe400078fe8ff */
[----:B------:R-:W-:Y:S01]  /*05b0*/  LOP3.LUT R242, R242, 0x3f, RZ, 0xc0, !PT ;  /* 0x0000003ff2f27812 */ /* 0x000fe200078ec0ff */
[C---:B------:R-:W-:Y:S01]  /*05c0*/  VIADD R52, R0.reuse, 0x2 ;  /* 0x0000000200347836 */ /* 0x040fe20000000000 */
[C---:B------:R-:W-:Y:S01]  /*05d0*/  IADD3 R76, PT, PT, R0.reuse, 0x7, RZ ;  /* 0x00000007004c7810 */ /* 0x040fe20007ffe0ff */
[C---:B------:R-:W-:Y:S02]  /*05e0*/  VIADD R64, R0.reuse, 0x4 ;  /* 0x0000000400407836 */ /* 0x040fe40000000000 */
[----:B------:R-:W-:-:S02]  /*05f0*/  VIADD R66, R0, 0x5 ;  /* 0x0000000500427836 */ /* 0x000fc40000000000 */
[-C--:B--2---:R-:W-:Y:S02]  /*0600*/  IMAD R65, R52, R83.reuse, UR4 ;  /* 0x0000000434417e24 */ /* 0x084fe4000f8e0253 */
[-C--:B------:R-:W-:Y:S02]  /*0610*/  IMAD R67, R64, R83.reuse, UR4 ;  /* 0x0000000440437e24 */ /* 0x080fe4000f8e0253 */
[----:B------:R-:W-:Y:S02]  /*0620*/  IMAD R75, R66, R83, UR4 ;  /* 0x00000004424b7e24 */ /* 0x000fe4000f8e0253 */
[----:B------:R-:W-:Y:S02]  /*0630*/  VIADD R74, R0, 0x6 ;  /* 0x00000006004a7836 */ /* 0x000fe40000000000 */
[----:B------:R-:W-:Y:S02]  /*0640*/  IMAD.IADD R64, R242, 0x1, R65 ;  /* 0x00000001f2407824 */ /* 0x000fe400078e0241 */
[----:B------:R-:W-:-:S02]  /*0650*/  VIADD R240, R0, 0x3 ;  /* 0x0000000300f07836 */ /* 0x000fc40000000000 */
[-C--:B------:R-:W-:Y:S01]  /*0660*/  IMAD R53, R0, R83.reuse, UR4 ;  /* 0x0000000400357e24 */ /* 0x080fe2000f8e0253 */
[----:B------:R0:W-:Y:S01]  /*0670*/  STL [R1+0x14], R64 ;  /* 0x0000144001007387 */ /* 0x0001e20000100800 */
[C---:B------:R-:W-:Y:S02]  /*0680*/  IMAD.IADD R52, R242.reuse, 0x1, R67 ;  /* 0x00000001f2347824 */ /* 0x040fe400078e0243 */
[----:B------:R-:W-:Y:S02]  /*0690*/  IMAD.IADD R0, R242, 0x1, R75 ;  /* 0x00000001f2007824 */ /* 0x000fe400078e024b */
[-C--:B------:R-:W-:Y:S01]  /*06a0*/  IMAD R77, R74, R83.reuse, UR4 ;  /* 0x000000044a4d7e24 */ /* 0x080fe2000f8e0253 */
[----:B------:R1:W-:Y:S01]  /*06b0*/  STL [R1+0xc], R52 ;  /* 0x00000c3401007387 */ /* 0x0003e20000100800 */
[----:B------:R-:W-:Y:S02]  /*06c0*/  IMAD R79, R76, R83, UR4 ;  /* 0x000000044c4f7e24 */ /* 0x000fe4000f8e0253 */
[C---:B------:R-:W-:Y:S01]  /*06d0*/  IMAD.IADD R248, R242.reuse, 0x1, R53 ;  /* 0x00000001f2f87824 */ /* 0x040fe200078e0235 */
[----:B------:R2:W-:Y:S01]  /*06e0*/  STL [R1+0x8], R0 ;  /* 0x0000080001007387 */ /* 0x0005e20000100800 */
[----:B0-----:R-:W-:-:S02]  /*06f0*/  IMAD.IADD R64, R242, 0x1, R77 ;  /* 0x00000001f2407824 */ /* 0x001fc400078e024d */
[----:B------:R-:W-:Y:S01]  /*0700*/  IMAD R53, R240, R83, UR4 ;  /* 0x00000004f0357e24 */ /* 0x000fe2000f8e0253 */
[----:B------:R-:W-:Y:S01]  /*0710*/  UMOV UR4, 0x3 ;  /* 0x0000000300047882 */ /* 0x000fe20000000000 */
[----:B------:R-:W-:Y:S01]  /*0720*/  IMAD R244, R244, R81, R241 ;  /* 0x00000051f4f47224 */ /* 0x000fe200078e02f1 */
[----:B------:R-:W-:Y:S01]  /*0730*/  STL [R1+0x4], R64 ;  /* 0x0000044001007387 */ /* 0x000fe20000100800 */
[C---:B-1----:R-:W-:Y:S02]  /*0740*/  IMAD.IADD R52, R242.reuse, 0x1, R53 ;  /* 0x00000001f2347824 */ /* 0x042fe400078e0235 */
[C-C-:B------:R-:W-:Y:S02]  /*0750*/  IMAD R245, R81.reuse, 0x20, R244.reuse ;  /* 0x0000002051f57824 */ /* 0x140fe400078e02f4 */
[----:B--2---:R-:W-:Y:S02]  /*0760*/  IMAD.IADD R0, R242, 0x1, R79 ;  /* 0x00000001f2007824 */ /* 0x004fe400078e024f */
[C-C-:B------:R-:W-:Y:S01]  /*0770*/  IMAD R246, R81.reuse, 0x10, R244.reuse ;  /* 0x0000001051f67824 */ /* 0x140fe200078e02f4 */
[C---:B------:R-:W-:Y:S01]  /*0780*/  LEA R247, R81.reuse, R245, 0x4 ;  /* 0x000000f551f77211 */ /* 0x040fe200078e20ff */
[C---:B------:R-:W-:Y:S01]  /*0790*/  IMAD R249, R81.reuse, 0x8, R244 ;  /* 0x0000000851f97824 */ /* 0x040fe200078e02f4 */
[----:B------:R0:W-:Y:S01]  /*07a0*/  STL [R1], R0 ;  /* 0x0000000001007387 */ /* 0x0001e20000100800 */
[----:B------:R-:W-:-:S02]  /*07b0*/  IMAD R251, R81, 0x8, R245 ;  /* 0x0000000851fb7824 */ /* 0x000fc400078e02f5 */
[C---:B------:R-:W-:Y:S01]  /*07c0*/  IMAD R250, R81.reuse, 0x8, R246 ;  /* 0x0000000851fa7824 */ /* 0x040fe200078e02f6 */
[----:B------:R1:W-:Y:S01]  /*07d0*/  STL [R1+0x10], R52 ;  /* 0x0000103401007387 */ /* 0x0003e20000100800 */
[----:B------:R-:W-:Y:S02]  /*07e0*/  IMAD R252, R81, 0x8, R247 ;  /* 0x0000000851fc7824 */ /* 0x000fe400078e02f7 */
[----:B0-----:R-:W-:-:S05]  /*07f0*/  IMAD.IADD R0, R248, 0x1, R83 ;  /* 0x00000001f8007824 */ /* 0x001fca00078e0253 */
[----:B----4-:R1:W-:Y:S02]  /*0800*/  STL [R1+0x18], R0 ;  /* 0x0000180001007387 */ /* 0x0103e40000100800 */
.L_x_60:
[----:B------:R-:W2:Y:S01]  /*0810*/  LDL R233, [R1+0x18] ;  /* 0x0000180001e97983 */ /* 0x000ea20000100800 */
[----:B------:R-:W2:Y:S08]  /*0820*/  @!P0 LDC.64 R66, c[0x0][0x380] ;  /* 0x0000e000ff428b82 */ /* 0x000eb00000000a00 */
[----:B------:R-:W0:Y:S02]  /*0830*/  @!P0 LDC.64 R64, c[0x0][0x380] ;  /* 0x0000e000ff408b82 */ /* 0x000e240000000a00 */
[----:B0-----:R-:W-:-:S06]  /*0840*/  @!P0 IMAD.WIDE R64, R248, 0x8, R64 ;  /* 0x00000008f8408825 */ /* 0x001fcc00078e0240 */
[----:B------:R-:W5:Y:S01]  /*0850*/  @!P0 LDG.E.64.CONSTANT R64, desc[UR8][R64.64] ;  /* 0x0000000840408981 */ /* 0x000f62000c1e9b00 */
[----:B--2---:R-:W-:-:S06]  /*0860*/  @!P0 IMAD.WIDE R66, R233, 0x8, R66 ;  /* 0x00000008e9428825 */ /* 0x004fcc00078e0242 */
[----:B------:R-:W2:Y:S01]  /*0870*/  @!P0 LDG.E.64.CONSTANT R66, desc[UR8][R66.64] ;  /* 0x0000000842428981 */ /* 0x000ea2000c1e9b00 */
[----:B------:R-:W1:Y:S01]  /*0880*/  S2R R242, SR_TID.Y ;  /* 0x0000000000f27919 */ /* 0x000e620000002200 */
[----:B------:R-:W1:Y:S01]  /*0890*/  S2R R243, SR_TID.X ;  /* 0x0000000000f37919 */ /* 0x000e620000002100 */
[----:B------:R-:W0:Y:S01]  /*08a0*/  S2UR UR6, SR_CgaCtaId ;  /* 0x00000000000679c3 */ /* 0x000e220000008800 */
[----:B------:R-:W-:Y:S02]  /*08b0*/  UMOV UR5, 0x400 ;  /* 0x0000040000057882 */ /* 0x000fe40000000000 */
[----:B0-----:R-:W-:Y:S01]  /*08c0*/  ULEA UR10, UR6, UR5, 0x18 ;  /* 0x00000005060a7291 */ /* 0x001fe2000f8ec0ff */
[----:B-1----:R-:W-:-:S05]  /*08d0*/  IMAD R0, R242, 0x8, R243 ;  /* 0x00000008f2007824 */ /* 0x002fca00078e02f3 */
[----:B------:R-:W-:-:S05]  /*08e0*/  LEA R52, R0, UR10, 0x3 ;  /* 0x0000000a00347c11 */ /* 0x000fca000f8e18ff */
[----:B--2---:R0:W-:Y:S01]  /*08f0*/  @!P0 STS.64 [R52+0x200], R66 ;  /* 0x0002004234008388 */ /* 0x0041e20000000a00 */
[----:B------:R-:W-:Y:S05]  /*0900*/  @!P0 BRA `(.L_x_1) ;  /* 0x0000000000448947 */ /* 0x000fea0003800000 */
[----:B------:R-:W1:Y:S01]  /*0910*/  S2R R53, SR_TID.Y ;  /* 0x0000000000357919 */ /* 0x000e620000002200 */
[----:B------:R-:W-:Y:S01]  /*0920*/  BSSY.RECONVERGENT B0, `(.L_x_1) ;  /* 0x000000f000007945 */ /* 0x000fe20003800200 */
[----:B-----5:R-:W-:Y:S01]  /*0930*/  IMAD.MOV.U32 R65, RZ, RZ, -0x100000 ;  /* 0xfff00000ff417424 */ /* 0x020fe200078e00ff */
[----:B------:R-:W1:Y:S01]  /*0940*/  S2R R64, SR_TID.X ;  /* 0x0000000000407919 */ /* 0x000e620000002100 */
[----:B0-----:R-:W0:Y:S01]  /*0950*/  S2R R66, SR_CTAID.X ;  /* 0x0000000000427919 */ /* 0x001e220000002500 */
[----:B-1----:R-:W-:Y:S02]  /*0960*/  IMAD R53, R53, 0x8, R64 ;  /* 0x0000000835357824 */ /* 0x002fe400078e0240 */
[----:B------:R-:W-:-:S03]  /*0970*/  VIADD R64, R240, 0xfffffffd ;  /* 0xfffffffdf0407836 */ /* 0x000fc60000000000 */
[----:B------:R-:W-:Y:S02]  /*0980*/  LOP3.LUT R53, R53, 0x3f, RZ, 0xc0, !PT ;  /* 0x0000003f35357812 */ /* 0x000fe400078ec0ff */
[----:B------:R-:W-:Y:S01]  /*0990*/  ISETP.GE.AND P1, PT, R64, UR13, PT ;  /* 0x0000000d40007c0c */ /* 0x000fe2000bf26270 */
[----:B------:R-:W-:Y:S02]  /*09a0*/  IMAD.MOV.U32 R64, RZ, RZ, 0x0 ;  /* 0x00000000ff407424 */ /* 0x000fe400078e00ff */
[----:B0-----:R-:W-:-:S05]  /*09b0*/  IMAD R53, R66, 0x40, R53 ;  /* 0x0000004042357824 */ /* 0x001fca00078e0235 */
[----:B------:R-:W-:-:S13]  /*09c0*/  ISETP.GE.OR P1, PT, R53, UR12, P1 ;  /* 0x0000000c35007c0c */ /* 0x000fda0008f26670 */
[----:B------:R-:W-:Y:S05]  /*09d0*/  @P1 BRA `(.L_x_2) ;  /* 0x00000000000c1947 */ /* 0x000fea0003800000 */
[----:B------:R-:W0:Y:S02]  /*09e0*/  LDC.64 R64, c[0x0][0x380] ;  /* 0x0000e000ff407b82 */ /* 0x000e240000000a00 */
[----:B0-----:R-:W-:-:S06]  /*09f0*/  IMAD.WIDE R64, R248, 0x8, R64 ;  /* 0x00000008f8407825 */ /* 0x001fcc00078e0240 */
[----:B------:R-:W5:Y:S02]  /*0a00*/  LDG.E.64.CONSTANT R64, desc[UR8][R64.64] ;  /* 0x0000000840407981 */ /* 0x000f64000c1e9b00 */
.L_x_2:
[----:B------:R-:W-:Y:S05]  /*0a10*/  BSYNC.RECONVERGENT B0 ;  /* 0x0000000000007941 */ /* 0x000fea0003800200 */
.L_x_1:
[----:B-----5:R1:W-:Y:S01]  /*0a20*/  STS.64 [R52], R64 ;  /* 0x0000004034007388 */ /* 0x0203e20000000a00 */
[----:B------:R-:W-:Y:S05]  /*0a30*/  @!P0 BRA `(.L_x_3) ;  /* 0x00000000003c8947 */ /* 0x000fea0003800000 */
[----:B-1----:R-:W1:Y:S01]  /*0a40*/  S2R R64, SR_CTAID.X ;  /* 0x0000000000407919 */ /* 0x002e620000002500 */
[----:B------:R-:W-:Y:S01]  /*0a50*/  LOP3.LUT R53, R0, 0x3f, RZ, 0xc0, !PT ;  /* 0x0000003f00357812 */ /* 0x000fe200078ec0ff */
[----:B------:R-:W-:Y:S01]  /*0a60*/  BSSY.RECONVERGENT B0, `(.L_x_4) ;  /* 0x000000b000007945 */ /* 0x000fe20003800200 */
[----:B------:R-:W-:-:S04]  /*0a70*/  IADD3 R65, PT, PT, R240, -0x2, RZ ;  /* 0xfffffffef0417810 */ /* 0x000fc80007ffe0ff */
[----:B------:R-:W-:Y:S01]  /*0a80*/  ISETP.GE.AND P1, PT, R65, UR13, PT ;  /* 0x0000000d41007c0c */ /* 0x000fe2000bf26270 */
[----:B------:R-:W-:Y:S02]  /*0a90*/  IMAD.MOV.U32 R65, RZ, RZ, -0x100000 ;  /* 0xfff00000ff417424 */ /* 0x000fe400078e00ff */
[----:B-1----:R-:W-:Y:S02]  /*0aa0*/  IMAD R53, R64, 0x40, R53 ;  /* 0x0000004040357824 */ /* 0x002fe400078e0235 */
[----:B------:R-:W-:-:S03]  /*0ab0*/  IMAD.MOV.U32 R64, RZ, RZ, 0x0 ;  /* 0x00000000ff407424 */ /* 0x000fc600078e00ff */
[----:B------:R-:W-:-:S13]  /*0ac0*/  ISETP.GE.OR P1, PT, R53, UR12, P1 ;  /* 0x0000000c35007c0c */ /* 0x000fda0008f26670 */
[----:B------:R-:W-:Y:S05]  /*0ad0*/  @P1 BRA `(.L_x_5) ;  /* 0x00000000000c1947 */ /* 0x000fea0003800000 */
[----:B------:R-:W1:Y:S02]  /*0ae0*/  LDC.64 R64, c[0x0][0x380] ;  /* 0x0000e000ff407b82 */ /* 0x000e640000000a00 */
[----:B-1----:R-:W-:-:S06]  /*0af0*/  IMAD.WIDE R64, R233, 0x8, R64 ;  /* 0x00000008e9407825 */ /* 0x002fcc00078e0240 */
[----:B------:R-:W5:Y:S02]  /*0b00*/  LDG.E.64.CONSTANT R64, desc[UR8][R64.64] ;  /* 0x0000000840407981 */ /* 0x000f64000c1e9b00 */
.L_x_5:
[----:B------:R-:W-:Y:S05]  /*0b10*/  BSYNC.RECONVERGENT B0 ;  /* 0x0000000000007941 */ /* 0x000fea0003800200 */
.L_x_4:
[----:B-----5:R2:W-:Y:S02]  /*0b20*/  STS.64 [R52+0x200], R64 ;  /* 0x0002004034007388 */ /* 0x0205e40000000a00 */
.L_x_3:
[----:B------:R-:W-:Y:S05]  /*0b30*/  @P0 BRA `(.L_x_6) ;  /* 0x0000000000180947 */ /* 0x000fea0003800000 */
[----:B------:R-:W3:Y:S01]  /*0b40*/  LDL R53, [R1+0x14] ;  /* 0x0000140001357983 */ /* 0x000ee20000100800 */
[----:B-12---:R-:W3:Y:S02]  /*0b50*/  LDC.64 R64, c[0x0][0x380] ;  /* 0x0000e000ff407b82 */ /* 0x006ee40000000a00 */
[----:B---3--:R-:W-:-:S06]  /*0b60*/  IMAD.WIDE R64, R53, 0x8, R64 ;  /* 0x0000000835407825 */ /* 0x008fcc00078e0240 */
[----:B------:R-:W2:Y:S04]  /*0b70*/  LDG.E.64.CONSTANT R64, desc[UR8][R64.64] ;  /* 0x0000000840407981 */ /* 0x000ea8000c1e9b00 */
[----:B--2---:R1:W-:Y:S01]  /*0b80*/  STS.64 [R52+0x400], R64 ;  /* 0x0004004034007388 */ /* 0x0043e20000000a00 */
[----:B------:R-:W-:Y:S05]  /*0b90*/  BRA `(.L_x_7) ;  /* 0x0000000000407947 */ /* 0x000fea0003800000 */
.L_x_6:
[----:B-12---:R-:W1:Y:S01]  /*0ba0*/  S2R R64, SR_CTAID.X ;  /* 0x0000000000407919 */ /* 0x006e620000002500 */
[----:B------:R-:W-:Y:S01]  /*0bb0*/  LOP3.LUT R53, R0, 0x3f, RZ, 0xc0, !PT ;  /* 0x0000003f00357812 */ /* 0x000fe200078ec0ff */
[----:B------:R-:W-:Y:S01]  /*0bc0*/  VIADD R65, R240, 0xffffffff ;  /* 0xfffffffff0417836 */ /* 0x000fe20000000000 */
[----:B------:R-:W-:Y:S04]  /*0bd0*/  BSSY.RECONVERGENT B0, `(.L_x_8) ;  /* 0x000000b000007945 */ /* 0x000fe80003800200 */
[----:B------:R-:W-:Y:S01]  /*0be0*/  ISETP.GE.AND P1, PT, R65, UR13, PT ;  /* 0x0000000d41007c0c */ /* 0x000fe2000bf26270 */
[----:B------:R-:W-:Y:S02]  /*0bf0*/  IMAD.MOV.U32 R65, RZ, RZ, -0x100000 ;  /* 0xfff00000ff417424 */ /* 0x000fe400078e00ff */
[----:B-1----:R-:W-:-:S02]  /*0c00*/  IMAD R53, R64, 0x40, R53 ;  /* 0x0000004040357824 */ /* 0x002fc400078e0235 */
[----:B------:R-:W-:-:S03]  /*0c10*/  IMAD.MOV.U32 R64, RZ, RZ, 0x0 ;  /* 0x00000000ff407424 */ /* 0x000fc600078e00ff */
[----:B------:R-:W-:-:S13]  /*0c20*/  ISETP.GE.OR P1, PT, R53, UR12, P1 ;  /* 0x0000000c35007c0c */ /* 0x000fda0008f26670 */
[----:B------:R-:W-:Y:S05]  /*0c30*/  @P1 BRA `(.L_x_9) ;  /* 0x0000000000101947 */ /* 0x000fea0003800000 */
[----:B0-----:R-:W2:Y:S01]  /*0c40*/  LDL R66, [R1+0x14] ;  /* 0x0000140001427983 */ /* 0x001ea20000100800 */
[----:B------:R-:W2:Y:S02]  /*0c50*/  LDC.64 R64, c[0x0][0x380] ;  /* 0x0000e000ff407b82 */ /* 0x000ea40000000a00 */
[----:B--2---:R-:W-:-:S06]  /*0c60*/  IMAD.WIDE R64, R66, 0x8, R64 ;  /* 0x0000000842407825 */ /* 0x004fcc00078e0240 */
[----:B------:R-:W5:Y:S02]  /*0c70*/  LDG.E.64.CONSTANT R64, desc[UR8][R64.64] ;  /* 0x0000000840407981 */ /* 0x000f64000c1e9b00 */
.L_x_9:
[----:B------:R-:W-:Y:S05]  /*0c80*/  BSYNC.RECONVERGENT B0 ;  /* 0x0000000000007941 */ /* 0x000fea0003800200 */
.L_x_8:
[----:B-----5:R2:W-:Y:S02]  /*0c90*/  STS.64 [R52+0x400], R64 ;  /* 0x0004004034007388 */ /* 0x0205e40000000a00 */
.L_x_7:
[----:B------:R-:W-:Y:S05]  /*0ca0*/  @P0 BRA `(.L_x_10) ;  /* 0x0000000000180947 */ /* 0x000fea0003800000 */
[----:B------:R-:W3:Y:S01]  /*0cb0*/  LDL R53, [R1+0x10] ;  /* 0x0000100001357983 */ /* 0x000ee20000100800 */
[----:B-12---:R-:W3:Y:S02]  /*0cc0*/  LDC.64 R64, c[0x0][0x380] ;  /* 0x0000e000ff407b82 */ /* 0x006ee40000000a00 */
[----:B---3--:R-:W-:-:S06]  /*0cd0*/  IMAD.WIDE R64, R53, 0x8, R64 ;  /* 0x0000000835407825 */ /* 0x008fcc00078e0240 */
[----:B------:R-:W2:Y:S04]  /*0ce0*/  LDG.E.64.CONSTANT R64, desc[UR8][R64.64] ;  /* 0x0000000840407981 */ /* 0x000ea8000c1e9b00 */
[----:B--2---:R1:W-:Y:S01]  /*0cf0*/  STS.64 [R52+0x600], R64 ;  /* 0x0006004034007388 */ /* 0x0043e20000000a00 */
[----:B------:R-:W-:Y:S05]  /*0d00*/  BRA `(.L_x_11) ;  /* 0x00000000003c7947 */ /* 0x000fea0003800000 */
.L_x_10:
[----:B-12---:R-:W1:Y:S01]  /*0d10*/  S2R R64, SR_CTAID.X ;  /* 0x0000000000407919 */ /* 0x006e620000002500 */
[----:B------:R-:W-:Y:S01]  /*0d20*/  LOP3.LUT R53, R0, 0x3f, RZ, 0xc0, !PT ;  /* 0x0000003f00357812 */ /* 0x000fe200078ec0ff */
[----:B------:R-:W-:Y:S01]  /*0d30*/  BSSY.RECONVERGENT B0, `(.L_x_12) ;  /* 0x000000b000007945 */ /* 0x000fe20003800200 */
[----:B------:R-:W-:Y:S01]  /*0d40*/  ISETP.GE.AND P1, PT, R240, UR13, PT ;  /* 0x0000000df0007c0c */ /* 0x000fe2000bf26270 */
[----:B------:R-:W-:Y:S02]  /*0d50*/  IMAD.MOV.U32 R65, RZ, RZ, -0x100000 ;  /* 0xfff00000ff417424 */ /* 0x000fe400078e00ff */
[----:B-1----:R-:W-:Y:S02]  /*0d60*/  IMAD R53, R64, 0x40, R53 ;  /* 0x0000004040357824 */ /* 0x002fe400078e0235 */
[----:B------:R-:W-:-:S03]  /*0d70*/  IMAD.MOV.U32 R64, RZ, RZ, 0x0 ;  /* 0x00000000ff407424 */ /* 0x000fc600078e00ff */
[----:B------:R-:W-:-:S13]  /*0d80*/  ISETP.GE.OR P1, PT, R53, UR12, P1 ;  /* 0x0000000c35007c0c */ /* 0x000fda0008f26670 */
[----:B------:R-:W-:Y:S05]  /*0d90*/  @P1 BRA `(.L_x_13) ;  /* 0x0000000000101947 */ /* 0x000fea0003800000 */
[----:B0-----:R-:W2:Y:S01]  /*0da0*/  LDL R66, [R1+0x10] ;  /* 0x0000100001427983 */ /* 0x001ea20000100800 */
[----:B------:R-:W2:Y:S02]  /*0db0*/  LDC.64 R64, c[0x0][0x380] ;  /* 0x0000e000ff407b82 */ /* 0x000ea40000000a00 */
[----:B--2---:R-:W-:-:S06]  /*0dc0*/  IMAD.WIDE R64, R66, 0x8, R64 ;  /* 0x0000000842407825 */ /* 0x004fcc00078e0240 */
[----:B------:R-:W5:Y:S02]  /*0dd0*/  LDG.E.64.CONSTANT R64, desc[UR8][R64.64] ;  /* 0x0000000840407981 */ /* 0x000f64000c1e9b00 */
.L_x_13:
[----:B------:R-:W-:Y:S05]  /*0de0*/  BSYNC.RECONVERGENT B0 ;  /* 0x0000000000007941 */ /* 0x000fea0003800200 */
.L_x_12:
[----:B-----5:R2:W-:Y:S02]  /*0df0*/  STS.64 [R52+0x600], R64 ;  /* 0x0006004034007388 */ /* 0x0205e40000000a00 */
.L_x_11:
[----:B------:R-:W-:Y:S05]  /*0e00*/  @P0 BRA `(.L_x_14) ;  /* 0x0000000000180947 */ /* 0x000fea0003800000 */
[----:B------:R-:W3:Y:S01]  /*0e10*/  LDL R53, [R1+0xc] ;  /* 0x00000c0001357983 */ /* 0x000ee20000100800 */
[----:B-12---:R-:W3:Y:S02]  /*0e20*/  LDC.64 R64, c[0x0][0x380] ;  /* 0x0000e000ff407b82 */ /* 0x006ee40000000a00 */
[----:B---3--:R-:W-:-:S06]  /*0e30*/  IMAD.WIDE R64, R53, 0x8, R64 ;  /* 0x0000000835407825 */ /* 0x008fcc00078e0240 */
[----:B------:R-:W2:Y:S04]  /*0e40*/  LDG.E.64.CONSTANT R64, desc[UR8][R64.64] ;  /* 0x0000000840407981 */ /* 0x000ea8000c1e9b00 */
[----:B--2---:R1:W-:Y:S01]  /*0e50*/  STS.64 [R52+0x800], R64 ;  /* 0x0008004034007388 */ /* 0x0043e20000000a00 */
[----:B------:R-:W-:Y:S05]  /*0e60*/  BRA `(.L_x_15) ;  /* 0x0000000000407947 */ /* 0x000fea0003800000 */
.L_x_14:
[----:B-12---:R-:W1:Y:S01]  /*0e70*/  S2R R64, SR_CTAID.X ;  /* 0x0000000000407919 */ /* 0x006e620000002500 */
[----:B------:R-:W-:Y:S01]  /*0e80*/  LOP3.LUT R53, R0, 0x3f, RZ, 0xc0, !PT ;  /* 0x0000003f00357812 */ /* 0x000fe200078ec0ff */
[----:B------:R-:W-:Y:S01]  /*0e90*/  BSSY.RECONVERGENT B0, `(.L_x_16) ;  /* 0x000000c000007945 */ /* 0x000fe20003800200 */
[----:B------:R-:W-:-:S04]  /*0ea0*/  IADD3 R65, PT, PT, R240, 0x1, RZ ;  /* 0x00000001f0417810 */ /* 0x000fc80007ffe0ff */
        /* <DEDUP_REMOVED lines=10> */
.L_x_17:
[----:B------:R-:W-:Y:S05]  /*0f50*/  BSYNC.RECONVERGENT B0 ;  /* 0x0000000000007941 */ /* 0x000fea0003800200 */
.L_x_16:
[----:B-----5:R2:W-:Y:S02]  /*0f60*/  STS.64 [R52+0x800], R64 ;  /* 0x0008004034007388 */ /* 0x0205e40000000a00 */
.L_x_15:
[----:B------:R-:W-:Y:S05]  /*0f70*/  @P0 BRA `(.L_x_18) ;  /* 0x0000000000180947 */ /* 0x000fea0003800000 */
[----:B------:R-:W3:Y:S01]  /*0f80*/  LDL R53, [R1+0x8] ;  /* 0x0000080001357983 */ /* 0x000ee20000100800 */
[----:B-12---:R-:W3:Y:S02]  /*0f90*/  LDC.64 R64, c[0x0][0x380] ;  /* 0x0000e000ff407b82 */ /* 0x006ee40000000a00 */
[----:B---3--:R-:W-:-:S06]  /*0fa0*/  IMAD.WIDE R64, R53, 0x8, R64 ;  /* 0x0000000835407825 */ /* 0x008fcc00078e0240 */
[----:B------:R-:W2:Y:S04]  /*0fb0*/  LDG.E.64.CONSTANT R64, desc[UR8][R64.64] ;  /* 0x0000000840407981 */ /* 0x000ea8000c1e9b00 */
[----:B--2---:R1:W-:Y:S01]  /*0fc0*/  STS.64 [R52+0xa00], R64 ;  /* 0x000a004034007388 */ /* 0x0043e20000000a00 */
[----:B------:R-:W-:Y:S05]  /*0fd0*/  BRA `(.L_x_19) ;  /* 0x0000000000407947 */ /* 0x000fea0003800000 */
.L_x_18:
        /* <DEDUP_REMOVED lines=14> */
.L_x_21:
[----:B------:R-:W-:Y:S05]  /*10c0*/  BSYNC.RECONVERGENT B0 ;  /* 0x0000000000007941 */ /* 0x000fea0003800200 */
.L_x_20:
[----:B-----5:R2:W-:Y:S02]  /*10d0*/  STS.64 [R52+0xa00], R64 ;  /* 0x000a004034007388 */ /* 0x0205e40000000a00 */
.L_x_19:
[----:B------:R-:W-:Y:S05]  /*10e0*/  @P0 BRA `(.L_x_22) ;  /* 0x0000000000180947 */ /* 0x000fea0003800000 */
[----:B------:R-:W3:Y:S01]  /*10f0*/  LDL R53, [R1+0x4] ;  /* 0x0000040001357983 */ /* 0x000ee20000100800 */
[----:B-12---:R-:W3:Y:S02]  /*1100*/  LDC.64 R64, c[0x0][0x380] ;  /* 0x0000e000ff407b82 */ /* 0x006ee40000000a00 */
[----:B---3--:R-:W-:-:S06]  /*1110*/  IMAD.WIDE R64, R53, 0x8, R64 ;  /* 0x0000000835407825 */ /* 0x008fcc00078e0240 */
[----:B------:R-:W2:Y:S04]  /*1120*/  LDG.E.64.CONSTANT R64, desc[UR8][R64.64] ;  /* 0x0000000840407981 */ /* 0x000ea8000c1e9b00 */
[----:B--2---:R1:W-:Y:S01]  /*1130*/  STS.64 [R52+0xc00], R64 ;  /* 0x000c004034007388 */ /* 0x0043e20000000a00 */
[----:B------:R-:W-:Y:S05]  /*1140*/  BRA `(.L_x_23) ;  /* 0x0000000000407947 */ /* 0x000fea0003800000 */
.L_x_22:
[----:B-12---:R-:W1:Y:S01]  /*1150*/  S2R R64, SR_CTAID.X ;  /* 0x0000000000407919 */ /* 0x006e620000002500 */
[----:B------:R-:W-:Y:S01]  /*1160*/  LOP3.LUT R53, R0, 0x3f, RZ, 0xc0, !PT ;  /* 0x0000003f00357812 */ /* 0x000fe200078ec0ff */
[----:B------:R-:W-:Y:S01]  /*1170*/  VIADD R65, R240, 0x3 ;  /* 0x00000003f0417836 */ /* 0x000fe20000000000 */
[----:B------:R-:W-:Y:S04]  /*1180*/  BSSY.RECONVERGENT B0, `(.L_x_24) ;  /* 0x000000b000007945 */ /* 0x000fe80003800200 */
[----:B------:R-:W-:Y:S02]  /*1190*/  ISETP.GE.AND P1, PT, R65, UR13, PT ;  /* 0x0000000d41007c0c */ /* 0x000fe4000bf26270 */
[----:B------:R-:W-:Y:S01]  /*11a0*/  MOV R65, 0xfff00000 ;  /* 0xfff0000000417802 */ /* 0x000fe20000000f00 */
        /* <DEDUP_REMOVED lines=8> */
.L_x_25:
[----:B------:R-:W-:Y:S05]  /*1230*/  BSYNC.RECONVERGENT B0 ;  /* 0x0000000000007941 */ /* 0x000fea0003800200 */
.L_x_24:
[----:B-----5:R2:W-:Y:S02]  /*1240*/  STS.64 [R52+0xc00], R64 ;  /* 0x000c004034007388 */ /* 0x0205e40000000a00 */
.L_x_23:
[----:B------:R-:W-:Y:S05]  /*1250*/  @P0 BRA `(.L_x_26) ;  /* 0x0000000000180947 */ /* 0x000fea0003800000 */
[----:B------:R-:W3:Y:S01]  /*1260*/  LDL R53, [R1] ;  /* 0x0000000001357983 */ /* 0x000ee20000100800 */
[----:B-12---:R-:W3:Y:S02]  /*1270*/  LDC.64 R64, c[0x0][0x380] ;  /* 0x0000e000ff407b82 */ /* 0x006ee40000000a00 */
[----:B---3--:R-:W-:-:S06]  /*1280*/  IMAD.WIDE R64, R53, 0x8, R64 ;  /* 0x0000000835407825 */ /* 0x008fcc00078e0240 */
[----:B------:R-:W2:Y:S04]  /*1290*/  LDG.E.64.CONSTANT R64, desc[UR8][R64.64] ;  /* 0x0000000840407981 */ /* 0x000ea8000c1e9b00 */
[----:B--2---:R1:W-:Y:S01]  /*12a0*/  STS.64 [R52+0xe00], R64 ;  /* 0x000e004034007388 */ /* 0x0043e20000000a00 */
[----:B------:R-:W-:Y:S05]  /*12b0*/  BRA `(.L_x_27) ;  /* 0x0000000000407947 */ /* 0x000fea0003800000 */
.L_x_26:
        /* <DEDUP_REMOVED lines=10> */
[----:B0-----:R-:W2:Y:S01]  /*1360*/  LDL R66, [R1] ;  /* 0x0000000001427983 */ /* 0x001ea20000100800 */
[----:B------:R-:W2:Y:S02]  /*1370*/  LDC.64 R64, c[0x0][0x380] ;  /* 0x0000e000ff407b82 */ /* 0x000ea40000000a00 */
[----:B--2---:R-:W-:-:S06]  /*1380*/  IMAD.WIDE R64, R66, 0x8, R64 ;  /* 0x0000000842407825 */ /* 0x004fcc00078e0240 */
[----:B------:R-:W5:Y:S02]  /*1390*/  LDG.E.64.CONSTANT R64, desc[UR8][R64.64] ;  /* 0x0000000840407981 */ /* 0x000f64000c1e9b00 */
.L_x_29:
[----:B------:R-:W-:Y:S05]  /*13a0*/  BSYNC.RECONVERGENT B0 ;  /* 0x0000000000007941 */ /* 0x000fea0003800200 */
.L_x_28:
[----:B-----5:R2:W-:Y:S02]  /*13b0*/  STS.64 [R52+0xe00], R64 ;  /* 0x000e004034007388 */ /* 0x0205e40000000a00 */
.L_x_27:
[----:B------:R-:W-:Y:S04]  /*13c0*/  BSSY.RECONVERGENT B0, `(.L_x_30) ;  /* 0x0000011000007945 */ /* 0x000fe80003800200 */
[----:B------:R-:W-:Y:S05]  /*13d0*/  @!P0 BRA `(.L_x_31) ;  /* 0x0000000000308947 */ /* 0x000fea0003800000 */
[----:B------:R-:W3:Y:S01]  /*13e0*/  S2UR UR7, SR_CTAID.Y ;  /* 0x00000000000779c3 */ /* 0x000ee20000002600 */
[----:B------:R-:W-:Y:S01]  /*13f0*/  IMAD.MOV.U32 R53, RZ, RZ, -0x100000 ;  /* 0xfff00000ff357424 */ /* 0x000fe200078e00ff */
[----:B---3--:R-:W-:-:S06]  /*1400*/  USHF.L.U32 UR7, UR7, 0x6, URZ ;  /* 0x0000000607077899 */ /* 0x008fcc00080006ff */
[----:B012---:R-:W-:-:S04]  /*1410*/  LEA.HI R52, R0, UR7, RZ, 0x1d ;  /* 0x0000000700347c11 */ /* 0x007fc8000f8fe8ff */
[----:B------:R-:W-:Y:S01]  /*1420*/  ISETP.GE.AND P1, PT, R52, UR11, PT ;  /* 0x0000000b34007c0c */ /* 0x000fe2000bf26270 */
[----:B------:R-:W-:-:S03]  /*1430*/  IMAD.MOV.U32 R52, RZ, RZ, 0x0 ;  /* 0x00000000ff347424 */ /* 0x000fc600078e00ff */
[----:B------:R-:W-:-:S13]  /*1440*/  ISETP.GE.OR P1, PT, R241, UR13, P1 ;  /* 0x0000000df1007c0c */ /* 0x000fda0008f26670 */
[----:B------:R-:W-:Y:S05]  /*1450*/  @P1 BRA `(.L_x_32) ;  /* 0x00000000001c1947 */ /* 0x000fea0003800000 */
[----:B------:R-:W0:Y:S02]  /*1460*/  LDC.64 R52, c[0x0][0x388] ;  /* 0x0000e200ff347b82 */ /* 0x000e240000000a00 */
[----:B0-----:R-:W-:-:S06]  /*1470*/  IMAD.WIDE.U32 R52, R244, 0x8, R52 ;  /* 0x00000008f4347825 */ /* 0x001fcc00078e0034 */
[----:B------:R-:W5:Y:S01]  /*1480*/  LDG.E.64.CONSTANT R52, desc[UR8][R52.64] ;  /* 0x0000000834347981 */ /* 0x000f62000c1e9b00 */
[----:B------:R-:W-:Y:S05]  /*1490*/  BRA `(.L_x_32) ;  /* 0x00000000000c7947 */ /* 0x000fea0003800000 */
.L_x_31:
[----:B012---:R-:W0:Y:S02]  /*14a0*/  LDC.64 R52, c[0x0][0x388] ;  /* 0x0000e200ff347b82 */ /* 0x007e240000000a00 */
[----:B0-----:R-:W-:-:S06]  /*14b0*/  IMAD.WIDE.U32 R52, R244, 0x8, R52 ;  /* 0x00000008f4347825 */ /* 0x001fcc00078e0034 */
[----:B------:R-:W5:Y:S02]  /*14c0*/  LDG.E.64.CONSTANT R52, desc[UR8][R52.64] ;  /* 0x0000000834347981 */ /* 0x000f64000c1e9b00 */
.L_x_32:
[----:B------:R-:W-:Y:S05]  /*14d0*/  BSYNC.RECONVERGENT B0 ;  /* 0x0000000000007941 */ /* 0x000fea0003800200 */
.L_x_30:
[----:B------:R-:W0:Y:S02]  /*14e0*/  @!P0 LDC.64 R64, c[0x0][0x388] ;  /* 0x0000e200ff408b82 */ /* 0x000e240000000a00 */
[----:B0-----:R-:W-:-:S06]  /*14f0*/  @!P0 IMAD.WIDE.U32 R64, R249, 0x8, R64 ;  /* 0x00000008f9408825 */ /* 0x001fcc00078e0040 */
[----:B------:R-:W2:Y:S01]  /*1500*/  @!P0 LDG.E.64.CONSTANT R64, desc[UR8][R64.64] ;  /* 0x0000000840408981 */ /* 0x000ea2000c1e9b00 */
[----:B------:R-:W-:Y:S01]  /*1510*/  UIADD3 UR5, UPT, UPT, UR5, 0x1000, URZ ;  /* 0x0000100005057890 */ /* 0x000fe2000fffe0ff */
[----:B------:R-:W-:-:S03]  /*1520*/  LOP3.LUT R66, R0, 0x3ff8, RZ, 0xc0, !PT ;  /* 0x00003ff800427812 */ /* 0x000fc600078ec0ff */
[----:B------:R-:W-:Y:S01]  /*1530*/  ULEA UR5, UR6, UR5, 0x18 ;  /* 0x0000000506057291 */ /* 0x000fe2000f8ec0ff */
[----:B------:R-:W-:-:S05]  /*1540*/  LOP3.LUT R66, R66, 0x7, R243, 0xf8, !PT ;  /* 0x0000000742427812 */ /* 0x000fca00078ef8f3 */
[----:B------:R-:W-:-:S05]  /*1550*/  LEA R67, R66, UR5, 0x3 ;  /* 0x0000000542437c11 */ /* 0x000fca000f8e18ff */
[----:B-----5:R0:W-:Y:S04]  /*1560*/  STS.64 [R67], R52 ;  /* 0x0000003443007388 */ /* 0x0201e80000000a00 */
[----:B--2---:R0:W-:Y:S01]  /*1570*/  @!P0 STS.64 [R67+0x200], R64 ;  /* 0x0002004043008388 */ /* 0x0041e20000000a00 */
[----:B------:R-:W-:Y:S05]  /*1580*/  @!P0 BRA `(.L_x_33) ;  /* 0x00000000003c8947 */ /* 0x000fea0003800000 */
[----:B------:R-:W1:Y:S01]  /*1590*/  S2UR UR6, SR_CTAID.Y ;  /* 0x00000000000679c3 */ /* 0x000e620000002600 */
[----:B------:R-:W-:Y:S01]  /*15a0*/  BSSY.RECONVERGENT B0, `(.L_x_34) ;  /* 0x000000c000007945 */ /* 0x000fe20003800200 */
[----:B0-----:R-:W-:Y:S01]  /*15b0*/  IMAD.MOV.U32 R53, RZ, RZ, -0x100000 ;  /* 0xfff00000ff357424 */ /* 0x001fe200078e00ff */
[----:B-1----:R-:W-:-:S06]  /*15c0*/  USHF.L.U32 UR6, UR6, 0x6, URZ ;  /* 0x0000000606067899 */ /* 0x002fcc00080006ff */
[----:B------:R-:W-:-:S05]  /*15d0*/  LEA.HI R52, R0, UR6, RZ, 0x1d ;  /* 0x0000000600347c11 */ /* 0x000fca000f8fe8ff */
[----:B------:R-:W-:-:S05]  /*15e0*/  VIADD R52, R52, 0x8 ;  /* 0x0000000834347836 */ /* 0x000fca0000000000 */
[----:B------:R-:W-:Y:S01]  /*15f0*/  ISETP.GE.AND P1, PT, R52, UR11, PT ;  /* 0x0000000b34007c0c */ /* 0x000fe2000bf26270 */
[----:B------:R-:W-:-:S03]  /*1600*/  IMAD.MOV.U32 R52, RZ, RZ, 0x0 ;  /* 0x00000000ff347424 */ /* 0x000fc600078e00ff */
[----:B------:R-:W-:-:S13]  /*1610*/  ISETP.GE.OR P1, PT, R241, UR13, P1 ;  /* 0x0000000df1007c0c */ /* 0x000fda0008f26670 */
[----:B------:R-:W-:Y:S05]  /*1620*/  @P1 BRA `(.L_x_35) ;  /* 0x00000000000c1947 */ /* 0x000fea0003800000 */
[----:B------:R-:W0:Y:S02]  /*1630*/  LDC.64 R52, c[0x0][0x388] ;  /* 0x0000e200ff347b82 */ /* 0x000e240000000a00 */
[----:B0-----:R-:W-:-:S06]  /*1640*/  IMAD.WIDE.U32 R52, R249, 0x8, R52 ;  /* 0x00000008f9347825 */ /* 0x001fcc00078e0034 */
[----:B------:R-:W5:Y:S02]  /*1650*/  LDG.E.64.CONSTANT R52, desc[UR8][R52.64] ;  /* 0x0000000834347981 */ /* 0x000f64000c1e9b00 */
.L_x_35:
[----:B------:R-:W-:Y:S05]  /*1660*/  BSYNC.RECONVERGENT B0 ;  /* 0x0000000000007941 */ /* 0x000fea0003800200 */
.L_x_34:
[----:B-----5:R1:W-:Y:S02]  /*1670*/  STS.64 [R67+0x200], R52 ;  /* 0x0002003443007388 */ /* 0x0203e40000000a00 */
.L_x_33:
[----:B------:R-:W-:Y:S05]  /*1680*/  @P0 BRA `(.L_x_36) ;  /* 0x0000000000140947 */ /* 0x000fea0003800000 */
[----:B01----:R-:W0:Y:S02]  /*1690*/  LDC.64 R52, c[0x0][0x388] ;  /* 0x0000e200ff347b82 */ /* 0x003e240000000a00 */
[----:B0-----:R-:W-:-:S06]  /*16a0*/  IMAD.WIDE.U32 R52, R246, 0x8, R52 ;  /* 0x00000008f6347825 */ /* 0x001fcc00078e0034 */
[----:B------:R-:W2:Y:S04]  /*16b0*/  LDG.E.64.CONSTANT R52, desc[UR8][R52.64] ;  /* 0x0000000834347981 */ /* 0x000ea8000c1e9b00 */
[----:B--2---:R0:W-:Y:S01]  /*16c0*/  STS.64 [R67+0x400], R52 ;  /* 0x0004003443007388 */ /* 0x0041e20000000a00 */
[----:B------:R-:W-:Y:S05]  /*16d0*/  BRA `(.L_x_37) ;  /* 0x00000000003c7947 */ /* 0x000fea0003800000 */
.L_x_36:
[----:B------:R-:W2:Y:S01]  /*16e0*/  S2UR UR6, SR_CTAID.Y ;  /* 0x00000000000679c3 */ /* 0x000ea20000002600 */
[----:B------:R-:W-:Y:S01]  /*16f0*/  BSSY.RECONVERGENT B0, `(.L_x_38) ;  /* 0x000000c000007945 */ /* 0x000fe20003800200 */
[----:B01----:R-:W-:Y:S01]  /*1700*/  IMAD.MOV.U32 R53, RZ, RZ, -0x100000 ;  /* 0xfff00000ff357424 */ /* 0x003fe200078e00ff */
[----:B--2---:R-:W-:-:S06]  /*1710*/  USHF.L.U32 UR6, UR6, 0x6, URZ ;  /* 0x0000000606067899 */ /* 0x004fcc00080006ff */
[----:B------:R-:W-:-:S05]  /*1720*/  LEA.HI R52, R0, UR6, RZ, 0x1d ;  /* 0x0000000600347c11 */ /* 0x000fca000f8fe8ff */
[----:B------:R-:W-:-:S05]  /*1730*/  VIADD R52, R52, 0x10 ;  /* 0x0000001034347836 */ /* 0x000fca0000000000 */
[----:B------:R-:W-:Y:S01]  /*1740*/  ISETP.GE.AND P1, PT, R52, UR11, PT ;  /* 0x0000000b34007c0c */ /* 0x000fe2000bf26270 */
[----:B------:R-:W-:-:S03]  /*1750*/  HFMA2 R52, -RZ, RZ, 0, 0 ;  /* 0x00000000ff347431 */ /* 0x000fc600000001ff */
[----:B------:R-:W-:-:S13]  /*1760*/  ISETP.GE.OR P1, PT, R241, UR13, P1 ;  /* 0x0000000df1007c0c */ /* 0x000fda0008f26670 */
[----:B------:R-:W-:Y:S05]  /*1770*/  @P1 BRA `(.L_x_39) ;  /* 0x00000000000c1947 */ /* 0x000fea0003800000 */
[----:B------:R-:W0:Y:S02]  /*1780*/  LDC.64 R52, c[0x0][0x388] ;  /* 0x0000e200ff347b82 */ /* 0x000e240000000a00 */
[----:B0-----:R-:W-:-:S06]  /*1790*/  IMAD.WIDE.U32 R52, R246, 0x8, R52 ;  /* 0x00000008f6347825 */ /* 0x001fcc00078e0034 */
[----:B------:R-:W5:Y:S02]  /*17a0*/  LDG.E.64.CONSTANT R52, desc[UR8][R52.64] ;  /* 0x0000000834347981 */ /* 0x000f64000c1e9b00 */
.L_x_39:
[----:B------:R-:W-:Y:S05]  /*17b0*/  BSYNC.RECONVERGENT B0 ;  /* 0x0000000000007941 */ /* 0x000fea0003800200 */
.L_x_38:
[----:B-----5:R1:W-:Y:S02]  /*17c0*/  STS.64 [R67+0x400], R52 ;  /* 0x0004003443007388 */ /* 0x0203e40000000a00 */
.L_x_37:
[----:B------:R-:W-:Y:S05]  /*17d0*/  @P0 BRA `(.L_x_40) ;  /* 0x0000000000140947 */ /* 0x000fea0003800000 */
[----:B01----:R-:W0:Y:S02]  /*17e0*/  LDC.64 R52, c[0x0][0x388] ;  /* 0x0000e200ff347b82 */ /* 0x003e240000000a00 */
[----:B0-----:R-:W-:-:S06]  /*17f0*/  IMAD.WIDE.U32 R52, R250, 0x8, R52 ;  /* 0x00000008fa347825 */ /* 0x001fcc00078e0034 */
[----:B------:R-:W2:Y:S04]  /*1800*/  LDG.E.64.CONSTANT R52, desc[UR8][R52.64] ;  /* 0x0000000834347981 */ /* 0x000ea8000c1e9b00 */
[----:B--2---:R0:W-:Y:S01]  /*1810*/  STS.64 [R67+0x600], R52 ;  /* 0x0006003443007388 */ /* 0x0041e20000000a00 */
[----:B------:R-:W-:Y:S05]  /*1820*/  BRA `(.L_x_41) ;  /* 0x00000000003c7947 */ /* 0x000fea0003800000 */
.L_x_40:
[----:B------:R-:W2:Y:S01]  /*1830*/  S2UR UR6, SR_CTAID.Y ;  /* 0x00000000000679c3 */ /* 0x000ea20000002600 */
[----:B------:R-:W-:Y:S01]  /*1840*/  BSSY.RECONVERGENT B0, `(.L_x_42) ;  /* 0x000000c000007945 */ /* 0x000fe20003800200 */
[----:B01----:R-:W-:Y:S01]  /*1850*/  IMAD.MOV.U32 R53, RZ, RZ, -0x100000 ;  /* 0xfff00000ff357424 */ /* 0x003fe200078e00ff */
[----:B--2---:R-:W-:-:S06]  /*1860*/  USHF.L.U32 UR6, UR6, 0x6, URZ ;  /* 0x0000000606067899 */ /* 0x004fcc00080006ff */
        /* <DEDUP_REMOVED lines=9> */
.L_x_43:
[----:B------:R-:W-:Y:S05]  /*1900*/  BSYNC.RECONVERGENT B0 ;  /* 0x0000000000007941 */ /* 0x000fea0003800200 */
.L_x_42:
[----:B-----5:R1:W-:Y:S02]  /*1910*/  STS.64 [R67+0x600], R52 ;  /* 0x0006003443007388 */ /* 0x0203e40000000a00 */
.L_x_41:
[----:B------:R-:W-:Y:S05]  /*1920*/  @P0 BRA `(.L_x_44) ;  /* 0x0000000000140947 */ /* 0x000fea0003800000 */
[----:B01----:R-:W0:Y:S02]  /*1930*/  LDC.64 R52, c[0x0][0x388] ;  /* 0x0000e200ff347b82 */ /* 0x003e240000000a00 */
[----:B0-----:R-:W-:-:S06]  /*1940*/  IMAD.WIDE.U32 R52, R245, 0x8, R52 ;  /* 0x00000008f5347825 */ /* 0x001fcc00078e0034 */
[----:B------:R-:W2:Y:S04]  /*1950*/  LDG.E.64.CONSTANT R52, desc[UR8][R52.64] ;  /* 0x0000000834347981 */ /* 0x000ea8000c1e9b00 */
[----:B--2---:R0:W-:Y:S01]  /*1960*/  STS.64 [R67+0x800], R52 ;  /* 0x0008003443007388 */ /* 0x0041e20000000a00 */
[----:B------:R-:W-:Y:S05]  /*1970*/  BRA `(.L_x_45) ;  /* 0x00000000003c7947 */ /* 0x000fea0003800000 */
.L_x_44:
        /* <DEDUP_REMOVED lines=13> */
.L_x_47:
[----:B------:R-:W-:Y:S05]  /*1a50*/  BSYNC.RECONVERGENT B0 ;  /* 0x0000000000007941 */ /* 0x000fea0003800200 */
.L_x_46:
[----:B-----5:R1:W-:Y:S02]  /*1a60*/  STS.64 [R67+0x800], R52 ;  /* 0x0008003443007388 */ /* 0x0203e40000000a00 */
.L_x_45:
[----:B------:R-:W-:Y:S05]  /*1a70*/  @P0 BRA `(.L_x_48) ;  /* 0x0000000000140947 */ /* 0x000fea0003800000 */
[----:B01----:R-:W0:Y:S02]  /*1a80*/  LDC.64 R52, c[0x0][0x388] ;  /* 0x0000e200ff347b82 */ /* 0x003e240000000a00 */
[----:B0-----:R-:W-:-:S06]  /*1a90*/  IMAD.WIDE.U32 R52, R251, 0x8, R52 ;  /* 0x00000008fb347825 */ /* 0x001fcc00078e0034 */
[----:B------:R-:W2:Y:S04]  /*1aa0*/  LDG.E.64.CONSTANT R52, desc[UR8][R52.64] ;  /* 0x0000000834347981 */ /* 0x000ea8000c1e9b00 */
[----:B--2---:R0:W-:Y:S01]  /*1ab0*/  STS.64 [R67+0xa00], R52 ;  /* 0x000a003443007388 */ /* 0x0041e20000000a00 */
[----:B------:R-:W-:Y:S05]  /*1ac0*/  BRA `(.L_x_49) ;  /* 0x00000000003c7947 */ /* 0x000fea0003800000 */
.L_x_48:
        /* <DEDUP_REMOVED lines=13> */
.L_x_51:
[----:B------:R-:W-:Y:S05]  /*1ba0*/  BSYNC.RECONVERGENT B0 ;  /* 0x0000000000007941 */ /* 0x000fea0003800200 */
.L_x_50:
[----:B-----5:R1:W-:Y:S02]  /*1bb0*/  STS.64 [R67+0xa00], R52 ;  /* 0x000a003443007388 */ /* 0x0203e40000000a00 */
.L_x_49:
[----:B------:R-:W-:Y:S05]  /*1bc0*/  @P0 BRA `(.L_x_52) ;  /* 0x0000000000140947 */ /* 0x000fea0003800000 */
[----:B01----:R-:W0:Y:S02]  /*1bd0*/  LDC.64 R52, c[0x0][0x388] ;  /* 0x0000e200ff347b82 */ /* 0x003e240000000a00 */
[----:B0-----:R-:W-:-:S06]  /*1be0*/  IMAD.WIDE.U32 R52, R247, 0x8, R52 ;  /* 0x00000008f7347825 */ /* 0x001fcc00078e0034 */
[----:B------:R-:W2:Y:S04]  /*1bf0*/  LDG.E.64.CONSTANT R52, desc[UR8][R52.64] ;  /* 0x0000000834347981 */ /* 0x000ea8000c1e9b00 */
[----:B--2---:R0:W-:Y:S01]  /*1c00*/  STS.64 [R67+0xc00], R52 ;  /* 0x000c003443007388 */ /* 0x0041e20000000a00 */
[----:B------:R-:W-:Y:S05]  /*1c10*/  BRA `(.L_x_53) ;  /* 0x00000000003c7947 */ /* 0x000fea0003800000 */
.L_x_52:
[----:B------:R-:W2:Y:S01]  /*1c20*/  S2UR UR6, SR_CTAID.Y ;  /* 0x00000000000679c3 */ /* 0x000ea20000002600 */
[----:B------:R-:W-:Y:S01]  /*1c30*/  BSSY.RECONVERGENT B0, `(.L_x_54) ;  /* 0x000000c000007945 */ /* 0x000fe20003800200 */
[----:B01----:R-:W-:Y:S01]  /*1c40*/  IMAD.MOV.U32 R53, RZ, RZ, -0x100000 ;  /* 0xfff00000ff357424 */ /* 0x003fe200078e00ff */
[----:B--2---:R-:W-:-:S06]  /*1c50*/  USHF.L.U32 UR6, UR6, 0x6, URZ ;  /* 0x0000000606067899 */ /* 0x004fcc00080006ff */
[----:B------:R-:W-:-:S04]  /*1c60*/  LEA.HI R52, R0, UR6, RZ, 0x1d ;  /* 0x0000000600347c11 */ /* 0x000fc8000f8fe8ff */
[----:B------:R-:W-:-:S04]  /*1c70*/  IADD3 R52, PT, PT, R52, 0x30, RZ ;  /* 0x0000003034347810 */ /* 0x000fc80007ffe0ff */
[----:B------:R-:W-:Y:S01]  /*1c80*/  ISETP.GE.AND P1, PT, R52, UR11, PT ;  /* 0x0000000b34007c0c */ /* 0x000fe2000bf26270 */
[----:B------:R-:W-:-:S03]  /*1c90*/  IMAD.MOV.U32 R52, RZ, RZ, 0x0 ;  /* 0x00000000ff347424 */ /* 0x000fc600078e00ff */
[----:B------:R-:W-:-:S13]  /*1ca0*/  ISETP.GE.OR P1, PT, R241, UR13, P1 ;  /* 0x0000000df1007c0c */ /* 0x000fda0008f26670 */
[----:B------:R-:W-:Y:S05]  /*1cb0*/  @P1 BRA `(.L_x_55) ;  /* 0x00000000000c1947 */ /* 0x000fea0003800000 */
[----:B------:R-:W0:Y:S02]  /*1cc0*/  LDC.64 R52, c[0x0][0x388] ;  /* 0x0000e200ff347b82 */ /* 0x000e240000000a00 */
[----:B0-----:R-:W-:-:S06]  /*1cd0*/  IMAD.WIDE.U32 R52, R247, 0x8, R52 ;  /* 0x00000008f7347825 */ /* 0x001fcc00078e0034 */
[----:B------:R-:W5:Y:S02]  /*1ce0*/  LDG.E.64.CONSTANT R52, desc[UR8][R52.64] ;  /* 0x0000000834347981 */ /* 0x000f64000c1e9b00 */
.L_x_55:
[----:B------:R-:W-:Y:S05]  /*1cf0*/  BSYNC.RECONVERGENT B0 ;  /* 0x0000000000007941 */ /* 0x000fea0003800200 */
.L_x_54:
[----:B-----5:R1:W-:Y:S02]  /*1d00*/  STS.64 [R67+0xc00], R52 ;  /* 0x000c003443007388 */ /* 0x0203e40000000a00 */
.L_x_53:
[----:B------:R-:W-:Y:S05]  /*1d10*/  @P0 BRA `(.L_x_56) ;  /* 0x0000000000140947 */ /* 0x000fea0003800000 */
[----:B01----:R-:W0:Y:S02]  /*1d20*/  LDC.64 R52, c[0x0][0x388] ;  /* 0x0000e200ff347b82 */ /* 0x003e240000000a00 */
[----:B0-----:R-:W-:-:S06]  /*1d30*/  IMAD.WIDE.U32 R52, R252, 0x8, R52 ;  /* 0x00000008fc347825 */ /* 0x001fcc00078e0034 */
[----:B------:R-:W2:Y:S04]  /*1d40*/  LDG.E.64.CONSTANT R52, desc[UR8][R52.64] ;  /* 0x0000000834347981 */ /* 0x000ea8000c1e9b00 */
[----:B--2---:R0:W-:Y:S01]  /*1d50*/  STS.64 [R67+0xe00], R52 ;  /* 0x000e003443007388 */ /* 0x0041e20000000a00 */
[----:B------:R-:W-:Y:S05]  /*1d60*/  BRA `(.L_x_57) ;  /* 0x00000000003c7947 */ /* 0x000fea0003800000 */
.L_x_56:
[----:B------:R-:W2:Y:S01]  /*1d70*/  S2UR UR6, SR_CTAID.Y ;  /* 0x00000000000679c3 */ /* 0x000ea20000002600 */
[----:B------:R-:W-:Y:S01]  /*1d80*/  BSSY.RECONVERGENT B0, `(.L_x_58) ;  /* 0x000000c000007945 */ /* 0x000fe20003800200 */
[----:B01----:R-:W-:Y:S02]  /*1d90*/  IMAD.MOV.U32 R52, RZ, RZ, 0x0 ;  /* 0x00000000ff347424 */ /* 0x003fe400078e00ff */
[----:B------:R-:W-:Y:S01]  /*1da0*/  IMAD.MOV.U32 R53, RZ, RZ, -0x100000 ;  /* 0xfff00000ff357424 */ /* 0x000fe200078e00ff */
[----:B--2---:R-:W-:-:S06]  /*1db0*/  USHF.L.U32 UR6, UR6, 0x6, URZ ;  /* 0x0000000606067899 */ /* 0x004fcc00080006ff */
[----:B------:R-:W-:-:S05]  /*1dc0*/  LEA.HI R0, R0, UR6, RZ, 0x1d ;  /* 0x0000000600007c11 */ /* 0x000fca000f8fe8ff */
[----:B------:R-:W-:-:S05]  /*1dd0*/  VIADD R0, R0, 0x38 ;  /* 0x0000003800007836 */ /* 0x000fca0000000000 */
[----:B------:R-:W-:-:S04]  /*1de0*/  ISETP.GE.AND P1, PT, R0, UR11, PT ;  /* 0x0000000b00007c0c */ /* 0x000fc8000bf26270 */
[----:B------:R-:W-:-:S13]  /*1df0*/  ISETP.GE.OR P1, PT, R241, UR13, P1 ;  /* 0x0000000df1007c0c */ /* 0x000fda0008f26670 */
[----:B------:R-:W-:Y:S05]  /*1e00*/  @P1 BRA `(.L_x_59) ;  /* 0x00000000000c1947 */ /* 0x000fea0003800000 */
[----:B------:R-:W0:Y:S02]  /*1e10*/  LDC.64 R52, c[0x0][0x388] ;  /* 0x0000e200ff347b82 */ /* 0x000e240000000a00 */
[----:B0-----:R-:W-:-:S06]  /*1e20*/  IMAD.WIDE.U32 R52, R252, 0x8, R52 ;  /* 0x00000008fc347825 */ /* 0x001fcc00078e0034 */
[----:B------:R-:W5:Y:S02]  /*1e30*/  LDG.E.64.CONSTANT R52, desc[UR8][R52.64] ;  /* 0x0000000834347981 */ /* 0x000f64000c1e9b00 */
.L_x_59:
[----:B------:R-:W-:Y:S05]  /*1e40*/  BSYNC.RECONVERGENT B0 ;  /* 0x0000000000007941 */ /* 0x000fea0003800200 */
.L_x_58:
[----:B-----5:R1:W-:Y:S02]  /*1e50*/  STS.64 [R67+0xe00], R52 ;  /* 0x000e003443007388 */ /* 0x0203e40000000a00 */
.L_x_57:
[----:B------:R-:W-:Y:S01]  /*1e60*/  BAR.SYNC.DEFER_BLOCKING 0x0 ;  /* 0x0000000000007b1d */ /* 0x000fe20000010000 */
[----:B------:R-:W-:Y:S02]  /*1e70*/  LEA R234, R243, UR10, 0x6 ;  /* 0x0000000af3ea7c11 */ /* 0x000fe4000f8e30ff */
[----:B------:R-:W-:-:S03]  /*1e80*/  LEA R219, R242, UR5, 0x9 ;  /* 0x00000005f2db7c11 */ /* 0x000fc6000f8e48ff */
[----:B------:R-:W2:Y:S01]  /*1e90*/  LDL.LU R232, [R1+0x4] ;  /* 0x0000040001e87983 */ /* 0x000ea20000300800 */
[----:B------:R-:W-:Y:S02]  /*1ea0*/  IMAD.MOV.U32 R85, RZ, RZ, R60 ;  /* 0x000000ffff557224 */ /* 0x000fe400078e003c */
[----:B------:R-:W-:Y:S02]  /*1eb0*/  IMAD.MOV.U32 R0, RZ, RZ, R61 ;  /* 0x000000ffff007224 */ /* 0x000fe400078e003d */
[----:B------:R-:W-:Y:S02]  /*1ec0*/  IMAD.MOV.U32 R197, RZ, RZ, R54 ;  /* 0x000000ffffc57224 */ /* 0x000fe400078e0036 */
[----:B------:R-:W-:Y:S02]  /*1ed0*/  IMAD.MOV.U32 R86, RZ, RZ, R55 ;  /* 0x000000ffff567224 */ /* 0x000fe400078e0037 */
[----:B------:R-:W-:Y:S02]  /*1ee0*/  IMAD.MOV.U32 R87, RZ, RZ, R70 ;  /* 0x000000ffff577224 */ /* 0x000fe400078e0046 */
[----:B------:R-:W-:Y:S01]  /*1ef0*/  IMAD.MOV.U32 R195, RZ, RZ, R68 ;  /* 0x000000ffffc37224 */ /* 0x000fe200078e0044 */
[----:B------:R-:W-:Y:S01]  /*1f00*/  MOV R89, R132 ;  /* 0x0000008400597202 */ /* 0x000fe20000000f00 */
[----:B------:R-:W-:Y:S01]  /*1f10*/  IMAD.MOV.U32 R193, RZ, RZ, R56 ;  /* 0x000000ffffc17224 */ /* 0x000fe200078e0038 */
[----:B------:R-:W3:Y:S01]  /*1f20*/  LDL.LU R235, [R1] ;  /* 0x0000000001eb7983 */ /* 0x000ee20000300800 */
[----:B------:R-:W-:-:S02]  /*1f30*/  IMAD.MOV.U32 R90, RZ, RZ, R57 ;  /* 0x000000ffff5a7224 */ /* 0x000fc400078e0039 */
[----:B------:R-:W-:Y:S01]  /*1f40*/  IMAD.MOV.U32 R91, RZ, RZ, R104 ;  /* 0x000000ffff5b7224 */ /* 0x000fe200078e0068 */
[----:B------:R-:W-:Y:S01]  /*1f50*/  LDS.128 R96, [R234] ;  /* 0x00000000ea607984 */ /* 0x000fe20000000c00 */
[----:B------:R-:W-:Y:S02]  /*1f60*/  IMAD.MOV.U32 R164, RZ, RZ, R47 ;  /* 0x000000ffffa47224 */ /* 0x000fe400078e002f */
[----:B------:R-:W-:Y:S01]  /*1f70*/  IMAD.MOV.U32 R191, RZ, RZ, R46 ;  /* 0x000000ffffbf7224 */ /* 0x000fe200078e002e */
[----:B------:R-:W4:Y:S01]  /*1f80*/  LDS.128 R80, [R219] ;  /* 0x00000000db507984 */ /* 0x000f220000000c00 */
[----:B------:R-:W-:Y:S02]  /*1f90*/  IMAD.MOV.U32 R167, RZ, RZ, R58 ;  /* 0x000000ffffa77224 */ /* 0x000fe400078e003a */
[----:B------:R-:W-:Y:S01]  /*1fa0*/  IMAD.MOV.U32 R168, RZ, RZ, R59 ;  /* 0x000000ffffa87224 */ /* 0x000fe200078e003b */
[----:B01----:R-:W0:Y:S01]  /*1fb0*/  LDS.128 R64, [R219+0x40] ;  /* 0x00004000db407984 */ /* 0x003e220000000c00 */
[----:B------:R-:W-:-:S02]  /*1fc0*/  IMAD.MOV.U32 R170, RZ, RZ, R25 ;  /* 0x000000ffffaa7224 */ /* 0x000fc400078e0019 */
[----:B------:R-:W-:Y:S01]  /*1fd0*/  IMAD.MOV.U32 R174, RZ, RZ, R26 ;  /* 0x000000ffffae7224 */ /* 0x000fe200078e001a */
[----:B------:R-:W1:Y:S01]  /*1fe0*/  LDS.128 R76, [R219+0x80] ;  /* 0x00008000db4c7984 */ /* 0x000e620000000c00 */
[----:B------:R-:W-:Y:S02]  /*1ff0*/  IMAD.MOV.U32 R180, RZ, RZ, R4 ;  /* 0x000000ffffb47224 */ /* 0x000fe400078e0004 */
[----:B------:R-:W-:Y:S02]  /*2000*/  IMAD.MOV.U32 R186, RZ, RZ, R10 ;  /* 0x000000ffffba7224 */ /* 0x000fe400078e000a */
[----:B------:R-:W-:Y:S02]  /*2010*/  IMAD.MOV.U32 R184, RZ, RZ, R110 ;  /* 0x000000ffffb87224 */ /* 0x000fe400078e006e */
[----:B------:R-:W-:Y:S02]  /*2020*/  IMAD.MOV.U32 R188, RZ, RZ, R120 ;  /* 0x000000ffffbc7224 */ /* 0x000fe400078e0078 */
[----:B------:R-:W-:Y:S01]  /*2030*/  IMAD.MOV.U32 R182, RZ, RZ, R122 ;  /* 0x000000ffffb67224 */ /* 0x000fe200078e007a */
[----:B----4-:R-:W-:-:S02]  /*2040*/  DADD R52, R96, R80 ;  /* 0x0000000060347229 */ /* 0x010fc40000000050 */
[----:B------:R-:W-:-:S06]  /*2050*/  DADD R74, R80, R98 ;  /* 0x00000000504a7229 */ /* 0x000fcc0000000062 */
[----:B------:R-:W-:Y:S02]  /*2060*/  DSETP.MAX.AND P1, P2, R52, R60, PT ;  /* 0x0000003c3400722a */ /* 0x000fe40003a2f000 */
[----:B------:R-:W-:Y:S01]  /*2070*/  DSETP.MAX.AND P3, P4, R74, R54, PT ;  /* 0x000000364a00722a */ /* 0x000fe20003c6f000 */
[----:B------:R-:W-:Y:S01]  /*2080*/  IMAD.MOV.U32 R60, RZ, RZ, R52 ;  /* 0x000000ffff3c7224 */ /* 0x000fe200078e0034 */
[----:B------:R-:W-:Y:S01]  /*2090*/  MOV R61, R53 ;  /* 0x00000035003d7202 */ /* 0x000fe20000000f00 */
[----:B------:R-:W-:Y:S01]  /*20a0*/  IMAD.MOV.U32 R196, RZ, RZ, R74 ;  /* 0x000000ffffc47224 */ /* 0x000fe200078e004a */
[----:B------:R-:W4:Y:S01]  /*20b0*/  LDS.128 R52, [R219+0xc0] ;  /* 0x0000c000db347984 */ /* 0x000f220000000c00 */
[----:B------:R-:W-:Y:S01]  /*20c0*/  IMAD.MOV.U32 R177, RZ, RZ, R75 ;  /* 0x000000ffffb17224 */ /* 0x000fe200078e004b */
[----:B------:R-:W-:Y:S01]  /*20d0*/  SEL R60, R60, R85, P1 ;  /* 0x000000553c3c7207 */ /* 0x000fe20000800000 */
[----:B0-----:R-:W-:Y:S01]  /*20e0*/  DADD R74, R96, R64 ;  /* 0x00000000604a7229 */ /* 0x001fe20000000040 */
[----:B------:R-:W-:Y:S01]  /*20f0*/  FSEL R61, R61, R0, P1 ;  /* 0x000000003d3d7208 */ /* 0x000fe20000800000 */
[----:B------:R-:W-:Y:S01]  /*2100*/  DADD R84, R64, R98 ;  /* 0x0000000040547229 */ /* 0x000fe20000000062 */
[----:B------:R-:W-:-:S02]  /*2110*/  FSEL R177, R177, R86, P3 ;  /* 0x00000056b1b17208 */ /* 0x000fc40001800000 */
[----:B------:R-:W-:Y:S02]  /*2120*/  SEL R196, R196, R197, P3 ;  /* 0x000000c5c4c47207 */ /* 0x000fe40001800000 */
[----:B------:R-:W-:Y:S01]  /*2130*/  @P2 LOP3.LUT R61, R0, 0x80000, RZ, 0xfc, !PT ;  /* 0x00080000003d2812 */ /* 0x000fe200078efcff */
[----:B------:R-:W-:Y:S01]  /*2140*/  IMAD.MOV.U32 R0, RZ, RZ, R71 ;  /* 0x000000ffff007224 */ /* 0x000fe200078e0047 */
[----:B------:R-:W-:Y:S01]  /*2150*/  @P4 LOP3.LUT R177, R86, 0x80000, RZ, 0xfc, !PT ;  /* 0x0008000056b14812 */ /* 0x000fe200078efcff */
[----:B------:R-:W-:Y:S01]  /*2160*/  DSETP.MAX.AND P2, P3, R74, R70, PT ;  /* 0x000000464a00722a */ /* 0x000fe20003b4f000 */
[----:B------:R-:W-:Y:S01]  /*2170*/  IMAD.MOV.U32 R86, RZ, RZ, R69 ;  /* 0x000000ffff567224 */ /* 0x000fe200078e0045 */
[----:B------:R-:W-:Y:S01]  /*2180*/  DSETP.MAX.AND P4, P1, R84, R68, PT ;  /* 0x000000445400722a */ /* 0x000fe2000398f000 */
[----:B------:R-:W-:Y:S01]  /*2190*/  IMAD.MOV.U32 R194, RZ, RZ, R84 ;  /* 0x000000ffffc27224 */ /* 0x000fe200078e0054 */
[----:B------:R-:W0:Y:S01]  /*21a0*/  LDS.128 R68, [R219+0x100] ;  /* 0x00010000db447984 */ /* 0x000e220000000c00 */
[----:B------:R-:W-:Y:S01]  /*21b0*/  IMAD.MOV.U32 R173, RZ, RZ, R85 ;  /* 0x000000ffffad7224 */ /* 0x000fe200078e0055 */
[----:B-1----:R-:W-:Y:S01]  /*21c0*/  DADD R84, R76, R98 ;  /* 0x000000004c547229 */ /* 0x002fe20000000062 */
[----:B------:R-:W-:Y:S01]  /*21d0*/  IMAD.MOV.U32 R154, RZ, RZ, R74 ;  /* 0x000000ffff9a7224 */ /* 0x000fe200078e004a */
[----:B------:R-:W-:Y:S01]  /*21e0*/  SEL R194, R194, R195, P4 ;  /* 0x000000c3c2c27207 */ /* 0x000fe20002000000 */
[----:B------:R-:W-:Y:S01]  /*21f0*/  IMAD.MOV.U32 R155, RZ, RZ, R75 ;  /* 0x000000ffff9b7224 */ /* 0x000fe200078e004b */
[----:B------:R-:W-:Y:S01]  /*2200*/  FSEL R173, R173, R86, P4 ;  /* 0x00000056adad7208 */ /* 0x000fe20002000000 */
[----:B------:R-:W-:Y:S01]  /*2210*/  DADD R74, R96, R76 ;  /* 0x00000000604a7229 */ /* 0x000fe2000000004c */
[----:B------:R-:W-:Y:S01]  /*2220*/  SEL R154, R154, R87, P2 ;  /* 0x000000579a9a7207 */ /* 0x000fe20001000000 */
[----:B------:R-:W-:Y:S01]  /*2230*/  IMAD.MOV.U32 R197, RZ, RZ, R177 ;  /* 0x000000ffffc57224 */ /* 0x000fe200078e00b1 */
[----:B------:R-:W-:Y:S01]  /*2240*/  DSETP.MAX.AND P4, P5, R84, R56, PT ;  /* 0x000000385400722a */ /* 0x000fe20003d8f000 */
[----:B------:R-:W-:Y:S01]  /*2250*/  FSEL R155, R155, R0, P2 ;  /* 0x000000009b9b7208 */ /* 0x000fe20001000000 */
[----:B------:R-:W-:Y:S01]  /*2260*/  IMAD.MOV.U32 R192, RZ, RZ, R84 ;  /* 0x000000ffffc07224 */ /* 0x000fe200078e0054 */
[----:B------:R-:W-:Y:S01]  /*2270*/  @P1 LOP3.LUT R173, R86, 0x80000, RZ, 0xfc, !PT ;  /* 0x0008000056ad1812 */ /* 0x000fe200078efcff */
[----:B------:R-:W-:Y:S01]  /*2280*/  IMAD.MOV.U32 R171, RZ, RZ, R85 ;  /* 0x000000ffffab7224 */ /* 0x000fe200078e0055 */
[----:B------:R-:W-:Y:S01]  /*2290*/  @P3 LOP3.LUT R155, R0, 0x80000, RZ, 0xfc, !PT ;  /* 0x00080000009b3812 */ /* 0x000fe200078efcff */
[----:B------:R-:W1:Y:S01]  /*22a0*/  LDS.128 R84, [R219+0x140] ;  /* 0x00014000db547984 */ /* 0x000e620000000c00 */
[----:B------:R-:W-:Y:S01]  /*22b0*/  DSETP.MAX.AND P2, P3, R74, R132, PT ;  /* 0x000000844a00722a */ /* 0x000fe20003b4f000 */
[----:B------:R-:W-:Y:S01]  /*22c0*/  IMAD.MOV.U32 R56, RZ, RZ, R74 ;  /* 0x000000ffff387224 */ /* 0x000fe200078e004a */
[----:B------:R-:W-:Y:S01]  /*22d0*/  FSEL R171, R171, R90, P4 ;  /* 0x0000005aabab7208 */ /* 0x000fe20002000000 */
[----:B------:R-:W-:Y:S01]  /*22e0*/  IMAD.MOV.U32 R57, RZ, RZ, R75 ;  /* 0x000000ffff397224 */ /* 0x000fe200078e004b */
[----:B------:R-:W-:Y:S01]  /*22f0*/  SEL R192, R192, R193, P4 ;  /* 0x000000c1c0c07207 */ /* 0x000fe20002000000 */
[----:B------:R-:W-:Y:S01]  /*2300*/  IMAD.MOV.U32 R0, RZ, RZ, R133 ;  /* 0x000000ffff007224 */ /* 0x000fe200078e0085 */
[----:B----4-:R-:W-:Y:S01]  /*2310*/  DADD R74, R96, R52 ;  /* 0x00000000604a7229 */ /* 0x010fe20000000034 */
[----:B------:R-:W-:Y:S01]  /*2320*/  SEL R56, R56, R89, P2 ;  /* 0x0000005938387207 */ /* 0x000fe20001000000 */
[----:B------:R-:W-:Y:S01]  /*2330*/  DADD R88, R52, R98 ;  /* 0x0000000034587229 */ /* 0x000fe20000000062 */
[----:B------:R-:W-:Y:S01]  /*2340*/  @P5 LOP3.LUT R171, R90, 0x80000, RZ, 0xfc, !PT ;  /* 0x000800005aab5812 */ /* 0x000fe200078efcff */
[----:B------:R-:W-:Y:S01]  /*2350*/  IMAD.MOV.U32 R195, RZ, RZ, R173 ;  /* 0x000000ffffc37224 */ /* 0x000fe200078e00ad */
[----:B------:R-:W-:-:S02]  /*2360*/  FSEL R57, R57, R0, P2 ;  /* 0x0000000039397208 */ /* 0x000fc40001000000 */
[----:B------:R-:W-:Y:S01]  /*2370*/  MOV R90, R73 ;  /* 0x00000049005a7202 */ /* 0x000fe20000000f00 */
[----:B------:R-:W-:Y:S01]  /*2380*/  IMAD.MOV.U32 R193, RZ, RZ, R171 ;  /* 0x000000ffffc17224 */ /* 0x000fe200078e00ab */
[----:B------:R-:W-:Y:S01]  /*2390*/  @P3 LOP3.LUT R57, R0, 0x80000, RZ, 0xfc, !PT ;  /* 0x0008000000393812 */ /* 0x000fe200078efcff */
[----:B------:R-:W-:Y:S01]  /*23a0*/  IMAD.MOV.U32 R0, RZ, RZ, R105 ;  /* 0x000000ffff007224 */ /* 0x000fe200078e0069 */
[----:B------:R-:W-:Y:S01]  /*23b0*/  DSETP.MAX.AND P2, P3, R74, R104, PT ;  /* 0x000000684a00722a */ /* 0x000fe20003b4f000 */
[----:B------:R-:W-:Y:S01]  /*23c0*/  IMAD.MOV.U32 R132, RZ, RZ, R74 ;  /* 0x000000ffff847224 */ /* 0x000fe200078e004a */
[----:B------:R-:W-:Y:S01]  /*23d0*/  DSETP.MAX.AND P4, P1, R88, R72, PT ;  /* 0x000000485800722a */ /* 0x000fe2000398f000 */
[----:B------:R-:W-:Y:S02]  /*23e0*/  IMAD.MOV.U32 R105, RZ, RZ, R72 ;  /* 0x000000ffff697224 */ /* 0x000fe400078e0048 */
[----:B------:R-:W-:Y:S01]  /*23f0*/  IMAD.MOV.U32 R133, RZ, RZ, R75 ;  /* 0x000000ffff857224 */ /* 0x000fe200078e004b */
[----:B0-----:R-:W-:Y:S01]  /*2400*/  DADD R156, R68, R98 ;  /* 0x00000000449c7229 */ /* 0x001fe20000000062 */
[----:B------:R-:W0:Y:S01]  /*2410*/  LDS.128 R72, [R219+0x180] ;  /* 0x00018000db487984 */ /* 0x000e220000000c00 */
[----:B------:R-:W-:Y:S01]  /*2420*/  IMAD.MOV.U32 R104, RZ, RZ, R88 ;  /* 0x000000ffff687224 */ /* 0x000fe200078e0058 */
[----:B------:R-:W-:Y:S01]  /*2430*/  SEL R132, R132, R91, P2 ;  /* 0x0000005b84847207 */ /* 0x000fe20001000000 */
[----:B------:R-:W-:Y:S01]  /*2440*/  IMAD.MOV.U32 R165, RZ, RZ, R89 ;  /* 0x000000ffffa57224 */ /* 0x000fe200078e0059 */
[----:B------:R-:W-:Y:S01]  /*2450*/  DADD R88, R96, R68 ;  /* 0x0000000060587229 */ /* 0x000fe20000000044 */
[----:B------:R-:W-:-:S02]  /*2460*/  FSEL R133, R133, R0, P2 ;  /* 0x0000000085857208 */ /* 0x000fc40001000000 */
[----:B------:R-:W-:Y:S01]  /*2470*/  SEL R104, R104, R105, P4 ;  /* 0x0000006968687207 */ /* 0x000fe20002000000 */
[----:B------:R-:W-:Y:S01]  /*2480*/  IMAD.MOV.U32 R105, RZ, RZ, R112 ;  /* 0x000000ffff697224 */ /* 0x000fe200078e0070 */
[----:B------:R-:W-:Y:S01]  /*2490*/  FSEL R165, R165, R90, P4 ;  /* 0x0000005aa5a57208 */ /* 0x000fe20002000000 */
[----:B------:R-:W-:Y:S01]  /*24a0*/  DSETP.MAX.AND P4, P5, R156, R46, PT ;  /* 0x0000002e9c00722a */ /* 0x000fe20003d8f000 */
[----:B------:R-:W-:Y:S01]  /*24b0*/  @P3 LOP3.LUT R133, R0, 0x80000, RZ, 0xfc, !PT ;  /* 0x0008000000853812 */ /* 0x000fe200078efcff */
[----:B------:R-:W-:Y:S01]  /*24c0*/  IMAD.MOV.U32 R0, RZ, RZ, R113 ;  /* 0x000000ffff007224 */ /* 0x000fe200078e0071 */
[----:B------:R-:W-:Y:S01]  /*24d0*/  DSETP.MAX.AND P2, P3, R88, R112, PT ;  /* 0x000000705800722a */ /* 0x000fe20003b4f000 */
[----:B------:R-:W-:Y:S01]  /*24e0*/  @P1 LOP3.LUT R165, R90, 0x80000, RZ, 0xfc, !PT ;  /* 0x000800005aa51812 */ /* 0x000fe200078efcff */
[----:B------:R-:W-:Y:S01]  /*24f0*/  IMAD.MOV.U32 R112, RZ, RZ, R88 ;  /* 0x000000ffff707224 */ /* 0x000fe200078e0058 */
[----:B------:R-:W-:Y:S01]  /*2500*/  MOV R190, R156 ;  /* 0x0000009c00be7202 */ /* 0x000fe20000000f00 */
[----:B------:R-:W-:Y:S01]  /*2510*/  IMAD.MOV.U32 R113, RZ, RZ, R89 ;  /* 0x000000ffff717224 */ /* 0x000fe200078e0059 */
[----:B-1----:R-:W-:Y:S01]  /*2520*/  DADD R158, R84, R98 ;  /* 0x00000000549e7229 */ /* 0x002fe20000000062 */
[----:B------:R-:W1:Y:S01]  /*2530*/  LDS.128 R88, [R219+0x1c0] ;  /* 0x0001c000db587984 */ /* 0x000e620000000c00 */
[----:B------:R-:W-:Y:S01]  /*2540*/  IMAD.MOV.U32 R175, RZ, RZ, R157 ;  /* 0x000000ffffaf7224 */ /* 0x000fe200078e009d */
[----:B------:R-:W-:Y:S01]  /*2550*/  DADD R156, R96, R84 ;  /* 0x00000000609c7229 */ /* 0x000fe20000000054 */
[----:B------:R-:W-:Y:S01]  /*2560*/  SEL R112, R112, R105, P2 ;  /* 0x0000006970707207 */ /* 0x000fe20001000000 */
[----:B------:R-:W-:Y:S01]  /*2570*/  IMAD.MOV.U32 R105, RZ, RZ, R44 ;  /* 0x000000ffff697224 */ /* 0x000fe200078e002c */
[----:B------:R-:W-:-:S02]  /*2580*/  FSEL R113, R113, R0, P2 ;  /* 0x0000000071717208 */ /* 0x000fc40001000000 */
[----:B------:R-:W-:Y:S02]  /*2590*/  FSEL R175, R175, R164, P4 ;  /* 0x000000a4afaf7208 */ /* 0x000fe40002000000 */
[----:B------:R-:W-:Y:S01]  /*25a0*/  @P5 LOP3.LUT R175, R164, 0x80000, RZ, 0xfc, !PT ;  /* 0x00080000a4af5812 */ /* 0x000fe200078efcff */
[----:B------:R-:W-:Y:S01]  /*25b0*/  IMAD.MOV.U32 R164, RZ, RZ, R45 ;  /* 0x000000ffffa47224 */ /* 0x000fe200078e002d */
[----:B------:R-:W-:Y:S01]  /*25c0*/  DSETP.MAX.AND P1, P2, R156, R44, PT ;  /* 0x0000002c9c00722a */ /* 0x000fe20003a2f000 */
[----:B------:R-:W-:Y:S01]  /*25d0*/  SEL R190, R190, R191, P4 ;  /* 0x000000bfbebe7207 */ /* 0x000fe20002000000 */
[----:B------:R-:W4:Y:S01]  /*25e0*/  LDS.128 R44, [R234+0x10] ;  /* 0x00001000ea2c7984 */ /* 0x000f220000000c00 */
[----:B------:R-:W-:Y:S01]  /*25f0*/  @P3 LOP3.LUT R113, R0, 0x80000, RZ, 0xfc, !PT ;  /* 0x0008000000713812 */ /* 0x000fe200078efcff */
[----:B------:R-:W-:Y:S01]  /*2600*/  DSETP.MAX.AND P3, P4, R158, R58, PT ;  /* 0x0000003a9e00722a */ /* 0x000fe20003c6f000 */
[----:B------:R-:W-:Y:S02]  /*2610*/  IMAD.MOV.U32 R169, RZ, RZ, R159 ;  /* 0x000000ffffa97224 */ /* 0x000fe400078e009f */
[----:B------:R-:W-:-:S02]  /*2620*/  IMAD.MOV.U32 R58, RZ, RZ, R158 ;  /* 0x000000ffff3a7224 */ /* 0x000fc400078e009e */
[----:B------:R-:W-:Y:S01]  /*2630*/  IMAD.MOV.U32 R0, RZ, RZ, R156 ;  /* 0x000000ffff007224 */ /* 0x000fe200078e009c */
[----:B0-----:R-:W-:Y:S01]  /*2640*/  DADD R158, R96, R72 ;  /* 0x00000000609e7229 */ /* 0x001fe20000000048 */
[----:B------:R-:W-:Y:S01]  /*2650*/  FSEL R169, R169, R168, P3 ;  /* 0x000000a8a9a97208 */ /* 0x000fe20001800000 */
[----:B------:R-:W-:Y:S01]  /*2660*/  IMAD.MOV.U32 R59, RZ, RZ, R160 ;  /* 0x000000ffff3b7224 */ /* 0x000fe200078e00a0 */
[----:B------:R-:W-:Y:S01]  /*2670*/  SEL R58, R58, R167, P3 ;  /* 0x000000a73a3a7207 */ /* 0x000fe20001800000 */
[----:B------:R-:W-:Y:S01]  /*2680*/  DADD R166, R72, R98 ;  /* 0x0000000048a67229 */ /* 0x000fe20000000062 */
[----:B------:R-:W-:Y:S01]  /*2690*/  SEL R156, R0, R105, P1 ;  /* 0x00000069009c7207 */ /* 0x000fe20000800000 */
[----:B------:R-:W-:Y:S01]  /*26a0*/  IMAD.MOV.U32 R0, RZ, RZ, R161 ;  /* 0x000000ffff007224 */ /* 0x000fe200078e00a1 */
[----:B------:R-:W-:Y:S01]  /*26b0*/  FSEL R105, R157, R164, P1 ;  /* 0x000000a49d697208 */ /* 0x000fe20000800000 */
[----:B------:R-:W-:Y:S01]  /*26c0*/  DSETP.MAX.AND P1, P3, R158, R160, PT ;  /* 0x000000a09e00722a */ /* 0x000fe20003b2f000 */
[----:B------:R-:W-:Y:S01]  /*26d0*/  @P2 LOP3.LUT R105, R164, 0x80000, RZ, 0xfc, !PT ;  /* 0x00080000a4692812 */ /* 0x000fe200078efcff */
[----:B------:R-:W-:Y:S01]  /*26e0*/  IMAD.MOV.U32 R164, RZ, RZ, R103 ;  /* 0x000000ffffa47224 */ /* 0x000fe200078e0067 */
[----:B------:R-:W-:Y:S01]  /*26f0*/  @P4 LOP3.LUT R169, R168, 0x80000, RZ, 0xfc, !PT ;  /* 0x00080000a8a94812 */ /* 0x000fe200078efcff */
[----:B------:R-:W-:Y:S01]  /*2700*/  DSETP.MAX.AND P2, P4, R166, R102, PT ;  /* 0x00000066a600722a */ /* 0x000fe20003c4f000 */
[----:B------:R-:W-:Y:S01]  /*2710*/  MOV R160, R102 ;  /* 0x0000006600a07202 */ /* 0x000fe20000000f00 */
[----:B------:R-:W-:Y:S01]  /*2720*/  IMAD.MOV.U32 R102, RZ, RZ, R158 ;  /* 0x000000ffff667224 */ /* 0x000fe200078e009e */
[----:B------:R-:W-:Y:S01]  /*2730*/  FSEL R103, R159, R0, P1 ;  /* 0x000000009f677208 */ /* 0x000fe20000800000 */
[----:B------:R-:W-:-:S02]  /*2740*/  IMAD.MOV.U32 R157, RZ, RZ, R166 ;  /* 0x000000ffff9d7224 */ /* 0x000fc400078e00a6 */
[----:B------:R-:W-:Y:S01]  /*2750*/  IMAD.MOV.U32 R166, RZ, RZ, R107 ;  /* 0x000000ffffa67224 */ /* 0x000fe200078e006b */
[----:B-1----:R-:W-:Y:S01]  /*2760*/  DADD R158, R88, R98 ;  /* 0x00000000589e7229 */ /* 0x002fe20000000062 */
[----:B------:R-:W-:Y:S01]  /*2770*/  SEL R102, R102, R59, P1 ;  /* 0x0000003b66667207 */ /* 0x000fe20000800000 */
[----:B------:R-:W-:Y:S01]  /*2780*/  DADD R96, R96, R88 ;  /* 0x0000000060607229 */ /* 0x000fe20000000058 */
[----:B------:R-:W-:Y:S01]  /*2790*/  SEL R98, R157, R160, P2 ;  /* 0x000000a09d627207 */ /* 0x000fe20001000000 */
[----:B------:R-:W-:Y:S01]  /*27a0*/  IMAD.MOV.U32 R157, RZ, RZ, R106 ;  /* 0x000000ffff9d7224 */ /* 0x000fe200078e006a */
[----:B------:R-:W-:Y:S01]  /*27b0*/  @P3 LOP3.LUT R103, R0, 0x80000, RZ, 0xfc, !PT ;  /* 0x0008000000673812 */ /* 0x000fe200078efcff */
[----:B------:R-:W-:Y:S01]  /*27c0*/  IMAD.MOV.U32 R0, RZ, RZ, R163 ;  /* 0x000000ffff007224 */ /* 0x000fe200078e00a3 */
[----:B------:R-:W-:Y:S01]  /*27d0*/  FSEL R99, R167, R164, P2 ;  /* 0x000000a4a7637208 */ /* 0x000fe20001000000 */
[----:B------:R-:W-:Y:S01]  /*27e0*/  DSETP.MAX.AND P1, P5, R158, R106, PT ;  /* 0x0000006a9e00722a */ /* 0x000fe20003d2f000 */
[----:B------:R-:W-:Y:S01]  /*27f0*/  @P4 LOP3.LUT R99, R164, 0x80000, RZ, 0xfc, !PT ;  /* 0x00080000a4634812 */ /* 0x000fe200078efcff */
[----:B------:R-:W-:Y:S01]  /*2800*/  IMAD.MOV.U32 R106, RZ, RZ, R158 ;  /* 0x000000ffff6a7224 */ /* 0x000fe200078e009e */
[----:B------:R-:W-:Y:S01]  /*2810*/  DSETP.MAX.AND P2, P3, R96, R162, PT ;  /* 0x000000a26000722a */ /* 0x000fe20003b4f000 */
[----:B------:R-:W-:Y:S01]  /*2820*/  IMAD.MOV.U32 R107, RZ, RZ, R162 ;  /* 0x000000ffff6b7224 */ /* 0x000fe200078e00a2 */
[C---:B----4-:R-:W-:Y:S01]  /*2830*/  DADD R160, R44.reuse, R80 ;  /* 0x000000002ca07229 */ /* 0x050fe20000000050 */
[----:B------:R-:W-:Y:S01]  /*2840*/  IMAD.MOV.U32 R59, RZ, RZ, R97 ;  /* 0x000000ffff3b7224 */ /* 0x000fe200078e0061 */
[----:B------:R-:W-:Y:S01]  /*2850*/  DADD R162, R44, R64 ;  /* 0x000000002ca27229 */ /* 0x000fe20000000040 */
[----:B------:R-:W-:Y:S01]  /*2860*/  IMAD.MOV.U32 R158, RZ, RZ, R96 ;  /* 0x000000ffff9e7224 */ /* 0x000fe200078e0060 */
[----:B------:R-:W-:Y:S01]  /*2870*/  FSEL R97, R159, R166, P1 ;  /* 0x000000a69f617208 */ /* 0x000fe20000800000 */
[----:B------:R-:W-:Y:S01]  /*2880*/  IMAD.MOV.U32 R164, RZ, RZ, R117 ;  /* 0x000000ffffa47224 */ /* 0x000fe200078e0075 */
[----:B------:R-:W-:Y:S01]  /*2890*/  SEL R106, R106, R157, P1 ;  /* 0x0000009d6a6a7207 */ /* 0x000fe20000800000 */
[----:B------:R-:W-:Y:S01]  /*28a0*/  IMAD.MOV.U32 R159, RZ, RZ, R118 ;  /* 0x000000ffff9f7224 */ /* 0x000fe200078e0076 */
[----:B------:R-:W-:Y:S01]  /*28b0*/  DSETP.MAX.AND P4, P1, R160, R116, PT ;  /* 0x00000074a000722a */ /* 0x000fe2000398f000 */
[----:B------:R-:W-:Y:S01]  /*28c0*/  SEL R158, R158, R107, P2 ;  /* 0x0000006b9e9e7207 */ /* 0x000fe20001000000 */
[----:B------:R-:W-:Y:S01]  /*28d0*/  IMAD.MOV.U32 R96, RZ, RZ, R160 ;  /* 0x000000ffff607224 */ /* 0x000fe200078e00a0 */
[----:B------:R-:W-:Y:S01]  /*28e0*/  @P5 LOP3.LUT R97, R166, 0x80000, RZ, 0xfc, !PT ;  /* 0x00080000a6615812 */ /* 0x000fe200078efcff */
[----:B------:R-:W-:Y:S01]  /*28f0*/  IMAD.MOV.U32 R166, RZ, RZ, R115 ;  /* 0x000000ffffa67224 */ /* 0x000fe200078e0073 */
[----:B------:R-:W-:Y:S01]  /*2900*/  FSEL R59, R59, R0, P2 ;  /* 0x000000003b3b7208 */ /* 0x000fe20001000000 */
[----:B------:R-:W-:Y:S01]  /*2910*/  DSETP.MAX.AND P2, P5, R162, R114, PT ;  /* 0x00000072a200722a */ /* 0x000fe20003d4f000 */
[----:B------:R-:W-:Y:S01]  /*2920*/  MOV R107, R116 ;  /* 0x00000074006b7202 */ /* 0x000fe20000000f00 */
[C---:B------:R-:W-:Y:S01]  /*2930*/  DADD R116, R44.reuse, R76 ;  /* 0x000000002c747229 */ /* 0x040fe2000000004c */
[----:B------:R-:W-:Y:S01]  /*2940*/  IMAD.MOV.U32 R115, RZ, RZ, R161 ;  /* 0x000000ffff737224 */ /* 0x000fe200078e00a1 */
        /* <DEDUP_REMOVED lines=10> */
[----:B------:R-:W-:Y:S01]  /*29f0*/  FSEL R37, R163, R166, P2 ;  /* 0x000000a6a3257208 */ /* 0x000fe20001000000 */
[C---:B------:R-:W-:Y:S01]  /*2a00*/  DADD R118, R44.reuse, R68 ;  /* 0x000000002c767229 */ /* 0x040fe20000000044 */
[----:B------:R-:W-:Y:S01]  /*2a10*/  IMAD.MOV.U32 R107, RZ, RZ, R36 ;  /* 0x000000ffff6b7224 */ /* 0x000fe200078e0024 */
[----:B------:R-:W-:Y:S01]  /*2a20*/  MOV R36, R116 ;  /* 0x0000007400247202 */ /* 0x000fe20000000f00 */
[----:B------:R-:W-:Y:S01]  /*2a30*/  IMAD.MOV.U32 R114, RZ, RZ, R162 ;  /* 0x000000ffff727224 */ /* 0x000fe200078e00a2 */
[----:B------:R-:W-:Y:S01]  /*2a40*/  @P5 LOP3.LUT R37, R166, 0x80000, RZ, 0xfc, !PT ;  /* 0x00080000a6255812 */ /* 0x000fe200078efcff */
[----:B------:R-:W-:Y:S01]  /*2a50*/  IMAD.MOV.U32 R163, RZ, RZ, R117 ;  /* 0x000000ffffa37224 */ /* 0x000fe200078e0075 */
[----:B------:R-:W-:Y:S01]  /*2a60*/  DADD R116, R44, R84 ;  /* 0x000000002c747229 */ /* 0x000fe20000000054 */
[----:B------:R-:W-:Y:S01]  /*2a70*/  SEL R36, R36, R107, P6 ;  /* 0x0000006b24247207 */ /* 0x000fe20003000000 */
[----:B------:R-:W-:Y:S01]  /*2a80*/  IMAD.MOV.U32 R166, RZ, RZ, R33 ;  /* 0x000000ffffa67224 */ /* 0x000fe200078e0021 */
[----:B------:R-:W-:Y:S01]  /*2a90*/  SEL R114, R114, R157, P2 ;  /* 0x0000009d72727207 */ /* 0x000fe20001000000 */
[----:B------:R-:W-:Y:S01]  /*2aa0*/  IMAD.MOV.U32 R157, RZ, RZ, R32 ;  /* 0x000000ffff9d7224 */ /* 0x000fe200078e0020 */
[----:B------:R-:W-:Y:S01]  /*2ab0*/  FSEL R163, R163, R0, P6 ;  /* 0x00000000a3a37208 */ /* 0x000fe20003000000 */
[----:B------:R-:W-:Y:S01]  /*2ac0*/  DSETP.MAX.AND P6, P2, R118, R136, PT ;  /* 0x000000887600722a */ /* 0x000fe20003acf000 */
[----:B------:R-:W-:Y:S01]  /*2ad0*/  @P4 LOP3.LUT R163, R0, 0x80000, RZ, 0xfc, !PT ;  /* 0x0008000000a34812 */ /* 0x000fe200078efcff */
[----:B------:R-:W-:Y:S01]  /*2ae0*/  DSETP.MAX.AND P4, P5, R116, R32, PT ;  /* 0x000000207400722a */ /* 0x000fe20003d8f000 */
[----:B------:R-:W-:Y:S01]  /*2af0*/  IMAD.MOV.U32 R107, RZ, RZ, R136 ;  /* 0x000000ffff6b7224 */ /* 0x000fe200078e0088 */
[----:B------:R-:W-:Y:S01]  /*2b00*/  DADD R32, R44, R88 ;  /* 0x000000002c207229 */ /* 0x000fe20000000058 */
[----:B------:R-:W-:Y:S01]  /*2b10*/  IMAD.MOV.U32 R162, RZ, RZ, R137 ;  /* 0x000000ffffa27224 */ /* 0x000fe200078e0089 */
[----:B------:R-:W-:Y:S01]  /*2b20*/  FSEL R161, R161, R164, P1 ;  /* 0x000000a4a1a17208 */ /* 0x000fe20000800000 */
[----:B------:R-:W-:Y:S01]  /*2b30*/  IMAD.MOV.U32 R0, RZ, RZ, R160 ;  /* 0x000000ffff007224 */ /* 0x000fe200078e00a0 */
[----:B------:R-:W-:Y:S01]  /*2b40*/  @P3 LOP3.LUT R161, R164, 0x80000, RZ, 0xfc, !PT ;  /* 0x00080000a4a13812 */ /* 0x000fe200078efcff */
[----:B------:R-:W-:Y:S01]  /*2b50*/  IMAD.MOV.U32 R136, RZ, RZ, R118 ;  /* 0x000000ffff887224 */ /* 0x000fe200078e0076 */
[----:B------:R-:W-:Y:S01]  /*2b60*/  DADD R178, R52, R46 ;  /* 0x0000000034b27229 */ /* 0x000fe2000000002e */
[----:B------:R-:W-:Y:S01]  /*2b70*/  IMAD.MOV.U32 R137, RZ, RZ, R119 ;  /* 0x000000ffff897224 */ /* 0x000fe200078e0077 */
[----:B------:R-:W-:Y:S01]  /*2b80*/  SEL R160, R0, R159, P1 ;  /* 0x0000009f00a07207 */ /* 0x000fe20000800000 */
[----:B------:R-:W-:Y:S01]  /*2b90*/  IMAD.MOV.U32 R164, RZ, RZ, R35 ;  /* 0x000000ffffa47224 */ /* 0x000fe200078e0023 */
[----:B------:R-:W-:Y:S01]  /*2ba0*/  SEL R136, R136, R107, P6 ;  /* 0x0000006b88887207 */ /* 0x000fe20003000000 */
[----:B------:R-:W-:Y:S01]  /*2bb0*/  DADD R118, R44, R72 ;  /* 0x000000002c767229 */ /* 0x000fe20000000048 */
[----:B------:R-:W-:Y:S01]  /*2bc0*/  FSEL R137, R137, R162, P6 ;  /* 0x000000a289897208 */ /* 0x000fe20003000000 */
[----:B------:R-:W-:Y:S01]  /*2bd0*/  DSETP.MAX.AND P6, P1, R32, R34, PT ;  /* 0x000000222000722a */ /* 0x000fe200039cf000 */
[----:B------:R-:W-:Y:S01]  /*2be0*/  @P2 LOP3.LUT R137, R162, 0x80000, RZ, 0xfc, !PT ;  /* 0x00080000a2892812 */ /* 0x000fe200078efcff */
[----:B------:R-:W-:Y:S01]  /*2bf0*/  IMAD.MOV.U32 R162, RZ, RZ, R116 ;  /* 0x000000ffffa27224 */ /* 0x000fe200078e0074 */
[----:B------:R-:W-:Y:S01]  /*2c00*/  MOV R107, R48 ;  /* 0x00000030006b7202 */ /* 0x000fe20000000f00 */
[----:B------:R-:W-:Y:S01]  /*2c10*/  IMAD.MOV.U32 R35, RZ, RZ, R117 ;  /* 0x000000ffff237224 */ /* 0x000fe200078e0075 */
[----:B------:R-:W-:Y:S01]  /*2c20*/  DADD R116, R80, R46 ;  /* 0x0000000050747229 */ /* 0x000fe2000000002e */
[----:B------:R-:W-:Y:S01]  /*2c30*/  IMAD.MOV.U32 R45, RZ, RZ, R34 ;  /* 0x000000ffff2d7224 */ /* 0x000fe200078e0022 */
[----:B------:R-:W-:Y:S01]  /*2c40*/  SEL R162, R162, R157, P4 ;  /* 0x0000009da2a27207 */ /* 0x000fe20002000000 */
[----:B------:R-:W-:Y:S01]  /*2c50*/  DSETP.MAX.AND P2, P3, R118, R48, PT ;  /* 0x000000307600722a */ /* 0x000fe20003b4f000 */
[----:B------:R-:W-:Y:S01]  /*2c60*/  FSEL R35, R35, R166, P4 ;  /* 0x000000a623237208 */ /* 0x000fe20002000000 */
[----:B------:R-:W-:Y:S01]  /*2c70*/  IMAD.MOV.U32 R34, RZ, RZ, R32 ;  /* 0x000000ffff227224 */ /* 0x000fe200078e0020 */
[----:B------:R-:W-:Y:S01]  /*2c80*/  @P5 LOP3.LUT R35, R166, 0x80000, RZ, 0xfc, !PT ;  /* 0x00080000a6235812 */ /* 0x000fe200078efcff */
[----:B------:R-:W-:Y:S01]  /*2c90*/  IMAD.MOV.U32 R0, RZ, RZ, R49 ;  /* 0x000000ffff007224 */ /* 0x000fe200078e0031 */
[----:B------:R-:W-:Y:S01]  /*2ca0*/  DSETP.MAX.AND P5, P4, R116, R92, PT ;  /* 0x0000005c7400722a */ /* 0x000fe20003caf000 */
[----:B------:R-:W-:Y:S01]  /*2cb0*/  IMAD.MOV.U32 R166, RZ, RZ, R93 ;  /* 0x000000ffffa67224 */ /* 0x000fe200078e005d */
[----:B------:R-:W-:Y:S01]  /*2cc0*/  FSEL R167, R33, R164, P6 ;  /* 0x000000a421a77208 */ /* 0x000fe20003000000 */
[--C-:B------:R-:W-:Y:S01]  /*2cd0*/  DADD R48, R76, R46.reuse ;  /* 0x000000004c307229 */ /* 0x100fe2000000002e */
[----:B------:R-:W-:Y:S01]  /*2ce0*/  SEL R32, R34, R45, P6 ;  /* 0x0000002d22207207 */ /* 0x000fe20003000000 */
[----:B------:R-:W-:Y:S01]  /*2cf0*/  IMAD.MOV.U32 R34, RZ, RZ, R116 ;  /* 0x000000ffff227224 */ /* 0x000fe200078e0074 */
[----:B------:R-:W-:Y:S01]  /*2d00*/  @P1 LOP3.LUT R167, R164, 0x80000, RZ, 0xfc, !PT ;  /* 0x00080000a4a71812 */ /* 0x000fe200078efcff */
[----:B------:R-:W-:Y:S01]  /*2d10*/  IMAD.MOV.U32 R164, RZ, RZ, R118 ;  /* 0x000000ffffa47224 */ /* 0x000fe200078e0076 */
[----:B------:R-:W-:Y:S01]  /*2d20*/  FSEL R33, R119, R0, P2 ;  /* 0x0000000077217208 */ /* 0x000fe20001000000 */
[----:B------:R-:W-:Y:S01]  /*2d30*/  DADD R44, R64, R46 ;  /* 0x00000000402c7229 */ /* 0x000fe2000000002e */
[----:B------:R-:W-:Y:S01]  /*2d40*/  FSEL R93, R117, R166, P5 ;  /* 0x000000a6755d7208 */ /* 0x000fe20002800000 */
[----:B------:R-:W-:Y:S01]  /*2d50*/  IMAD.MOV.U32 R157, RZ, RZ, R92 ;  /* 0x000000ffff9d7224 */ /* 0x000fe200078e005c */
[----:B------:R-:W0:Y:S01]  /*2d60*/  LDS.128 R116, [R234+0x20] ;  /* 0x00002000ea747984 */ /* 0x000e220000000c00 */
[----:B------:R-:W-:Y:S01]  /*2d70*/  SEL R164, R164, R107, P2 ;  /* 0x0000006ba4a47207 */ /* 0x000fe20001000000 */
[----:B------:R-:W-:Y:S01]  /*2d80*/  IMAD.MOV.U32 R159, RZ, RZ, R140 ;  /* 0x000000ffff9f7224 */ /* 0x000fe200078e008c */
[----:B------:R-:W-:Y:S01]  /*2d90*/  @P3 LOP3.LUT R33, R0, 0x80000, RZ, 0xfc, !PT ;  /* 0x0008000000213812 */ /* 0x000fe200078efcff */
[----:B------:R-:W-:Y:S01]  /*2da0*/  DSETP.MAX.AND P3, P2, R48, R144, PT ;  /* 0x000000903000722a */ /* 0x000fe20003a6f000 */
[----:B------:R-:W-:Y:S01]  /*2db0*/  IMAD.MOV.U32 R168, RZ, RZ, R141 ;  /* 0x000000ffffa87224 */ /* 0x000fe200078e008d */
[----:B------:R-:W-:Y:S01]  /*2dc0*/  DSETP.MAX.AND P1, P6, R44, R140, PT ;  /* 0x0000008c2c00722a */ /* 0x000fe20003e2f000 */
[----:B------:R-:W-:Y:S01]  /*2dd0*/  SEL R34, R34, R157, P5 ;  /* 0x0000009d22227207 */ /* 0x000fe20002800000 */
[----:B------:R-:W-:Y:S01]  /*2de0*/  IMAD.MOV.U32 R0, RZ, RZ, R145 ;  /* 0x000000ffff007224 */ /* 0x000fe200078e0091 */
[----:B------:R-:W-:Y:S01]  /*2df0*/  @P4 LOP3.LUT R93, R166, 0x80000, RZ, 0xfc, !PT ;  /* 0x00080000a65d4812 */ /* 0x000fe200078efcff */
[----:B------:R-:W-:Y:S01]  /*2e00*/  DADD R140, R68, R46 ;  /* 0x00000000448c7229 */ /* 0x000fe2000000002e */
[----:B------:R-:W-:Y:S01]  /*2e10*/  IMAD.MOV.U32 R145, RZ, RZ, R14 ;  /* 0x000000ffff917224 */ /* 0x000fe200078e000e */
[----:B------:R-:W-:Y:S01]  /*2e20*/  DSETP.MAX.AND P4, P5, R178, R14, PT ;  /* 0x0000000eb200722a */ /* 0x000fe20003d8f000 */
[----:B------:R-:W-:Y:S01]  /*2e30*/  MOV R107, R144 ;  /* 0x00000090006b7202 */ /* 0x000fe20000000f00 */
[----:B------:R-:W-:Y:S01]  /*2e40*/  IMAD.MOV.U32 R92, RZ, RZ, R44 ;  /* 0x000000ffff5c7224 */ /* 0x000fe200078e002c */
[----:B------:R-:W-:Y:S01]  /*2e50*/  FSEL R49, R49, R0, P3 ;  /* 0x0000000031317208 */ /* 0x000fe20001800000 */
[----:B------:R-:W-:-:S02]  /*2e60*/  IMAD.MOV.U32 R14, RZ, RZ, R48 ;  /* 0x000000ffff0e7224 */ /* 0x000fc400078e0030 */
[----:B------:R-:W-:Y:S01]  /*2e70*/  IMAD.MOV.U32 R144, RZ, RZ, R15 ;  /* 0x000000ffff907224 */ /* 0x000fe200078e000f */
[----:B------:R-:W-:Y:S01]  /*2e80*/  FSEL R15, R45, R168, P1 ;  /* 0x000000a82d0f7208 */ /* 0x000fe20000800000 */
[----:B------:R-:W-:Y:S01]  /*2e90*/  DADD R44, R84, R46 ;  /* 0x00000000542c7229 */ /* 0x000fe2000000002e */
[----:B------:R-:W-:Y:S01]  /*2ea0*/  SEL R92, R92, R159, P1 ;  /* 0x0000009f5c5c7207 */ /* 0x000fe20000800000 */
[----:B------:R-:W-:Y:S01]  /*2eb0*/  IMAD.MOV.U32 R157, RZ, RZ, R38 ;  /* 0x000000ffff9d7224 */ /* 0x000fe200078e0026 */
[----:B------:R-:W-:Y:S01]  /*2ec0*/  SEL R14, R14, R107, P3 ;  /* 0x0000006b0e0e7207 */ /* 0x000fe20001800000 */
[----:B------:R-:W-:Y:S01]  /*2ed0*/  DSETP.MAX.AND P3, P1, R140, R12, PT ;  /* 0x0000000c8c00722a */ /* 0x000fe2000396f000 */
[----:B------:R-:W-:Y:S01]  /*2ee0*/  @P6 LOP3.LUT R15, R168, 0x80000, RZ, 0xfc, !PT ;  /* 0x00080000a80f6812 */ /* 0x000fe200078efcff */
[----:B------:R-:W-:Y:S01]  /*2ef0*/  IMAD.MOV.U32 R107, RZ, RZ, R12 ;  /* 0x000000ffff6b7224 */ /* 0x000fe200078e000c */
[----:B------:R-:W-:Y:S01]  /*2f00*/  @P2 LOP3.LUT R49, R0, 0x80000, RZ, 0xfc, !PT ;  /* 0x0008000000312812 */ /* 0x000fe200078efcff */
[----:B------:R-:W-:Y:S01]  /*2f10*/  IMAD.MOV.U32 R0, RZ, RZ, R39 ;  /* 0x000000ffff007224 */ /* 0x000fe200078e0027 */
[----:B------:R-:W-:Y:S01]  /*2f20*/  DSETP.MAX.AND P6, P2, R44, R38, PT ;  /* 0x000000262c00722a */ /* 0x000fe20003acf000 */
[----:B------:R-:W-:Y:S01]  /*2f30*/  IMAD.MOV.U32 R166, RZ, RZ, R13 ;  /* 0x000000ffffa67224 */ /* 0x000fe200078e000d */
[--C-:B------:R-:W-:Y:S01]  /*2f40*/  DADD R38, R88, R46.reuse ;  /* 0x0000000058267229 */ /* 0x100fe2000000002e */
[----:B------:R-:W-:Y:S01]  /*2f50*/  IMAD.MOV.U32 R48, RZ, RZ, R178 ;  /* 0x000000ffff307224 */ /* 0x000fe200078e00b2 */
[----:B------:R-:W-:Y:S01]  /*2f60*/  DADD R46, R72, R46 ;  /* 0x00000000482e7229 */ /* 0x000fe2000000002e */
[----:B------:R-:W-:Y:S01]  /*2f70*/  MOV R12, R140 ;  /* 0x0000008c000c7202 */ /* 0x000fe20000000f00 */
[----:B------:R-:W-:Y:S01]  /*2f80*/  IMAD.MOV.U32 R168, RZ, RZ, R51 ;  /* 0x000000ffffa87224 */ /* 0x000fe200078e0033 */
[----:B------:R-:W-:Y:S01]  /*2f90*/  FSEL R13, R179, R144, P4 ;  /* 0x00000090b30d7208 */ /* 0x000fe20002000000 */
[----:B------:R-:W-:Y:S01]  /*2fa0*/  IMAD.MOV.U32 R159, RZ, RZ, R20 ;  /* 0x000000ffff9f7224 */ /* 0x000fe200078e0014 */
[----:B------:R-:W-:Y:S01]  /*2fb0*/  SEL R48, R48, R145, P4 ;  /* 0x0000009130307207 */ /* 0x000fe20002000000 */
[----:B------:R-:W-:Y:S01]  /*2fc0*/  IMAD.MOV.U32 R145, RZ, RZ, R50 ;  /* 0x000000ffff917224 */ /* 0x000fe200078e0032 */
        /* <DEDUP_REMOVED lines=8> */
[----:B------:R-:W-:Y:S01]  /*3050*/  IMAD.MOV.U32 R166, RZ, RZ, R44 ;  /* 0x000000ffffa67224 */ /* 0x000fe200078e002c */
[----:B------:R-:W-:Y:S01]  /*3060*/  FSEL R109, R39, R168, P4 ;  /* 0x000000a8276d7208 */ /* 0x000fe20002000000 */
[----:B------:R-:W-:Y:S01]  /*3070*/  IMAD.MOV.U32 R108, RZ, RZ, R38 ;  /* 0x000000ffff6c7224 */ /* 0x000fe200078e0026 */
[C---:B0-----:R-:W-:Y:S01]  /*3080*/  DADD R38, R116.reuse, R64 ;  /* 0x0000000074267229 */ /* 0x041fe20000000040 */
[----:B------:R-:W-:Y:S01]  /*3090*/  IMAD.MOV.U32 R140, RZ, RZ, R46 ;  /* 0x000000ffff8c7224 */ /* 0x000fe200078e002e */
[----:B------:R-:W-:Y:S01]  /*30a0*/  SEL R166, R166, R157, P6 ;  /* 0x0000009da6a67207 */ /* 0x000fe20003000000 */
[----:B------:R-:W-:Y:S01]  /*30b0*/  IMAD.MOV.U32 R51, RZ, RZ, R47 ;  /* 0x000000ffff337224 */ /* 0x000fe200078e002f */
[----:B------:R-:W-:Y:S01]  /*30c0*/  SEL R108, R108, R145, P4 ;  /* 0x000000916c6c7207 */ /* 0x000fe20002000000 */
[C---:B------:R-:W-:Y:S01]  /*30d0*/  DADD R144, R116.reuse, R80 ;  /* 0x0000000074907229 */ /* 0x040fe20000000050 */
[----:B------:R-:W-:Y:S01]  /*30e0*/  FSEL R47, R45, R0, P6 ;  /* 0x000000002d2f7208 */ /* 0x000fe20003000000 */
[----:B------:R-:W-:Y:S01]  /*30f0*/  DADD R44, R116, R76 ;  /* 0x00000000742c7229 */ /* 0x000fe2000000004c */
[----:B------:R-:W-:Y:S01]  /*3100*/  @P2 LOP3.LUT R47, R0, 0x80000, RZ, 0xfc, !PT ;  /* 0x00080000002f2812 */ /* 0x000fe200078efcff */
[----:B------:R-:W-:Y:S01]  /*3110*/  DSETP.MAX.AND P6, P2, R38, R146, PT ;  /* 0x000000922600722a */ /* 0x000fe20003acf000 */
[----:B------:R-:W-:Y:S01]  /*3120*/  @P3 LOP3.LUT R109, R168, 0x80000, RZ, 0xfc, !PT ;  /* 0x00080000a86d3812 */ /* 0x000fe200078efcff */
[----:B------:R-:W-:Y:S01]  /*3130*/  IMAD.MOV.U32 R168, RZ, RZ, R147 ;  /* 0x000000ffffa87224 */ /* 0x000fe200078e0093 */
[----:B------:R-:W-:Y:S01]  /*3140*/  MOV R157, R146 ;  /* 0x00000092009d7202 */ /* 0x000fe20000000f00 */
[----:B------:R-:W-:Y:S01]  /*3150*/  DADD R146, R116, R52 ;  /* 0x0000000074927229 */ /* 0x000fe20000000034 */
[----:B------:R-:W-:Y:S01]  /*3160*/  SEL R140, R140, R107, P1 ;  /* 0x0000006b8c8c7207 */ /* 0x000fe20000800000 */
[----:B------:R-:W-:Y:S01]  /*3170*/  IMAD.MOV.U32 R107, RZ, RZ, R2 ;  /* 0x000000ffff6b7224 */ /* 0x000fe200078e0002 */
[----:B------:R-:W-:Y:S01]  /*3180*/  FSEL R51, R51, R50, P1 ;  /* 0x0000003233337208 */ /* 0x000fe20000800000 */
[----:B------:R-:W-:Y:S01]  /*3190*/  IMAD.MOV.U32 R46, RZ, RZ, R3 ;  /* 0x000000ffff2e7224 */ /* 0x000fe200078e0003 */
[----:B------:R-:W-:Y:S01]  /*31a0*/  @P5 LOP3.LUT R51, R50, 0x80000, RZ, 0xfc, !PT ;  /* 0x0008000032335812 */ /* 0x000fe200078efcff */
[----:B------:R-:W-:Y:S01]  /*31b0*/  DSETP.MAX.AND P3, P4, R144, R2, PT ;  /* 0x000000029000722a */ /* 0x000fe20003c6f000 */
[----:B------:R-:W-:Y:S01]  /*31c0*/  IMAD.MOV.U32 R50, RZ, RZ, R144 ;  /* 0x000000ffff327224 */ /* 0x000fe200078e0090 */
[----:B------:R-:W-:Y:S01]  /*31d0*/  DSETP.MAX.AND P1, P5, R44, R20, PT ;  /* 0x000000142c00722a */ /* 0x000fe20003d2f000 */
[----:B------:R-:W-:Y:S01]  /*31e0*/  IMAD.MOV.U32 R2, RZ, RZ, R38 ;  /* 0x000000ffff027224 */ /* 0x000fe200078e0026 */
[----:B------:R-:W-:Y:S01]  /*31f0*/  MOV R172, R44 ;  /* 0x0000002c00ac7202 */ /* 0x000fe20000000f00 */
[----:B------:R-:W-:Y:S01]  /*3200*/  IMAD.MOV.U32 R3, RZ, RZ, R39 ;  /* 0x000000ffff037224 */ /* 0x000fe200078e0027 */
[----:B------:R-:W-:Y:S01]  /*3210*/  SEL R50, R50, R107, P3 ;  /* 0x0000006b32327207 */ /* 0x000fe20001800000 */
[----:B------:R-:W-:Y:S01]  /*3220*/  IMAD.MOV.U32 R0, RZ, RZ, R21 ;  /* 0x000000ffff007224 */ /* 0x000fe200078e0015 */
[----:B------:R-:W-:Y:S01]  /*3230*/  FSEL R181, R145, R46, P3 ;  /* 0x0000002e91b57208 */ /* 0x000fe20001800000 */
[----:B------:R-:W-:Y:S01]  /*3240*/  DADD R38, R116, R68 ;  /* 0x0000000074267229 */ /* 0x000fe20000000044 */
[----:B------:R-:W-:Y:S01]  /*3250*/  SEL R2, R2, R157, P6 ;  /* 0x0000009d02027207 */ /* 0x000fe20003000000 */
[----:B------:R-:W-:Y:S01]  /*3260*/  IMAD.MOV.U32 R107, RZ, RZ, R24 ;  /* 0x000000ffff6b7224 */ /* 0x000fe200078e0018 */
[----:B------:R-:W-:Y:S01]  /*3270*/  FSEL R3, R3, R168, P6 ;  /* 0x000000a803037208 */ /* 0x000fe20003000000 */
[----:B------:R-:W-:Y:S01]  /*3280*/  DSETP.MAX.AND P6, P3, R146, R24, PT ;  /* 0x000000189200722a */ /* 0x000fe20003bcf000 */
[----:B------:R-:W-:Y:S01]  /*3290*/  IMAD.MOV.U32 R144, RZ, RZ, R146 ;  /* 0x000000ffff907224 */ /* 0x000fe200078e0092 */
[C---:B------:R-:W-:Y:S01]  /*32a0*/  DADD R20, R116.reuse, R84 ;  /* 0x0000000074147229 */ /* 0x040fe20000000054 */
[----:B------:R-:W-:Y:S01]  /*32b0*/  @P4 LOP3.LUT R181, R46, 0x80000, RZ, 0xfc, !PT ;  /* 0x000800002eb54812 */ /* 0x000fe200078efcff */
[----:B------:R-:W-:Y:S01]  /*32c0*/  DADD R24, R116, R72 ;  /* 0x0000000074187229 */ /* 0x000fe20000000048 */
[----:B------:R-:W-:Y:S01]  /*32d0*/  @P2 LOP3.LUT R3, R168, 0x80000, RZ, 0xfc, !PT ;  /* 0x00080000a8032812 */ /* 0x000fe200078efcff */
[----:B------:R-:W-:Y:S01]  /*32e0*/  IMAD.MOV.U32 R157, RZ, RZ, R28 ;  /* 0x000000ffff9d7224 */ /* 0x000fe200078e001c */
[----:B------:R-:W-:Y:S01]  /*32f0*/  SEL R172, R172, R159, P1 ;  /* 0x0000009facac7207 */ /* 0x000fe20000800000 */
[----:B------:R-:W-:Y:S01]  /*3300*/  IMAD.MOV.U32 R46, RZ, RZ, R29 ;  /* 0x000000ffff2e7224 */ /* 0x000fe200078e001d */
[----:B------:R-:W-:Y:S01]  /*3310*/  FSEL R145, R45, R0, P1 ;  /* 0x000000002d917208 */ /* 0x000fe20000800000 */
[----:B------:R-:W-:Y:S01]  /*3320*/  DSETP.MAX.AND P2, P4, R38, R28, PT ;  /* 0x0000001c2600722a */ /* 0x000fe20003c4f000 */
[----:B------:R-:W-:Y:S01]  /*3330*/  SEL R144, R144, R107, P6 ;  /* 0x0000006b90907207 */ /* 0x000fe20003000000 */
[----:B------:R-:W-:Y:S01]  /*3340*/  DADD R28, R116, R88 ;  /* 0x00000000741c7229 */ /* 0x000fe20000000058 */
        /* <DEDUP_REMOVED lines=8> */
[----:B------:R-:W-:-:S02]  /*33d0*/  IMAD.MOV.U32 R178, RZ, RZ, R24 ;  /* 0x000000ffffb27224 */ /* 0x000fc400078e0018 */
[----:B------:R-:W-:Y:S01]  /*33e0*/  IMAD.MOV.U32 R45, RZ, RZ, R16 ;  /* 0x000000ffff2d7224 */ /* 0x000fe200078e0010 */
[----:B------:R-:W-:Y:S01]  /*33f0*/  @P4 LOP3.LUT R117, R46, 0x80000, RZ, 0xfc, !PT ;  /* 0x000800002e754812 */ /* 0x000fe200078efcff */
[----:B------:R-:W-:Y:S01]  /*3400*/  IMAD.MOV.U32 R170, RZ, RZ, R38 ;  /* 0x000000ffffaa7224 */ /* 0x000fe200078e0026 */
[----:B------:R-:W-:Y:S01]  /*3410*/  SEL R178, R178, R17, P3 ;  /* 0x00000011b2b27207 */ /* 0x000fe20001800000 */
[----:B------:R-:W-:Y:S01]  /*3420*/  IMAD.MOV.U32 R168, RZ, RZ, R20 ;  /* 0x000000ffffa87224 */ /* 0x000fe200078e0014 */
[--C-:B------:R-:W-:Y:S01]  /*3430*/  DADD R16, R64, R118.reuse ;  /* 0x0000000040107229 */ /* 0x100fe20000000076 */
        /* <DEDUP_REMOVED lines=8> */
[----:B------:R-:W-:Y:S01]  /*34c0*/  IMAD.MOV.U32 R40, RZ, RZ, R43 ;  /* 0x000000ffff287224 */ /* 0x000fe200078e002b */
[----:B------:R-:W-:Y:S01]  /*34d0*/  @P1 LOP3.LUT R147, R44, 0x80000, RZ, 0xfc, !PT ;  /* 0x000800002c931812 */ /* 0x000fe200078efcff */
[----:B------:R-:W-:Y:S01]  /*34e0*/  IMAD.MOV.U32 R146, RZ, RZ, R28 ;  /* 0x000000ffff927224 */ /* 0x000fe200078e001c */
[----:B------:R-:W-:Y:S01]  /*34f0*/  DSETP.MAX.AND P1, P4, R20, R62, PT ;  /* 0x0000003e1400722a */ /* 0x000fe20003c2f000 */
[----:B------:R-:W-:Y:S01]  /*3500*/  IMAD.MOV.U32 R38, RZ, RZ, R63 ;  /* 0x000000ffff267224 */ /* 0x000fe200078e003f */
[----:B------:R-:W-:Y:S01]  /*3510*/  FSEL R63, R25, R0, P3 ;  /* 0x00000000193f7208 */ /* 0x000fe20001800000 */
[----:B------:R-:W-:Y:S01]  /*3520*/  IMAD.MOV.U32 R28, RZ, RZ, R23 ;  /* 0x000000ffff1c7224 */ /* 0x000fe200078e0017 */
[----:B------:R-:W-:Y:S01]  /*3530*/  SEL R146, R146, R39, P6 ;  /* 0x0000002792927207 */ /* 0x000fe20003000000 */
[----:B------:R-:W-:Y:S01]  /*3540*/  IMAD.MOV.U32 R176, RZ, RZ, R20 ;  /* 0x000000ffffb07224 */ /* 0x000fe200078e0014 */
[----:B------:R-:W-:Y:S01]  /*3550*/  FSEL R189, R29, R40, P6 ;  /* 0x000000281dbd7208 */ /* 0x000fe20003000000 */
[----:B------:R-:W-:Y:S01]  /*3560*/  IMAD.MOV.U32 R29, RZ, RZ, R22 ;  /* 0x000000ffff1d7224 */ /* 0x000fe200078e0016 */
[----:B------:R-:W-:Y:S01]  /*3570*/  DSETP.MAX.AND P6, P3, R16, R22, PT ;  /* 0x000000161000722a */ /* 0x000fe20003bcf000 */
[----:B------:R-:W-:Y:S01]  /*3580*/  IMAD.MOV.U32 R185, RZ, RZ, R21 ;  /* 0x000000ffffb97224 */ /* 0x000fe200078e0015 */
[--C-:B------:R-:W-:Y:S01]  /*3590*/  DADD R24, R76, R118.reuse ;  /* 0x000000004c187229 */ /* 0x100fe20000000076 */
[----:B------:R-:W0:Y:S01]  /*35a0*/  LDS.128 R20, [R234+0x30] ;  /* 0x00003000ea147984 */ /* 0x000e220000000c00 */
[----:B------:R-:W-:Y:S01]  /*35b0*/  IMAD.MOV.U32 R116, RZ, RZ, R16 ;  /* 0x000000ffff747224 */ /* 0x000fe200078e0010 */
[----:B------:R-:W-:Y:S01]  /*35c0*/  MOV R187, R17 ;  /* 0x0000001100bb7202 */ /* 0x000fe20000000f00 */
[----:B------:R-:W-:Y:S01]  /*35d0*/  DADD R16, R68, R118 ;  /* 0x0000000044107229 */ /* 0x000fe20000000076 */
[----:B------:R-:W-:Y:S01]  /*35e0*/  @P5 LOP3.LUT R63, R0, 0x80000, RZ, 0xfc, !PT ;  /* 0x00080000003f5812 */ /* 0x000fe200078efcff */
[----:B------:R-:W-:Y:S01]  /*35f0*/  IMAD.MOV.U32 R0, RZ, RZ, R27 ;  /* 0x000000ffff007224 */ /* 0x000fe200078e001b */
[----:B------:R-:W-:Y:S01]  /*3600*/  @P2 LOP3.LUT R189, R40, 0x80000, RZ, 0xfc, !PT ;  /* 0x0008000028bd2812 */ /* 0x000fe200078efcff */
[----:B------:R-:W-:Y:S01]  /*3610*/  DSETP.MAX.AND P2, P5, R24, R26, PT ;  /* 0x0000001a1800722a */ /* 0x000fe20003d4f000 */
[----:B------:R-:W-:Y:S01]  /*3620*/  MOV R41, R62 ;  /* 0x0000003e00297202 */ /* 0x000fe20000000f00 */
[----:B------:R-:W-:Y:S01]  /*3630*/  DADD R26, R52, R118 ;  /* 0x00000000341a7229 */ /* 0x000fe20000000076 */
[----:B------:R-:W-:Y:S01]  /*3640*/  FSEL R185, R185, R38, P1 ;  /* 0x00000026b9b97208 */ /* 0x000fe20000800000 */
[----:B------:R-:W-:Y:S01]  /*3650*/  IMAD.MOV.U32 R201, RZ, RZ, R25 ;  /* 0x000000ffffc97224 */ /* 0x000fe200078e0019 */
[----:B------:R-:W-:Y:S01]  /*3660*/  FSEL R187, R187, R28, P6 ;  /* 0x0000001cbbbb7208 */ /* 0x000fe20003000000 */
[----:B------:R-:W-:Y:S01]  /*3670*/  IMAD.MOV.U32 R39, RZ, RZ, R30 ;  /* 0x000000ffff277224 */ /* 0x000fe200078e001e */
[----:B------:R-:W-:Y:S01]  /*3680*/  SEL R116, R116, R29, P6 ;  /* 0x0000001d74747207 */ /* 0x000fe20003000000 */
[----:B------:R-:W-:Y:S01]  /*3690*/  IMAD.MOV.U32 R29, RZ, RZ, R5 ;  /* 0x000000ffff1d7224 */ /* 0x000fe200078e0005 */
[----:B------:R-:W-:Y:S01]  /*36a0*/  @P4 LOP3.LUT R185, R38, 0x80000, RZ, 0xfc, !PT ;  /* 0x0008000026b94812 */ /* 0x000fe200078efcff */
[----:B------:R-:W-:Y:S01]  /*36b0*/  IMAD.MOV.U32 R38, RZ, RZ, R31 ;  /* 0x000000ffff267224 */ /* 0x000fe200078e001f */
[----:B------:R-:W-:Y:S01]  /*36c0*/  @P3 LOP3.LUT R187, R28, 0x80000, RZ, 0xfc, !PT ;  /* 0x000800001cbb3812 */ /* 0x000fe200078efcff */
[----:B------:R-:W-:Y:S01]  /*36d0*/  DSETP.MAX.AND P3, P4, R16, R4, PT ;  /* 0x000000041000722a */ /* 0x000fe20003c6f000 */
[----:B------:R-:W-:Y:S01]  /*36e0*/  SEL R176, R176, R41, P1 ;  /* 0x00000029b0b07207 */ /* 0x000fe20000800000 */
[----:B------:R-:W-:Y:S01]  /*36f0*/  IMAD.MOV.U32 R5, RZ, RZ, R24 ;  /* 0x000000ffff057224 */ /* 0x000fe200078e0018 */
[----:B------:R-:W-:Y:S01]  /*3700*/  DADD R24, R84, R118 ;  /* 0x0000000054187229 */ /* 0x000fe20000000076 */
[----:B------:R-:W-:Y:S01]  /*3710*/  IMAD.MOV.U32 R62, RZ, RZ, R26 ;  /* 0x000000ffff3e7224 */ /* 0x000fe200078e001a */
[----:B------:R-:W-:Y:S01]  /*3720*/  DSETP.MAX.AND P6, P1, R26, R30, PT ;  /* 0x0000001e1a00722a */ /* 0x000fe200039cf000 */
[----:B------:R-:W-:Y:S01]  /*3730*/  FSEL R201, R201, R0, P2 ;  /* 0x00000000c9c97208 */ /* 0x000fe20001000000 */
[----:B------:R-:W-:Y:S01]  /*3740*/  IMAD.MOV.U32 R28, RZ, RZ, R7 ;  /* 0x000000ffff1c7224 */ /* 0x000fe200078e0007 */
[----:B------:R-:W-:Y:S01]  /*3750*/  SEL R174, R5, R174, P2 ;  /* 0x000000ae05ae7207 */ /* 0x000fe20001000000 */
[----:B------:R-:W-:Y:S01]  /*3760*/  DADD R4, R72, R118 ;  /* 0x0000000048047229 */ /* 0x000fe20000000076 */
[----:B------:R-:W-:Y:S01]  /*3770*/  @P5 LOP3.LUT R201, R0, 0x80000, RZ, 0xfc, !PT ;  /* 0x0008000000c95812 */ /* 0x000fe200078efcff */
[----:B------:R-:W-:Y:S01]  /*3780*/  IMAD.MOV.U32 R26, RZ, RZ, R6 ;  /* 0x000000ffff1a7224 */ /* 0x000fe200078e0006 */
[----:B------:R-:W-:Y:S01]  /*3790*/  SEL R62, R62, R39, P6 ;  /* 0x000000273e3e7207 */ /* 0x000fe20003000000 */
[----:B------:R-:W-:Y:S01]  /*37a0*/  IMAD.MOV.U32 R31, RZ, RZ, R24 ;  /* 0x000000ffff1f7224 */ /* 0x000fe200078e0018 */
[----:B------:R-:W-:Y:S01]  /*37b0*/  FSEL R199, R27, R38, P6 ;  /* 0x000000261bc77208 */ /* 0x000fe20003000000 */
[----:B------:R-:W-:Y:S01]  /*37c0*/  DSETP.MAX.AND P6, P5, R24, R6, PT ;  /* 0x000000061800722a */ /* 0x000fe20003dcf000 */
[----:B------:R-:W-:Y:S01]  /*37d0*/  MOV R0, R19 ;  /* 0x0000001300007202 */ /* 0x000fe20000000f00 */
[----:B------:R-:W-:Y:S01]  /*37e0*/  IMAD.MOV.U32 R7, RZ, RZ, R25 ;  /* 0x000000ffff077224 */ /* 0x000fe200078e0019 */
[----:B------:R-:W-:Y:S01]  /*37f0*/  DADD R24, R88, R118 ;  /* 0x0000000058187229 */ /* 0x000fe20000000076 */
[----:B------:R-:W-:Y:S01]  /*3800*/  @P1 LOP3.LUT R199, R38, 0x80000, RZ, 0xfc, !PT ;  /* 0x0008000026c71812 */ /* 0x000fe200078efcff */
[----:B------:R-:W-:Y:S01]  /*3810*/  DSETP.MAX.AND P1, P2, R4, R18, PT ;  /* 0x000000120400722a */ /* 0x000fe20003a2f000 */
[----:B------:R-:W-:Y:S01]  /*3820*/  FSEL R183, R17, R29, P3 ;  /* 0x0000001d11b77208 */ /* 0x000fe20001800000 */
[C---:B0-----:R-:W-:Y:S01]  /*3830*/  DADD R42, R20.reuse, R80 ;  /* 0x00000000142a7229 */ /* 0x041fe20000000050 */
[----:B------:R-:W-:Y:S01]  /*3840*/  IMAD.MOV.U32 R19, RZ, RZ, R16 ;  /* 0x000000ffff137224 */ /* 0x000fe200078e0010 */
[----:B------:R-:W-:Y:S01]  /*3850*/  FSEL R119, R7, R28, P6 ;  /* 0x0000001c07777208 */ /* 0x000fe20003000000 */
[----:B------:R-:W-:Y:S01]  /*3860*/  DADD R40, R20, R64 ;  /* 0x0000000014287229 */ /* 0x000fe20000000040 */
[----:B------:R-:W-:Y:S01]  /*3870*/  SEL R118, R31, R26, P6 ;  /* 0x0000001a1f767207 */ /* 0x000fe20003000000 */
[----:B------:R-:W-:Y:S01]  /*3880*/  IMAD.MOV.U32 R27, RZ, RZ, R18 ;  /* 0x000000ffff1b7224 */ /* 0x000fe200078e0012 */
[----:B------:R-:W-:Y:S01]  /*3890*/  SEL R180, R19, R180, P3 ;  /* 0x000000b413b47207 */ /* 0x000fe20001800000 */
[----:B------:R-:W-:Y:S01]  /*38a0*/  IMAD.MOV.U32 R44, RZ, RZ, R4 ;  /* 0x000000ffff2c7224 */ /* 0x000fe200078e0004 */
[----:B------:R-:W-:Y:S01]  /*38b0*/  @P4 LOP3.LUT R183, R29, 0x80000, RZ, 0xfc, !PT ;  /* 0x000800001db74812 */ /* 0x000fe200078efcff */
[----:B------:R-:W-:Y:S01]  /*38c0*/  DSETP.MAX.AND P3, P4, R24, R94, PT ;  /* 0x0000005e1800722a */ /* 0x000fe20003c6f000 */
[----:B------:R-:W-:Y:S01]  /*38d0*/  @P5 LOP3.LUT R119, R28, 0x80000, RZ, 0xfc, !PT ;  /* 0x000800001c775812 */ /* 0x000fe200078efcff */
[----:B------:R-:W-:Y:S01]  /*38e0*/  IMAD.MOV.U32 R28, RZ, RZ, R8 ;  /* 0x000000ffff1c7224 */ /* 0x000fe200078e0008 */
[----:B------:R-:W-:Y:S01]  /*38f0*/  DSETP.MAX.AND P6, P5, R42, R8, PT ;  /* 0x000000082a00722a */ /* 0x000fe20003dcf000 */
[----:B------:R-:W-:Y:S01]  /*3900*/  IMAD.MOV.U32 R29, RZ, RZ, R94 ;  /* 0x000000ffff1d7224 */ /* 0x000fe200078e005e */
[C---:B------:R-:W-:Y:S01]  /*3910*/  DADD R38, R20.reuse, R76 ;  /* 0x0000000014267229 */ /* 0x040fe2000000004c */
[----:B------:R-:W-:Y:S01]  /*3920*/  IMAD.MOV.U32 R8, RZ, RZ, R9 ;  /* 0x000000ffff087224 */ /* 0x000fe200078e0009 */
[----:B------:R-:W-:Y:S01]  /*3930*/  DADD R30, R20, R52 ;  /* 0x00000000141e7229 */ /* 0x000fe20000000034 */
[----:B------:R-:W-:Y:S01]  /*3940*/  IMAD.MOV.U32 R9, RZ, RZ, R5 ;  /* 0x000000ffff097224 */ /* 0x000fe200078e0005 */
[----:B------:R-:W-:Y:S01]  /*3950*/  DADD R4, R80, R22 ;  /* 0x0000000050047229 */ /* 0x000fe20000000016 */
[----:B------:R-:W-:Y:S01]  /*3960*/  IMAD.MOV.U32 R94, RZ, RZ, R24 ;  /* 0x000000ffff5e7224 */ /* 0x000fe200078e0018 */
[----:B------:R-:W-:Y:S01]  /*3970*/  SEL R80, R44, R27, P1 ;  /* 0x0000001b2c507207 */ /* 0x000fe20000800000 */
[----:B------:R-:W-:Y:S01]  /*3980*/  IMAD.MOV.U32 R26, RZ, RZ, R95 ;  /* 0x000000ffff1a7224 */ /* 0x000fe200078e005f */
[----:B------:R-:W-:Y:S01]  /*3990*/  FSEL R81, R9, R0, P1 ;  /* 0x0000000009517208 */ /* 0x000fe20000800000 */
[----:B------:R-:W-:Y:S01]  /*39a0*/  DADD R16, R20, R68 ;  /* 0x0000000014107229 */ /* 0x000fe20000000044 */
[----:B------:R-:W-:Y:S01]  /*39b0*/  @P2 LOP3.LUT R81, R0, 0x80000, RZ, 0xfc, !PT ;  /* 0x0008000000512812 */ /* 0x000fe200078efcff */
[----:B------:R-:W-:Y:S01]  /*39c0*/  DSETP.MAX.AND P2, P1, R40, R10, PT ;  /* 0x0000000a2800722a */ /* 0x000fe2000394f000 */
[----:B------:R-:W-:Y:S01]  /*39d0*/  MOV R24, R25 ;  /* 0x0000001900187202 */ /* 0x000fe20000000f00 */
[C---:B------:R-:W-:Y:S01]  /*39e0*/  DADD R18, R20.reuse, R84 ;  /* 0x0000000014127229 */ /* 0x040fe20000000054 */
[----:B------:R-:W-:Y:S01]  /*39f0*/  SEL R94, R94, R29, P3 ;  /* 0x0000001d5e5e7207 */ /* 0x000fe20001800000 */
[C---:B------:R-:W-:Y:S01]  /*3a00*/  DADD R6, R20.reuse, R72 ;  /* 0x0000000014067229 */ /* 0x040fe20000000048 */
[----:B------:R-:W-:Y:S01]  /*3a10*/  FSEL R29, R24, R26, P3 ;  /* 0x0000001a181d7208 */ /* 0x000fe20001800000 */
[----:B------:R-:W-:Y:S01]  /*3a20*/  IMAD.MOV.U32 R0, RZ, RZ, R11 ;  /* 0x000000ffff007224 */ /* 0x000fe200078e000b */
[----:B------:R-:W-:Y:S01]  /*3a30*/  @P4 LOP3.LUT R29, R26, 0x80000, RZ, 0xfc, !PT ;  /* 0x000800001a1d4812 */ /* 0x000fe200078efcff */
[----:B------:R-:W-:Y:S01]  /*3a40*/  DADD R20, R20, R88 ;  /* 0x0000000014147229 */ /* 0x000fe20000000058 */
[----:B------:R-:W-:Y:S01]  /*3a50*/  IMAD.MOV.U32 R11, RZ, RZ, R40 ;  /* 0x000000ffff0b7224 */ /* 0x000fe200078e0028 */
[----:B------:R-:W-:Y:S01]  /*3a60*/  DADD R26, R88, R22 ;  /* 0x00000000581a7229 */ /* 0x000fe20000000016 */
[----:B------:R-:W-:Y:S01]  /*3a70*/  FSEL R203, R41, R0, P2 ;  /* 0x0000000029cb7208 */ /* 0x000fe20001000000 */
[----:B------:R-:W-:Y:S01]  /*3a80*/  IMAD.MOV.U32 R89, RZ, RZ, R42 ;  /* 0x000000ffff597224 */ /* 0x000fe200078e002a */
[----:B------:R-:W-:Y:S01]  /*3a90*/  DSETP.MAX.AND P4, P3, R38, R110, PT ;  /* 0x0000006e2600722a */ /* 0x000fe20003b8f000 */
[----:B------:R-:W-:Y:S01]  /*3aa0*/  SEL R186, R11, R186, P2 ;  /* 0x000000ba0bba7207 */ /* 0x000fe20001000000 */
[----:B------:R-:W-:Y:S01]  /*3ab0*/  IMAD.MOV.U32 R11, RZ, RZ, R38 ;  /* 0x000000ffff0b7224 */ /* 0x000fe200078e0026 */
[----:B------:R-:W-:Y:S01]  /*3ac0*/  @P1 LOP3.LUT R203, R0, 0x80000, RZ, 0xfc, !PT ;  /* 0x0008000000cb1812 */ /* 0x000fe200078efcff */
[----:B------:R-:W-:Y:S01]  /*3ad0*/  DSETP.MAX.AND P2, P1, R16, R122, PT ;  /* 0x0000007a1000722a */ /* 0x000fe2000394f000 */
[----:B------:R-:W-:Y:S01]  /*3ae0*/  SEL R88, R89, R28, P6 ;  /* 0x0000001c59587207 */ /* 0x000fe20003000000 */
[----:B------:R-:W-:Y:S01]  /*3af0*/  IMAD.MOV.U32 R9, RZ, RZ, R111 ;  /* 0x000000ffff097224 */ /* 0x000fe200078e006f */
[----:B------:R-:W-:Y:S01]  /*3b00*/  FSEL R89, R43, R8, P6 ;  /* 0x000000082b597208 */ /* 0x000fe20003000000 */
[----:B------:R-:W-:Y:S01]  /*3b10*/  DADD R24, R84, R22 ;  /* 0x0000000054187229 */ /* 0x000fe20000000016 */
[----:B------:R-:W-:Y:S01]  /*3b20*/  @P5 LOP3.LUT R89, R8, 0x80000, RZ, 0xfc, !PT ;  /* 0x0008000008595812 */ /* 0x000fe200078efcff */
[----:B------:R-:W-:Y:S01]  /*3b30*/  DSETP.MAX.AND P5, P6, R30, R120, PT ;  /* 0x000000781e00722a */ /* 0x000fe20003eaf000 */
[----:B------:R-:W-:Y:S01]  /*3b40*/  SEL R184, R11, R184, P4 ;  /* 0x000000b80bb87207 */ /* 0x000fe20002000000 */
[----:B------:R-:W-:Y:S01]  /*3b50*/  IMAD.MOV.U32 R11, RZ, RZ, R30 ;  /* 0x000000ffff0b7224 */ /* 0x000fe200078e001e */
[----:B------:R-:W-:Y:S01]  /*3b60*/  MOV R10, R123 ;  /* 0x0000007b000a7202 */ /* 0x000fe20000000f00 */
[----:B------:R-:W-:Y:S01]  /*3b70*/  IMAD.MOV.U32 R8, RZ, RZ, R121 ;  /* 0x000000ffff087224 */ /* 0x000fe200078e0079 */
[----:B------:R-:W-:Y:S01]  /*3b80*/  FSEL R121, R39, R9, P4 ;  /* 0x0000000927797208 */ /* 0x000fe20002000000 */
[----:B------:R-:W-:Y:S01]  /*3b90*/  IMAD.MOV.U32 R0, RZ, RZ, R125 ;  /* 0x000000ffff007224 */ /* 0x000fe200078e007d */
[----:B------:R-:W-:Y:S01]  /*3ba0*/  @P3 LOP3.LUT R121, R9, 0x80000, RZ, 0xfc, !PT ;  /* 0x0008000009793812 */ /* 0x000fe200078efcff */
[----:B------:R-:W-:Y:S01]  /*3bb0*/  DSETP.MAX.AND P3, P4, R18, R124, PT ;  /* 0x0000007c1200722a */ /* 0x000fe20003c6f000 */
[----:B------:R-:W-:Y:S01]  /*3bc0*/  SEL R188, R11, R188, P5 ;  /* 0x000000bc0bbc7207 */ /* 0x000fe20002800000 */
[----:B------:R-:W-:Y:S01]  /*3bd0*/  IMAD.MOV.U32 R11, RZ, RZ, R16 ;  /* 0x000000ffff0b7224 */ /* 0x000fe200078e0010 */
[----:B------:R-:W-:Y:S01]  /*3be0*/  FSEL R111, R31, R8, P5 ;  /* 0x000000081f6f7208 */ /* 0x000fe20002800000 */
[----:B------:R-:W-:Y:S01]  /*3bf0*/  IMAD.MOV.U32 R9, RZ, RZ, R124 ;  /* 0x000000ffff097224 */ /* 0x000fe200078e007c */
[----:B------:R-:W-:Y:S01]  /*3c00*/  FSEL R85, R17, R10, P2 ;  /* 0x0000000a11557208 */ /* 0x000fe20001000000 */
[----:B------:R-:W-:Y:S01]  /*3c10*/  DADD R64, R64, R22 ;  /* 0x0000000040407229 */ /* 0x000fe20000000016 */
[----:B------:R-:W-:Y:S01]  /*3c20*/  SEL R182, R11, R182, P2 ;  /* 0x000000b60bb67207 */ /* 0x000fe20001000000 */
        /* <DEDUP_REMOVED lines=14> */
[----:B------:R-:W-:Y:S01]  /*3d10*/  DSETP.MAX.AND P4, P3, R4, R134, PT ;  /* 0x000000860400722a */ /* 0x000fe20003b8f000 */
[----:B------:R-:W-:Y:S01]  /*3d20*/  MOV R123, R134 ;  /* 0x00000086007b7202 */ /* 0x000fe20000000f00 */
[----:B------:R-:W-:Y:S01]  /*3d30*/  IMAD.MOV.U32 R135, RZ, RZ, R20 ;  /* 0x000000ffff877224 */ /* 0x000fe200078e0014 */
[--C-:B------:R-:W-:Y:S01]  /*3d40*/  DADD R52, R52, R22.reuse ;  /* 0x0000000034347229 */ /* 0x100fe20000000016 */
[----:B------:R-:W-:Y:S01]  /*3d50*/  IMAD.MOV.U32 R16, RZ, RZ, R126 ;  /* 0x000000ffff107224 */ /* 0x000fe200078e007e */
[--C-:B------:R-:W-:Y:S01]  /*3d60*/  DADD R68, R68, R22.reuse ;  /* 0x0000000044447229 */ /* 0x100fe20000000016 */
[----:B------:R-:W-:Y:S01]  /*3d70*/  IMAD.MOV.U32 R122, RZ, RZ, R4 ;  /* 0x000000ffff7a7224 */ /* 0x000fe200078e0004 */
[----:B------:R-:W-:Y:S01]  /*3d80*/  DADD R72, R72, R22 ;  /* 0x0000000048487229 */ /* 0x000fe20000000016 */
[----:B------:R-:W-:Y:S01]  /*3d90*/  SEL R134, R135, R10, P1 ;  /* 0x0000000a87867207 */ /* 0x000fe20000800000 */
[----:B------:R-:W-:Y:S01]  /*3da0*/  IMAD.MOV.U32 R0, RZ, RZ, R139 ;  /* 0x000000ffff007224 */ /* 0x000fe200078e008b */
[----:B------:R-:W-:Y:S01]  /*3db0*/  FSEL R23, R7, R11, P5 ;  /* 0x0000000b07177208 */ /* 0x000fe20002800000 */
[----:B------:R-:W-:Y:S01]  /*3dc0*/  IMAD.MOV.U32 R110, RZ, RZ, R100 ;  /* 0x000000ffff6e7224 */ /* 0x000fe200078e0064 */
[----:B------:R-:W-:Y:S01]  /*3dd0*/  FSEL R7, R21, R8, P1 ;  /* 0x0000000815077208 */ /* 0x000fe20000800000 */
[----:B------:R-:W-:Y:S01]  /*3de0*/  IMAD.MOV.U32 R4, RZ, RZ, R101 ;  /* 0x000000ffff047224 */ /* 0x000fe200078e0065 */
[----:B------:R-:W-:Y:S01]  /*3df0*/  @P2 LOP3.LUT R23, R11, 0x80000, RZ, 0xfc, !PT ;  /* 0x000800000b172812 */ /* 0x000fe200078efcff */
[----:B------:R-:W-:Y:S01]  /*3e00*/  IMAD.MOV.U32 R31, RZ, RZ, R150 ;  /* 0x000000ffff1f7224 */ /* 0x000fe200078e0096 */
[----:B------:R-:W-:Y:S01]  /*3e10*/  @P6 LOP3.LUT R7, R8, 0x80000, RZ, 0xfc, !PT ;  /* 0x0008000008076812 */ /* 0x000fe200078efcff */
[----:B------:R-:W-:Y:S01]  /*3e20*/  IMAD.MOV.U32 R84, RZ, RZ, R68 ;  /* 0x000000ffff547224 */ /* 0x000fe200078e0044 */
[----:B------:R-:W0:Y:S01]  /*3e30*/  LDS.128 R8, [R234+0x200] ;  /* 0x00020000ea087984 */ /* 0x000e220000000c00 */
[----:B------:R-:W-:Y:S01]  /*3e40*/  SEL R126, R127, R16, P5 ;  /* 0x000000107f7e7207 */ /* 0x000fe20002800000 */
[----:B------:R-:W-:Y:S01]  /*3e50*/  DSETP.MAX.AND P2, P5, R64, R138, PT ;  /* 0x0000008a4000722a */ /* 0x000fe20003d4f000 */
[----:B------:R-:W-:Y:S01]  /*3e60*/  SEL R122, R122, R123, P4 ;  /* 0x0000007b7a7a7207 */ /* 0x000fe20002000000 */
[----:B------:R-:W-:Y:S01]  /*3e70*/  IMAD.MOV.U32 R16, RZ, RZ, R138 ;  /* 0x000000ffff107224 */ /* 0x000fe200078e008a */
[----:B------:R-:W-:Y:S01]  /*3e80*/  FSEL R21, R5, R6, P4 ;  /* 0x0000000605157208 */ /* 0x000fe20002000000 */
[----:B------:R-:W-:Y:S01]  /*3e90*/  DSETP.MAX.AND P4, P1, R76, R100, PT ;  /* 0x000000644c00722a */ /* 0x000fe2000398f000 */
[----:B------:R-:W-:Y:S01]  /*3ea0*/  IMAD.MOV.U32 R139, RZ, RZ, R64 ;  /* 0x000000ffff8b7224 */ /* 0x000fe200078e0040 */
[----:B------:R-:W-:Y:S01]  /*3eb0*/  MOV R19, R76 ;  /* 0x0000004c00137202 */ /* 0x000fe20000000f00 */
[----:B------:R-:W-:Y:S01]  /*3ec0*/  IMAD.MOV.U32 R18, RZ, RZ, R142 ;  /* 0x000000ffff127224 */ /* 0x000fe200078e008e */
[----:B------:R-:W-:Y:S01]  /*3ed0*/  @P3 LOP3.LUT R21, R6, 0x80000, RZ, 0xfc, !PT ;  /* 0x0008000006153812 */ /* 0x000fe200078efcff */
[----:B------:R-:W-:Y:S01]  /*3ee0*/  DSETP.MAX.AND P3, P6, R52, R142, PT ;  /* 0x0000008e3400722a */ /* 0x000fe20003e6f000 */
[----:B------:R-:W-:Y:S01]  /*3ef0*/  SEL R110, R19, R110, P4 ;  /* 0x0000006e136e7207 */ /* 0x000fe20002000000 */
[----:B------:R-:W-:Y:S01]  /*3f00*/  IMAD.MOV.U32 R6, RZ, RZ, R143 ;  /* 0x000000ffff067224 */ /* 0x000fe200078e008f */
[----:B------:R-:W-:Y:S01]  /*3f10*/  SEL R138, R139, R16, P2 ;  /* 0x000000108b8a7207 */ /* 0x000fe20001000000 */
[----:B------:R-:W-:Y:S01]  /*3f20*/  IMAD.MOV.U32 R16, RZ, RZ, R151 ;  /* 0x000000ffff107224 */ /* 0x000fe200078e0097 */
[----:B------:R-:W-:Y:S01]  /*3f30*/  FSEL R5, R65, R0, P2 ;  /* 0x0000000041057208 */ /* 0x000fe20001000000 */
[----:B------:R-:W-:Y:S01]  /*3f40*/  IMAD.MOV.U32 R143, RZ, RZ, R52 ;  /* 0x000000ffff8f7224 */ /* 0x000fe200078e0034 */
[----:B------:R-:W-:Y:S01]  /*3f50*/  FSEL R19, R77, R4, P4 ;  /* 0x000000044d137208 */ /* 0x000fe20002000000 */
[----:B------:R-:W-:Y:S01]  /*3f60*/  DSETP.MAX.AND P4, P2, R68, R150, PT ;  /* 0x000000964400722a */ /* 0x000fe20003a8f000 */
[----:B------:R-:W-:Y:S01]  /*3f70*/  @P5 LOP3.LUT R5, R0, 0x80000, RZ, 0xfc, !PT ;  /* 0x0008000000055812 */ /* 0x000fe200078efcff */
        /* <DEDUP_REMOVED lines=11> */
[----:B------:R-:W-:Y:S01]  /*4030*/  MOV R39, R24 ;  /* 0x0000001800277202 */ /* 0x000fe20000000f00 */
[----:B------:R-:W-:Y:S01]  /*4040*/  IMAD.MOV.U32 R77, RZ, RZ, R152 ;  /* 0x000000ffff4d7224 */ /* 0x000fe200078e0098 */
[----:B------:R-:W-:Y:S01]  /*4050*/  @P6 LOP3.LUT R0, R6, 0x80000, RZ, 0xfc, !PT ;  /* 0x0008000006006812 */ /* 0x000fe200078efcff */
[----:B------:R-:W-:Y:S01]  /*4060*/  IMAD.MOV.U32 R76, RZ, RZ, R26 ;  /* 0x000000ffff4c7224 */ /* 0x000fe200078e001a */
[----:B------:R-:W-:Y:S01]  /*4070*/  SEL R120, R39, R120, P5 ;  /* 0x0000007827787207 */ /* 0x000fe20002800000 */
[----:B------:R-:W-:Y:S01]  /*4080*/  IMAD.MOV.U32 R43, RZ, RZ, R27 ;  /* 0x000000ffff2b7224 */ /* 0x000fe200078e001b */
[----:B------:R-:W-:Y:S01]  /*4090*/  @P2 LOP3.LUT R31, R16, 0x80000, RZ, 0xfc, !PT ;  /* 0x00080000101f2812 */ /* 0x000fe200078efcff */
[----:B------:R-:W-:Y:S01]  /*40a0*/  DSETP.MAX.AND P2, P6, R26, R152, PT ;  /* 0x000000981a00722a */ /* 0x000fe20003e4f000 */
[----:B------:R-:W-:Y:S01]  /*40b0*/  IMAD.MOV.U32 R16, RZ, RZ, R153 ;  /* 0x000000ffff107224 */ /* 0x000fe200078e0099 */
[C---:B0-----:R-:W-:Y:S01]  /*40c0*/  DADD R38, R8.reuse, R82 ;  /* 0x0000000008267229 */ /* 0x041fe20000000052 */
[----:B------:R-:W-:Y:S01]  /*40d0*/  IMAD.MOV.U32 R6, RZ, RZ, R129 ;  /* 0x000000ffff067224 */ /* 0x000fe200078e0081 */
[----:B------:R-:W-:Y:S01]  /*40e0*/  SEL R72, R18, R41, P4 ;  /* 0x0000002912487207 */ /* 0x000fe20002000000 */
[C---:B------:R-:W-:Y:S01]  /*40f0*/  DADD R40, R8.reuse, R66 ;  /* 0x0000000008287229 */ /* 0x040fe20000000042 */
[----:B------:R-:W-:Y:S01]  /*4100*/  FSEL R27, R25, R4, P5 ;  /* 0x00000004191b7208 */ /* 0x000fe20002800000 */
[----:B------:R-:W-:Y:S01]  /*4110*/  DADD R24, R8, R78 ;  /* 0x0000000008187229 */ /* 0x000fe2000000004e */
[----:B------:R-:W-:Y:S01]  /*4120*/  SEL R76, R76, R77, P2 ;  /* 0x0000004d4c4c7207 */ /* 0x000fe20001000000 */
[----:B------:R-:W-:Y:S01]  /*4130*/  IMAD.MOV.U32 R68, RZ, RZ, R60 ;  /* 0x000000ffff447224 */ /* 0x000fe200078e003c */
[----:B------:R-:W-:Y:S01]  /*4140*/  FSEL R43, R43, R16, P2 ;  /* 0x000000102b2b7208 */ /* 0x000fe20001000000 */
[----:B------:R-:W-:Y:S01]  /*4150*/  IMAD.MOV.U32 R53, RZ, RZ, R61 ;  /* 0x000000ffff357224 */ /* 0x000fe200078e003d */
[----:B------:R-:W-:Y:S01]  /*4160*/  @P1 LOP3.LUT R27, R4, 0x80000, RZ, 0xfc, !PT ;  /* 0x00080000041b1812 */ /* 0x000fe200078efcff */
[----:B------:R-:W-:Y:S01]  /*4170*/  DSETP.MAX.AND P1, P2, R60, R38, PT ;  /* 0x000000263c00722a */ /* 0x000fe20003a2f000 */
[----:B------:R-:W-:Y:S01]  /*4180*/  FSEL R45, R73, R6, P4 ;  /* 0x00000006492d7208 */ /* 0x000fe20002000000 */
[----:B------:R-:W-:Y:S01]  /*4190*/  IMAD.MOV.U32 R69, RZ, RZ, R38 ;  /* 0x000000ffff457224 */ /* 0x000fe200078e0026 */
[----:B------:R-:W-:Y:S01]  /*41a0*/  @P3 LOP3.LUT R45, R6, 0x80000, RZ, 0xfc, !PT ;  /* 0x00080000062d3812 */ /* 0x000fe200078efcff */
[----:B------:R-:W-:Y:S01]  /*41b0*/  IMAD.MOV.U32 R6, RZ, RZ, R39 ;  /* 0x000000ffff067224 */ /* 0x000fe200078e0027 */
[----:B------:R-:W-:Y:S01]  /*41c0*/  DSETP.MAX.AND P5, P3, R154, R40, PT ;  /* 0x000000289a00722a */ /* 0x000fe20003baf000 */
[----:B------:R-:W-:Y:S01]  /*41d0*/  @P6 LOP3.LUT R43, R16, 0x80000, RZ, 0xfc, !PT ;  /* 0x00080000102b6812 */ /* 0x000fe200078efcff */
[----:B------:R-:W-:Y:S01]  /*41e0*/  DADD R38, R8, R54 ;  /* 0x0000000008267229 */ /* 0x000fe20000000036 */
[----:B------:R-:W-:Y:S01]  /*41f0*/  SEL R68, R68, R69, P1 ;  /* 0x0000004544447207 */ /* 0x000fe20000800000 */
[----:B------:R-:W-:Y:S01]  /*4200*/  IMAD.MOV.U32 R46, RZ, RZ, R24 ;  /* 0x000000ffff2e7224 */ /* 0x000fe200078e0018 */
[----:B------:R-:W-:Y:S01]  /*4210*/  FSEL R53, R53, R6, P1 ;  /* 0x0000000635357208 */ /* 0x000fe20000800000 */
[----:B------:R-:W-:Y:S01]  /*4220*/  IMAD.MOV.U32 R4, RZ, RZ, R25 ;  /* 0x000000ffff047224 */ /* 0x000fe200078e0019 */
[----:B------:R-:W-:Y:S01]  /*4230*/  DSETP.MAX.AND P4, P1, R56, R24, PT ;  /* 0x000000183800722a */ /* 0x000fe2000398f000 */
[----:B------:R-:W-:Y:S01]  /*4240*/  IMAD.MOV.U32 R73, RZ, RZ, R40 ;  /* 0x000000ffff497224 */ /* 0x000fe200078e0028 */
[----:B------:R-:W-:Y:S01]  /*4250*/  DADD R24, R8, R70 ;  /* 0x0000000008187229 */ /* 0x000fe20000000046 */
[----:B------:R-:W-:Y:S01]  /*4260*/  IMAD.MOV.U32 R16, RZ, RZ, R41 ;  /* 0x000000ffff107224 */ /* 0x000fe200078e0029 */
[----:B------:R-:W-:Y:S01]  /*4270*/  MOV R61, R155 ;  /* 0x0000009b003d7202 */ /* 0x000fe20000000f00 */
[----:B------:R-:W-:Y:S01]  /*4280*/  IMAD.MOV.U32 R60, RZ, RZ, R154 ;  /* 0x000000ffff3c7224 */ /* 0x000fe200078e009a */
[----:B------:R-:W-:Y:S01]  /*4290*/  @P2 LOP3.LUT R53, R6, 0x80000, RZ, 0xfc, !PT ;  /* 0x0008000006352812 */ /* 0x000fe200078efcff */
[----:B------:R-:W-:Y:S01]  /*42a0*/  IMAD.MOV.U32 R69, RZ, RZ, R56 ;  /* 0x000000ffff457224 */ /* 0x000fe200078e0038 */
[----:B------:R-:W-:Y:S01]  /*42b0*/  FSEL R61, R61, R16, P5 ;  /* 0x000000103d3d7208 */ /* 0x000fe20002800000 */
[----:B------:R-:W-:Y:S01]  /*42c0*/  IMAD.MOV.U32 R65, RZ, RZ, R57 ;  /* 0x000000ffff417224 */ /* 0x000fe200078e0039 */
[----:B------:R-:W-:Y:S01]  /*42d0*/  SEL R60, R60, R73, P5 ;  /* 0x000000493c3c7207 */ /* 0x000fe20002800000 */
[----:B------:R-:W-:Y:S01]  /*42e0*/  DSETP.MAX.AND P5, P2, R132, R38, PT ;  /* 0x000000268400722a */ /* 0x000fe20003aaf000 */
[----:B------:R-:W-:Y:S01]  /*42f0*/  IMAD.MOV.U32 R44, RZ, RZ, R38 ;  /* 0x000000ffff2c7224 */ /* 0x000fe200078e0026 */
[----:B------:R-:W-:Y:S01]  /*4300*/  SEL R46, R69, R46, P4 ;  /* 0x0000002e452e7207 */ /* 0x000fe20002000000 */
[----:B------:R-:W-:Y:S01]  /*4310*/  IMAD.MOV.U32 R6, RZ, RZ, R39 ;  /* 0x000000ffff067224 */ /* 0x000fe200078e0027 */
[----:B------:R-:W-:Y:S01]  /*4320*/  @P3 LOP3.LUT R61, R16, 0x80000, RZ, 0xfc, !PT ;  /* 0x00080000103d3812 */ /* 0x000fe200078efcff */
[----:B------:R-:W-:Y:S01]  /*4330*/  DADD R38, R8, R86 ;  /* 0x0000000008267229 */ /* 0x000fe20000000056 */
[----:B------:R-:W-:Y:S01]  /*4340*/  FSEL R65, R65, R4, P4 ;  /* 0x0000000441417208 */ /* 0x000fe20002000000 */
[----:B------:R-:W-:Y:S01]  /*4350*/  IMAD.MOV.U32 R198, RZ, RZ, R24 ;  /* 0x000000ffffc67224 */ /* 0x000fe200078e0018 */
[----:B------:R-:W-:Y:S01]  /*4360*/  DSETP.MAX.AND P4, P3, R112, R24, PT ;  /* 0x000000187000722a */ /* 0x000fe20003b8f000 */
[----:B------:R-:W-:Y:S01]  /*4370*/  IMAD.MOV.U32 R16, RZ, RZ, R25 ;  /* 0x000000ffff107224 */ /* 0x000fe200078e0019 */
[C---:B------:R-:W-:Y:S01]  /*4380*/  DADD R24, R8.reuse, R74 ;  /* 0x0000000008187229 */ /* 0x040fe2000000004a */
[----:B------:R-:W-:Y:S01]  /*4390*/  IMAD.MOV.U32 R57, RZ, RZ, R132 ;  /* 0x000000ffff397224 */ /* 0x000fe200078e0084 */
[----:B------:R-:W-:Y:S01]  /*43a0*/  MOV R69, R112 ;  /* 0x0000007000457202 */ /* 0x000fe20000000f00 */
[----:B------:R-:W-:Y:S01]  /*43b0*/  IMAD.MOV.U32 R41, RZ, RZ, R133 ;  /* 0x000000ffff297224 */ /* 0x000fe200078e0085 */
[----:B------:R-:W-:Y:S01]  /*43c0*/  @P1 LOP3.LUT R65, R4, 0x80000, RZ, 0xfc, !PT ;  /* 0x0008000004411812 */ /* 0x000fe200078efcff */
[----:B------:R-:W-:Y:S01]  /*43d0*/  IMAD.MOV.U32 R157, RZ, RZ, R105 ;  /* 0x000000ffff9d7224 */ /* 0x000fe200078e0069 */
[----:B------:R-:W-:Y:S01]  /*43e0*/  SEL R44, R57, R44, P5 ;  /* 0x0000002c392c7207 */ /* 0x000fe20002800000 */
[----:B------:R-:W-:Y:S01]  /*43f0*/  IMAD.MOV.U32 R205, RZ, RZ, R113 ;  /* 0x000000ffffcd7224 */ /* 0x000fe200078e0071 */
[----:B------:R-:W-:Y:S01]  /*4400*/  FSEL R132, R41, R6, P5 ;  /* 0x0000000629847208 */ /* 0x000fe20002800000 */
[----:B------:R-:W-:Y:S01]  /*4410*/  DADD R8, R8, R90 ;  /* 0x0000000008087229 */ /* 0x000fe2000000005a */
[----:B------:R-:W-:Y:S01]  /*4420*/  IMAD.MOV.U32 R200, RZ, RZ, R38 ;  /* 0x000000ffffc87224 */ /* 0x000fe200078e0026 */
[----:B------:R-:W-:Y:S01]  /*4430*/  DSETP.MAX.AND P5, P1, R156, R38, PT ;  /* 0x000000269c00722a */ /* 0x000fe200039af000 */
[----:B------:R-:W-:Y:S01]  /*4440*/  IMAD.MOV.U32 R4, RZ, RZ, R39 ;  /* 0x000000ffff047224 */ /* 0x000fe200078e0027 */
[----:B------:R-:W-:Y:S01]  /*4450*/  SEL R198, R69, R198, P4 ;  /* 0x000000c645c67207 */ /* 0x000fe20002000000 */
[----:B------:R-:W-:Y:S01]  /*4460*/  IMAD.MOV.U32 R57, RZ, RZ, R156 ;  /* 0x000000ffff397224 */ /* 0x000fe200078e009c */
[----:B------:R-:W-:Y:S01]  /*4470*/  @P2 LOP3.LUT R132, R6, 0x80000, RZ, 0xfc, !PT ;  /* 0x0008000006842812 */ /* 0x000fe200078efcff */
[----:B------:R-:W-:Y:S01]  /*4480*/  IMAD.MOV.U32 R215, RZ, RZ, R157 ;  /* 0x000000ffffd77224 */ /* 0x000fe200078e009d */
[----:B------:R-:W-:Y:S01]  /*4490*/  FSEL R205, R205, R16, P4 ;  /* 0x00000010cdcd7208 */ /* 0x000fe20002000000 */
[----:B------:R-:W-:Y:S01]  /*44a0*/  IMAD.MOV.U32 R159, RZ, RZ, R59 ;  /* 0x000000ffff9f7224 */ /* 0x000fe200078e003b */
[----:B------:R-:W-:Y:S01]  /*44b0*/  DSETP.MAX.AND P2, P4, R102, R24, PT ;  /* 0x000000186600722a */ /* 0x000fe20003c4f000 */
[----:B------:R-:W-:Y:S01]  /*44c0*/  IMAD.MOV.U32 R69, RZ, RZ, R24 ;  /* 0x000000ffff457224 */ /* 0x000fe200078e0018 */
[----:B------:R-:W-:Y:S01]  /*44d0*/  SEL R200, R57, R200, P5 ;  /* 0x000000c839c87207 */ /* 0x000fe20002800000 */
[----:B------:R-:W-:Y:S01]  /*44e0*/  IMAD.MOV.U32 R6, RZ, RZ, R25 ;  /* 0x000000ffff067224 */ /* 0x000fe200078e0019 */
[----:B------:R-:W-:Y:S01]  /*44f0*/  DADD R24, R10, R82 ;  /* 0x000000000a187229 */ /* 0x000fe20000000052 */
[----:B------:R-:W-:Y:S01]  /*4500*/  @P3 LOP3.LUT R205, R16, 0x80000, RZ, 0xfc, !PT ;  /* 0x0008000010cd3812 */ /* 0x000fe200078efcff */
[----:B------:R-:W-:Y:S01]  /*4510*/  IMAD.MOV.U32 R202, RZ, RZ, R102 ;  /* 0x000000ffffca7224 */ /* 0x000fe200078e0066 */
[----:B------:R-:W-:Y:S01]  /*4520*/  FSEL R215, R215, R4, P5 ;  /* 0x00000004d7d77208 */ /* 0x000fe20002800000 */
[----:B------:R-:W-:Y:S01]  /*4530*/  IMAD.MOV.U32 R39, RZ, RZ, R103 ;  /* 0x000000ffff277224 */ /* 0x000fe200078e0067 */
[----:B------:R-:W-:Y:S01]  /*4540*/  DSETP.MAX.AND P5, P3, R158, R8, PT ;  /* 0x000000089e00722a */ /* 0x000fe20003baf000 */
[----:B------:R-:W-:Y:S01]  /*4550*/  MOV R73, R8 ;  /* 0x0000000800497202 */ /* 0x000fe20000000f00 */
        /* <DEDUP_REMOVED lines=8> */
[----:B------:R-:W0:Y:S01]  /*45e0*/  LDS.128 R100, [R234+0x210] ;  /* 0x00021000ea647984 */ /* 0x000e220000000c00 */
[----:B------:R-:W-:Y:S01]  /*45f0*/  IMAD.MOV.U32 R204, RZ, RZ, R158 ;  /* 0x000000ffffcc7224 */ /* 0x000fe200078e009e */
[----:B------:R-:W-:Y:S01]  /*4600*/  DADD R24, R10, R78 ;  /* 0x000000000a187229 */ /* 0x000fe2000000004e */
[----:B------:R-:W-:Y:S01]  /*4610*/  IMAD.MOV.U32 R41, RZ, RZ, R159 ;  /* 0x000000ffff297224 */ /* 0x000fe200078e009f */
[----:B------:R-:W-:Y:S01]  /*4620*/  @P4 LOP3.LUT R218, R6, 0x80000, RZ, 0xfc, !PT ;  /* 0x0008000006da4812 */ /* 0x000fe200078efcff */
[----:B------:R-:W-:Y:S01]  /*4630*/  IMAD.MOV.U32 R56, RZ, RZ, R196 ;  /* 0x000000ffff387224 */ /* 0x000fe200078e00c4 */
[----:B------:R-:W-:Y:S01]  /*4640*/  SEL R204, R204, R73, P5 ;  /* 0x00000049cccc7207 */ /* 0x000fe20002800000 */
[----:B------:R-:W-:Y:S01]  /*4650*/  IMAD.MOV.U32 R57, RZ, RZ, R197 ;  /* 0x000000ffff397224 */ /* 0x000fe200078e00c5 */
[----:B------:R-:W-:Y:S01]  /*4660*/  FSEL R197, R41, R18, P5 ;  /* 0x0000001229c57208 */ /* 0x000fe20002800000 */
[----:B------:R-:W-:Y:S01]  /*4670*/  DSETP.MAX.AND P5, P4, R194, R8, PT ;  /* 0x00000008c200722a */ /* 0x000fe20003caf000 */
[----:B------:R-:W-:Y:S01]  /*4680*/  MOV R16, R9 ;  /* 0x0000000900107202 */ /* 0x000fe20000000f00 */
[----:B------:R-:W-:Y:S01]  /*4690*/  DADD R38, R10, R54 ;  /* 0x000000000a267229 */ /* 0x000fe20000000036 */
[----:B------:R-:W-:Y:S01]  /*46a0*/  SEL R56, R56, R69, P2 ;  /* 0x0000004538387207 */ /* 0x000fe20001000000 */
[----:B------:R-:W-:Y:S01]  /*46b0*/  IMAD.MOV.U32 R125, RZ, RZ, R8 ;  /* 0x000000ffff7d7224 */ /* 0x000fe200078e0008 */
[----:B------:R-:W-:Y:S01]  /*46c0*/  @P3 LOP3.LUT R197, R18, 0x80000, RZ, 0xfc, !PT ;  /* 0x0008000012c53812 */ /* 0x000fe200078efcff */
[----:B------:R-:W-:Y:S01]  /*46d0*/  IMAD.MOV.U32 R124, RZ, RZ, R194 ;  /* 0x000000ffff7c7224 */ /* 0x000fe200078e00c2 */
[----:B------:R-:W-:Y:S01]  /*46e0*/  FSEL R9, R57, R4, P2 ;  /* 0x0000000439097208 */ /* 0x000fe20001000000 */
[----:B------:R-:W-:Y:S01]  /*46f0*/  IMAD.MOV.U32 R59, RZ, RZ, R195 ;  /* 0x000000ffff3b7224 */ /* 0x000fe200078e00c3 */
[----:B------:R-:W-:Y:S01]  /*4700*/  DSETP.MAX.AND P3, P2, R192, R24, PT ;  /* 0x00000018c000722a */ /* 0x000fe20003a6f000 */
[----:B------:R-:W-:Y:S01]  /*4710*/  MOV R105, R165 ;  /* 0x000000a500697202 */ /* 0x000fe20000000f00 */
[----:B------:R-:W-:Y:S01]  /*4720*/  IMAD.MOV.U32 R6, RZ, RZ, R25 ;  /* 0x000000ffff067224 */ /* 0x000fe200078e0019 */
[----:B------:R-:W-:Y:S01]  /*4730*/  SEL R124, R124, R125, P5 ;  /* 0x0000007d7c7c7207 */ /* 0x000fe20002800000 */
[----:B------:R-:W-:Y:S01]  /*4740*/  DADD R40, R10, R70 ;  /* 0x000000000a287229 */ /* 0x000fe20000000046 */
[----:B------:R-:W-:Y:S01]  /*4750*/  @P1 LOP3.LUT R9, R4, 0x80000, RZ, 0xfc, !PT ;  /* 0x0008000004091812 */ /* 0x000fe200078efcff */
[----:B------:R-:W-:Y:S01]  /*4760*/  IMAD.MOV.U32 R77, RZ, RZ, R104 ;  /* 0x000000ffff4d7224 */ /* 0x000fe200078e0068 */
[----:B------:R-:W-:Y:S01]  /*4770*/  FSEL R25, R59, R16, P5 ;  /* 0x000000103b197208 */ /* 0x000fe20002800000 */
[----:B------:R-:W-:Y:S01]  /*4780*/  IMAD.MOV.U32 R73, RZ, RZ, R105 ;  /* 0x000000ffff497224 */ /* 0x000fe200078e0069 */
[----:B------:R-:W-:Y:S01]  /*4790*/  DSETP.MAX.AND P1, P5, R104, R38, PT ;  /* 0x000000266800722a */ /* 0x000fe20003d2f000 */
[----:B------:R-:W-:Y:S01]  /*47a0*/  IMAD.MOV.U32 R64, RZ, RZ, R24 ;  /* 0x000000ffff407224 */ /* 0x000fe200078e0018 */
[----:B------:R-:W-:Y:S01]  /*47b0*/  DADD R104, R10, R86 ;  /* 0x000000000a687229 */ /* 0x000fe20000000056 */
[----:B------:R-:W-:Y:S01]  /*47c0*/  IMAD.MOV.U32 R69, RZ, RZ, R192 ;  /* 0x000000ffff457224 */ /* 0x000fe200078e00c0 */
[----:B------:R-:W-:Y:S01]  /*47d0*/  @P4 LOP3.LUT R25, R16, 0x80000, RZ, 0xfc, !PT ;  /* 0x0008000010194812 */ /* 0x000fe200078efcff */
[----:B------:R-:W-:Y:S01]  /*47e0*/  IMAD.MOV.U32 R57, RZ, RZ, R193 ;  /* 0x000000ffff397224 */ /* 0x000fe200078e00c1 */
[----:B------:R-:W-:Y:S01]  /*47f0*/  MOV R143, R0 ;  /* 0x00000000008f7202 */ /* 0x000fe20000000f00 */
[----:B------:R-:W-:Y:S01]  /*4800*/  IMAD.MOV.U32 R191, RZ, RZ, R175 ;  /* 0x000000ffffbf7224 */ /* 0x000fe200078e00af */
[----:B------:R-:W-:Y:S01]  /*4810*/  SEL R64, R69, R64, P3 ;  /* 0x0000004045407207 */ /* 0x000fe20001800000 */
[----:B------:R-:W-:-:S02]  /*4820*/  IMAD.MOV.U32 R59, RZ, RZ, R169 ;  /* 0x000000ffff3b7224 */ /* 0x000fc400078e00a9 */
[----:B------:R-:W-:Y:S01]  /*4830*/  IMAD.MOV.U32 R4, RZ, RZ, R39 ;  /* 0x000000ffff047224 */ /* 0x000fe200078e0027 */
[----:B------:R-:W-:Y:S01]  /*4840*/  FSEL R39, R57, R6, P3 ;  /* 0x0000000639277208 */ /* 0x000fe20001800000 */
[----:B------:R-:W-:Y:S01]  /*4850*/  IMAD.MOV.U32 R52, RZ, RZ, R38 ;  /* 0x000000ffff347224 */ /* 0x000fe200078e0026 */
[----:B------:R-:W-:Y:S01]  /*4860*/  DSETP.MAX.AND P4, P3, R190, R40, PT ;  /* 0x00000028be00722a */ /* 0x000fe20003b8f000 */
[----:B------:R-:W-:Y:S01]  /*4870*/  @P2 LOP3.LUT R39, R6, 0x80000, RZ, 0xfc, !PT ;  /* 0x0008000006272812 */ /* 0x000fe200078efcff */
[----:B------:R-:W-:Y:S01]  /*4880*/  IMAD.MOV.U32 R20, RZ, RZ, R58 ;  /* 0x000000ffff147224 */ /* 0x000fe200078e003a */
[----:B------:R-:W-:Y:S01]  /*4890*/  DSETP.MAX.AND P6, P2, R58, R104, PT ;  /* 0x000000683a00722a */ /* 0x000fe20003acf000 */
[----:B------:R-:W-:Y:S01]  /*48a0*/  IMAD.MOV.U32 R57, RZ, RZ, R59 ;  /* 0x000000ffff397224 */ /* 0x000fe200078e003b */
[C---:B------:R-:W-:Y:S01]  /*48b0*/  DADD R58, R10.reuse, R74 ;  /* 0x000000000a3a7229 */ /* 0x040fe2000000004a */
[----:B------:R-:W-:Y:S01]  /*48c0*/  IMAD.MOV.U32 R18, RZ, RZ, R40 ;  /* 0x000000ffff127224 */ /* 0x000fe200078e0028 */
[----:B------:R-:W-:Y:S01]  /*48d0*/  SEL R52, R77, R52, P1 ;  /* 0x000000344d347207 */ /* 0x000fe20000800000 */
[----:B------:R-:W-:Y:S01]  /*48e0*/  IMAD.MOV.U32 R8, RZ, RZ, R41 ;  /* 0x000000ffff087224 */ /* 0x000fe200078e0029 */
[----:B------:R-:W-:Y:S01]  /*48f0*/  MOV R77, R104 ;  /* 0x00000068004d7202 */ /* 0x000fe20000000f00 */
        /* <DEDUP_REMOVED lines=9> */
[----:B------:R-:W-:Y:S01]  /*4990*/  FSEL R11, R69, R8, P4 ;  /* 0x00000008450b7208 */ /* 0x000fe20002000000 */
[----:B------:R-:W-:Y:S01]  /*49a0*/  DSETP.MAX.AND P4, P1, R98, R58, PT ;  /* 0x0000003a6200722a */ /* 0x000fe2000398f000 */
[----:B------:R-:W-:Y:S01]  /*49b0*/  @P3 LOP3.LUT R11, R8, 0x80000, RZ, 0xfc, !PT ;  /* 0x00080000080b3812 */ /* 0x000fe200078efcff */
[----:B------:R-:W-:Y:S01]  /*49c0*/  IMAD.MOV.U32 R8, RZ, RZ, R59 ;  /* 0x000000ffff087224 */ /* 0x000fe200078e003b */
[----:B------:R-:W-:Y:S01]  /*49d0*/  DSETP.MAX.AND P3, P5, R106, R104, PT ;  /* 0x000000686a00722a */ /* 0x000fe20003d6f000 */
[----:B------:R-:W-:Y:S01]  /*49e0*/  IMAD.MOV.U32 R97, RZ, RZ, R115 ;  /* 0x000000ffff617224 */ /* 0x000fe200078e0073 */
[----:B------:R-:W-:Y:S01]  /*49f0*/  FSEL R59, R57, R16, P6 ;  /* 0x00000010393b7208 */ /* 0x000fe20003000000 */
[----:B------:R-:W-:Y:S01]  /*4a00*/  IMAD.MOV.U32 R73, RZ, RZ, R104 ;  /* 0x000000ffff497224 */ /* 0x000fe200078e0068 */
[----:B------:R-:W-:Y:S01]  /*4a10*/  FSEL R193, R193, R8, P4 ;  /* 0x00000008c1c17208 */ /* 0x000fe20002000000 */
[----:B------:R-:W-:Y:S01]  /*4a20*/  IMAD.MOV.U32 R10, RZ, RZ, R105 ;  /* 0x000000ffff0a7224 */ /* 0x000fe200078e0069 */
[C---:B0-----:R-:W-:Y:S01]  /*4a30*/  DADD R104, R100.reuse, R82 ;  /* 0x0000000064687229 */ /* 0x041fe20000000052 */
[----:B------:R-:W-:Y:S01]  /*4a40*/  IMAD.MOV.U32 R196, RZ, RZ, R106 ;  /* 0x000000ffffc47224 */ /* 0x000fe200078e006a */
[----:B------:R-:W-:Y:S01]  /*4a50*/  @P2 LOP3.LUT R59, R16, 0x80000, RZ, 0xfc, !PT ;  /* 0x00080000103b2812 */ /* 0x000fe200078efcff */
[----:B------:R-:W-:Y:S01]  /*4a60*/  IMAD.MOV.U32 R195, RZ, RZ, R107 ;  /* 0x000000ffffc37224 */ /* 0x000fe200078e006b */
[----:B------:R-:W-:Y:S01]  /*4a70*/  DADD R106, R100, R66 ;  /* 0x00000000646a7229 */ /* 0x000fe20000000042 */
[----:B------:R-:W-:Y:S01]  /*4a80*/  IMAD.MOV.U32 R115, RZ, RZ, R37 ;  /* 0x000000ffff737224 */ /* 0x000fe200078e0025 */
[----:B------:R-:W-:Y:S01]  /*4a90*/  @P1 LOP3.LUT R193, R8, 0x80000, RZ, 0xfc, !PT ;  /* 0x0008000008c11812 */ /* 0x000fe200078efcff */
[----:B------:R-:W-:Y:S01]  /*4aa0*/  IMAD.MOV.U32 R38, RZ, RZ, R98 ;  /* 0x000000ffff267224 */ /* 0x000fe200078e0062 */
[----:B------:R-:W-:Y:S01]  /*4ab0*/  DSETP.MAX.AND P1, P2, R96, R104, PT ;  /* 0x000000686000722a */ /* 0x000fe20003a2f000 */
[----:B------:R-:W-:Y:S01]  /*4ac0*/  FSEL R195, R195, R10, P3 ;  /* 0x0000000ac3c37208 */ /* 0x000fe20001800000 */
[----:B------:R-:W-:Y:S01]  /*4ad0*/  DADD R98, R100, R78 ;  /* 0x0000000064627229 */ /* 0x000fe2000000004e */
[----:B------:R-:W-:Y:S01]  /*4ae0*/  IMAD.MOV.U32 R69, RZ, RZ, R58 ;  /* 0x000000ffff457224 */ /* 0x000fe200078e003a */
[----:B------:R-:W-:Y:S01]  /*4af0*/  SEL R196, R196, R73, P3 ;  /* 0x00000049c4c47207 */ /* 0x000fe20001800000 */
[----:B------:R-:W-:Y:S01]  /*4b00*/  IMAD.MOV.U32 R194, RZ, RZ, R96 ;  /* 0x000000ffffc27224 */ /* 0x000fe200078e0060 */
[----:B------:R-:W-:Y:S01]  /*4b10*/  @P5 LOP3.LUT R195, R10, 0x80000, RZ, 0xfc, !PT ;  /* 0x000800000ac35812 */ /* 0x000fe200078efcff */
[----:B------:R-:W-:Y:S01]  /*4b20*/  IMAD.MOV.U32 R10, RZ, RZ, R105 ;  /* 0x000000ffff0a7224 */ /* 0x000fe200078e0069 */
[----:B------:R-:W-:Y:S01]  /*4b30*/  DSETP.MAX.AND P5, P3, R114, R106, PT ;  /* 0x0000006a7200722a */ /* 0x000fe20003baf000 */
[----:B------:R-:W-:Y:S01]  /*4b40*/  IMAD.MOV.U32 R207, RZ, RZ, R97 ;  /* 0x000000ffffcf7224 */ /* 0x000fe200078e0061 */
[----:B------:R-:W-:Y:S01]  /*4b50*/  MOV R57, R104 ;  /* 0x0000006800397202 */ /* 0x000fe20000000f00 */
[----:B------:R-:W-:Y:S01]  /*4b60*/  IMAD.MOV.U32 R37, RZ, RZ, R163 ;  /* 0x000000ffff257224 */ /* 0x000fe200078e00a3 */
[----:B------:R-:W-:Y:S01]  /*4b70*/  DADD R96, R100, R54 ;  /* 0x0000000064607229 */ /* 0x000fe20000000036 */
[----:B------:R-:W-:Y:S01]  /*4b80*/  SEL R38, R38, R69, P4 ;  /* 0x0000004526267207 */ /* 0x000fe20002000000 */
[----:B------:R-:W-:Y:S01]  /*4b90*/  IMAD.MOV.U32 R69, RZ, RZ, R106 ;  /* 0x000000ffff457224 */ /* 0x000fe200078e006a */
[----:B------:R-:W-:Y:S01]  /*4ba0*/  SEL R194, R194, R57, P1 ;  /* 0x00000039c2c27207 */ /* 0x000fe20000800000 */
[----:B------:R-:W-:Y:S01]  /*4bb0*/  IMAD.MOV.U32 R16, RZ, RZ, R107 ;  /* 0x000000ffff107224 */ /* 0x000fe200078e006b */
[----:B------:R-:W-:Y:S01]  /*4bc0*/  FSEL R207, R207, R10, P1 ;  /* 0x0000000acfcf7208 */ /* 0x000fe20000800000 */
[----:B------:R-:W-:Y:S01]  /*4bd0*/  IMAD.MOV.U32 R190, RZ, RZ, R114 ;  /* 0x000000ffffbe7224 */ /* 0x000fe200078e0072 */
[----:B------:R-:W-:Y:S01]  /*4be0*/  DSETP.MAX.AND P4, P1, R36, R98, PT ;  /* 0x000000622400722a */ /* 0x000fe2000398f000 */
[----:B------:R-:W-:Y:S01]  /*4bf0*/  IMAD.MOV.U32 R191, RZ, RZ, R115 ;  /* 0x000000ffffbf7224 */ /* 0x000fe200078e0073 */
[----:B------:R-:W-:Y:S01]  /*4c00*/  MOV R8, R99 ;  /* 0x0000006300087202 */ /* 0x000fe20000000f00 */
[----:B------:R-:W-:Y:S01]  /*4c10*/  IMAD.MOV.U32 R73, RZ, RZ, R36 ;  /* 0x000000ffff497224 */ /* 0x000fe200078e0024 */
[----:B------:R-:W-:Y:S01]  /*4c20*/  SEL R190, R190, R69, P5 ;  /* 0x00000045bebe7207 */ /* 0x000fe20002800000 */
[----:B------:R-:W-:Y:S01]  /*4c30*/  IMAD.MOV.U32 R57, RZ, RZ, R37 ;  /* 0x000000ffff397224 */ /* 0x000fe200078e0025 */
[----:B------:R-:W-:Y:S01]  /*4c40*/  DADD R36, R100, R70 ;  /* 0x0000000064247229 */ /* 0x000fe20000000046 */
[----:B------:R-:W-:Y:S01]  /*4c50*/  IMAD.MOV.U32 R40, RZ, RZ, R98 ;  /* 0x000000ffff287224 */ /* 0x000fe200078e0062 */
[----:B------:R-:W-:Y:S01]  /*4c60*/  @P2 LOP3.LUT R207, R10, 0x80000, RZ, 0xfc, !PT ;  /* 0x000800000acf2812 */ /* 0x000fe200078efcff */
[----:B------:R-:W-:Y:S01]  /*4c70*/  IMAD.MOV.U32 R42, RZ, RZ, R96 ;  /* 0x000000ffff2a7224 */ /* 0x000fe200078e0060 */
[----:B------:R-:W-:Y:S01]  /*4c80*/  FSEL R191, R191, R16, P5 ;  /* 0x00000010bfbf7208 */ /* 0x000fe20002800000 */
[----:B------:R-:W-:Y:S01]  /*4c90*/  DSETP.MAX.AND P5, P2, R160, R96, PT ;  /* 0x00000060a000722a */ /* 0x000fe20003aaf000 */
[----:B------:R-:W-:Y:S01]  /*4ca0*/  IMAD.MOV.U32 R10, RZ, RZ, R97 ;  /* 0x000000ffff0a7224 */ /* 0x000fe200078e0061 */
[----:B------:R-:W-:Y:S01]  /*4cb0*/  SEL R40, R73, R40, P4 ;  /* 0x0000002849287207 */ /* 0x000fe20002000000 */
[----:B------:R-:W-:Y:S01]  /*4cc0*/  IMAD.MOV.U32 R149, RZ, RZ, R161 ;  /* 0x000000ffff957224 */ /* 0x000fe200078e00a1 */
[----:B------:R-:W-:Y:S01]  /*4cd0*/  @P3 LOP3.LUT R191, R16, 0x80000, RZ, 0xfc, !PT ;  /* 0x0008000010bf3812 */ /* 0x000fe200078efcff */
[----:B------:R-:W-:Y:S01]  /*4ce0*/  DADD R96, R100, R86 ;  /* 0x0000000064607229 */ /* 0x000fe20000000056 */
[----:B------:R-:W-:Y:S01]  /*4cf0*/  FSEL R161, R57, R8, P4 ;  /* 0x0000000839a17208 */ /* 0x000fe20002000000 */
[----:B------:R-:W-:Y:S01]  /*4d00*/  DSETP.MAX.AND P4, P3, R136, R36, PT ;  /* 0x000000248800722a */ /* 0x000fe20003b8f000 */
[----:B------:R-:W-:Y:S01]  /*4d10*/  IMAD.MOV.U32 R69, RZ, RZ, R160 ;  /* 0x000000ffff457224 */ /* 0x000fe200078e00a0 */
[----:B------:R-:W-:Y:S01]  /*4d20*/  DADD R98, R100, R74 ;  /* 0x0000000064627229 */ /* 0x000fe2000000004a */
[----:B------:R-:W-:Y:S01]  /*4d30*/  IMAD.MOV.U32 R163, RZ, RZ, R35 ;  /* 0x000000ffffa37224 */ /* 0x000fe200078e0023 */
[----:B------:R-:W-:Y:S01]  /*4d40*/  MOV R57, R137 ;  /* 0x0000008900397202 */ /* 0x000fe20000000f00 */
        /* <DEDUP_REMOVED lines=32> */
[----:B------:R-:W-:Y:S01]  /*4f50*/  SEL R26, R26, R73, P5 ;  /* 0x000000491a1a7207 */ /* 0x000fe20002800000 */
[----:B------:R-:W-:Y:S01]  /*4f60*/  IMAD.MOV.U32 R35, RZ, RZ, R93 ;  /* 0x000000ffff237224 */ /* 0x000fe200078e005d */
[----:B------:R-:W-:Y:S01]  /*4f70*/  SEL R28, R28, R69, P2 ;  /* 0x000000451c1c7207 */ /* 0x000fe20001000000 */
[----:B------:R-:W-:Y:S01]  /*4f80*/  IMAD.MOV.U32 R16, RZ, RZ, R101 ;  /* 0x000000ffff107224 */ /* 0x000fe200078e0065 */
[----:B------:R-:W-:Y:S01]  /*4f90*/  FSEL R105, R105, R10, P2 ;  /* 0x0000000a69697208 */ /* 0x000fe20001000000 */
[----:B------:R-:W-:Y:S01]  /*4fa0*/  IMAD.MOV.U32 R93, RZ, RZ, R15 ;  /* 0x000000ffff5d7224 */ /* 0x000fe200078e000f */
[----:B------:R-:W-:Y:S01]  /*4fb0*/  @P4 LOP3.LUT R105, R10, 0x80000, RZ, 0xfc, !PT ;  /* 0x000800000a694812 */ /* 0x000fe200078efcff */
[----:B------:R-:W-:Y:S01]  /*4fc0*/  DSETP.MAX.AND P2, P1, R34, R96, PT ;  /* 0x000000602200722a */ /* 0x000fe2000394f000 */
[----:B------:R-:W-:Y:S01]  /*4fd0*/  IMAD.MOV.U32 R8, RZ, RZ, R97 ;  /* 0x000000ffff087224 */ /* 0x000fe200078e0061 */
[----:B------:R-:W-:Y:S01]  /*4fe0*/  FSEL R97, R57, R16, P5 ;  /* 0x0000001039617208 */ /* 0x000fe20002800000 */
[----:B------:R-:W-:Y:S01]  /*4ff0*/  IMAD.MOV.U32 R24, RZ, RZ, R34 ;  /* 0x000000ffff187224 */ /* 0x000fe200078e0022 */
[----:B------:R-:W-:Y:S01]  /*5000*/  MOV R10, R33 ;  /* 0x00000021000a7202 */ /* 0x000fe20000000f00 */
[----:B------:R-:W-:Y:S01]  /*5010*/  IMAD.MOV.U32 R69, RZ, RZ, R35 ;  /* 0x000000ffff457224 */ /* 0x000fe200078e0023 */
[----:B------:R-:W-:Y:S01]  /*5020*/  DSETP.MAX.AND P5, P4, R92, R32, PT ;  /* 0x000000205c00722a */ /* 0x000fe20003caf000 */
[----:B------:R-:W-:Y:S01]  /*5030*/  IMAD.MOV.U32 R73, RZ, RZ, R32 ;  /* 0x000000ffff497224 */ /* 0x000fe200078e0020 */
[C---:B------:R-:W-:Y:S01]  /*5040*/  DADD R34, R102.reuse, R78 ;  /* 0x0000000066227229 */ /* 0x040fe2000000004e */
[----:B------:R-:W-:Y:S01]  /*5050*/  SEL R4, R20, R77, P6 ;  /* 0x0000004d14047207 */ /* 0x000fe20003000000 */
[----:B------:R-:W-:Y:S01]  /*5060*/  DADD R32, R102, R54 ;  /* 0x0000000066207229 */ /* 0x000fe20000000036 */
[----:B------:R-:W-:Y:S01]  /*5070*/  IMAD.MOV.U32 R77, RZ, RZ, R96 ;  /* 0x000000ffff4d7224 */ /* 0x000fe200078e0060 */
[----:B------:R-:W-:Y:S01]  /*5080*/  @P3 LOP3.LUT R97, R16, 0x80000, RZ, 0xfc, !PT ;  /* 0x0008000010613812 */ /* 0x000fe200078efcff */
[----:B------:R-:W-:Y:S01]  /*5090*/  IMAD.MOV.U32 R15, RZ, RZ, R49 ;  /* 0x000000ffff0f7224 */ /* 0x000fe200078e0031 */
[----:B------:R-:W-:Y:S01]  /*50a0*/  MOV R49, R13 ;  /* 0x0000000d00317202 */ /* 0x000fe20000000f00 */
[----:B------:R-:W-:Y:S01]  /*50b0*/  IMAD.MOV.U32 R22, RZ, RZ, R92 ;  /* 0x000000ffff167224 */ /* 0x000fe200078e005c */
[----:B------:R-:W-:Y:S01]  /*50c0*/  SEL R24, R24, R77, P2 ;  /* 0x0000004d18187207 */ /* 0x000fe20001000000 */
[----:B------:R-:W-:Y:S01]  /*50d0*/  IMAD.MOV.U32 R57, RZ, RZ, R93 ;  /* 0x000000ffff397224 */ /* 0x000fe200078e005d */
[----:B------:R-:W-:Y:S01]  /*50e0*/  FSEL R93, R69, R8, P2 ;  /* 0x00000008455d7208 */ /* 0x000fe20001000000 */
[----:B------:R-:W-:Y:S01]  /*50f0*/  IMAD.MOV.U32 R101, RZ, RZ, R15 ;  /* 0x000000ffff657224 */ /* 0x000fe200078e000f */
[----:B------:R-:W-:Y:S01]  /*5100*/  DSETP.MAX.AND P3, P2, R14, R34, PT ;  /* 0x000000220e00722a */ /* 0x000fe20003a6f000 */
        /* <DEDUP_REMOVED lines=8> */
[C---:B------:R-:W-:Y:S01]  /*5190*/  DADD R98, R102.reuse, R70 ;  /* 0x0000000066627229 */ /* 0x040fe20000000046 */
[----:B------:R-:W0:Y:S01]  /*51a0*/  LDS.128 R32, [R234+0x220] ;  /* 0x00022000ea207984 */ /* 0x000e220000000c00 */
[----:B------:R-:W-:Y:S01]  /*51b0*/  IMAD.MOV.U32 R73, RZ, RZ, R48 ;  /* 0x000000ffff497224 */ /* 0x000fe200078e0030 */
[----:B------:R-:W-:Y:S01]  /*51c0*/  @P4 LOP3.LUT R15, R10, 0x80000, RZ, 0xfc, !PT ;  /* 0x000800000a0f4812 */ /* 0x000fe200078efcff */
[----:B------:R-:W-:Y:S01]  /*51d0*/  IMAD.MOV.U32 R69, RZ, RZ, R49 ;  /* 0x000000ffff457224 */ /* 0x000fe200078e0031 */
[----:B------:R-:W-:Y:S01]  /*51e0*/  DADD R48, R102, R86 ;  /* 0x0000000066307229 */ /* 0x000fe20000000056 */
[----:B------:R-:W-:Y:S01]  /*51f0*/  IMAD.MOV.U32 R77, RZ, RZ, R14 ;  /* 0x000000ffff4d7224 */ /* 0x000fe200078e000e */
[----:B------:R-:W-:Y:S01]  /*5200*/  FSEL R101, R101, R16, P3 ;  /* 0x0000001065657208 */ /* 0x000fe20001800000 */
[----:B------:R-:W-:Y:S01]  /*5210*/  IMAD.MOV.U32 R13, RZ, RZ, R141 ;  /* 0x000000ffff0d7224 */ /* 0x000fe200078e008d */
[----:B------:R-:W-:Y:S01]  /*5220*/  @P2 LOP3.LUT R101, R16, 0x80000, RZ, 0xfc, !PT ;  /* 0x0008000010652812 */ /* 0x000fe200078efcff */
[----:B------:R-:W-:Y:S01]  /*5230*/  IMAD.MOV.U32 R167, RZ, RZ, R47 ;  /* 0x000000ffffa77224 */ /* 0x000fe200078e002f */
[----:B------:R-:W-:Y:S01]  /*5240*/  SEL R20, R77, R20, P3 ;  /* 0x000000144d147207 */ /* 0x000fe20001800000 */
[----:B------:R-:W-:Y:S01]  /*5250*/  IMAD.MOV.U32 R192, RZ, RZ, R98 ;  /* 0x000000ffffc07224 */ /* 0x000fe200078e0062 */
[----:B------:R-:W-:Y:S01]  /*5260*/  SEL R18, R73, R18, P1 ;  /* 0x0000001249127207 */ /* 0x000fe20000800000 */
[----:B------:R-:W-:Y:S01]  /*5270*/  DSETP.MAX.AND P4, P3, R12, R98, PT ;  /* 0x000000620c00722a */ /* 0x000fe20003b8f000 */
[----:B------:R-:W-:Y:S01]  /*5280*/  MOV R73, R48 ;  /* 0x0000003000497202 */ /* 0x000fe20000000f00 */
[----:B------:R-:W-:Y:S01]  /*5290*/  DSETP.MAX.AND P6, P2, R166, R48, PT ;  /* 0x00000030a600722a */ /* 0x000fe20003acf000 */
[----:B------:R-:W-:Y:S01]  /*52a0*/  IMAD.MOV.U32 R47, RZ, RZ, R49 ;  /* 0x000000ffff2f7224 */ /* 0x000fe200078e0031 */
[C---:B------:R-:W-:Y:S01]  /*52b0*/  DADD R48, R102.reuse, R74 ;  /* 0x0000000066307229 */ /* 0x040fe2000000004a */
[----:B------:R-:W-:Y:S01]  /*52c0*/  IMAD.MOV.U32 R10, RZ, RZ, R99 ;  /* 0x000000ffff0a7224 */ /* 0x000fe200078e0063 */
[----:B------:R-:W-:Y:S01]  /*52d0*/  DADD R98, R102, R90 ;  /* 0x0000000066627229 */ /* 0x000fe2000000005a */
[----:B------:R-:W-:Y:S01]  /*52e0*/  IMAD.MOV.U32 R77, RZ, RZ, R12 ;  /* 0x000000ffff4d7224 */ /* 0x000fe200078e000c */
[----:B------:R-:W-:Y:S01]  /*52f0*/  MOV R92, R172 ;  /* 0x000000ac005c7202 */ /* 0x000fe20000000f00 */
[----:B------:R-:W-:Y:S01]  /*5300*/  IMAD.MOV.U32 R57, RZ, RZ, R13 ;  /* 0x000000ffff397224 */ /* 0x000fe200078e000d */
[----:B------:R-:W-:Y:S01]  /*5310*/  FSEL R13, R69, R8, P1 ;  /* 0x00000008450d7208 */ /* 0x000fe20000800000 */
[----:B------:R-:W-:Y:S01]  /*5320*/  IMAD.MOV.U32 R141, RZ, RZ, R51 ;  /* 0x000000ffff8d7224 */ /* 0x000fe200078e0033 */
[----:B------:R-:W-:Y:S01]  /*5330*/  SEL R192, R77, R192, P4 ;  /* 0x000000c04dc07207 */ /* 0x000fe20002000000 */
[----:B------:R-:W-:Y:S01]  /*5340*/  IMAD.MOV.U32 R12, RZ, RZ, R140 ;  /* 0x000000ffff0c7224 */ /* 0x000fe200078e008c */
[----:B------:R-:W-:Y:S01]  /*5350*/  FSEL R103, R57, R10, P4 ;  /* 0x0000000a39677208 */ /* 0x000fe20002000000 */
[----:B------:R-:W-:Y:S01]  /*5360*/  IMAD.MOV.U32 R51, RZ, RZ, R48 ;  /* 0x000000ffff337224 */ /* 0x000fe200078e0030 */
[----:B------:R-:W-:Y:S01]  /*5370*/  @P5 LOP3.LUT R13, R8, 0x80000, RZ, 0xfc, !PT ;  /* 0x00080000080d5812 */ /* 0x000fe200078efcff */
[----:B------:R-:W-:Y:S01]  /*5380*/  DSETP.MAX.AND P4, P1, R140, R48, PT ;  /* 0x000000308c00722a */ /* 0x000fe2000398f000 */
[----:B------:R-:W-:Y:S01]  /*5390*/  @P3 LOP3.LUT R103, R10, 0x80000, RZ, 0xfc, !PT ;  /* 0x000800000a673812 */ /* 0x000fe200078efcff */
[----:B------:R-:W-:Y:S01]  /*53a0*/  DSETP.MAX.AND P3, P5, R108, R98, PT ;  /* 0x000000626c00722a */ /* 0x000fe20003d6f000 */
[----:B------:R-:W-:-:S02]  /*53b0*/  IMAD.MOV.U32 R159, RZ, RZ, R141 ;  /* 0x000000ffff9f7224 */ /* 0x000fc400078e008d */
[----:B------:R-:W-:Y:S01]  /*53c0*/  IMAD.MOV.U32 R8, RZ, RZ, R108 ;  /* 0x000000ffff087224 */ /* 0x000fe200078e006c */
[----:B------:R-:W-:Y:S01]  /*53d0*/  SEL R12, R12, R51, P4 ;  /* 0x000000330c0c7207 */ /* 0x000fe20002000000 */
[----:B------:R-:W-:Y:S01]  /*53e0*/  IMAD.MOV.U32 R163, RZ, RZ, R109 ;  /* 0x000000ffffa37224 */ /* 0x000fe200078e006d */
[----:B------:R-:W-:Y:S01]  /*53f0*/  FSEL R159, R159, R49, P4 ;  /* 0x000000319f9f7208 */ /* 0x000fe20002000000 */
[----:B------:R-:W-:Y:S01]  /*5400*/  IMAD.MOV.U32 R14, RZ, RZ, R167 ;  /* 0x000000ffff0e7224 */ /* 0x000fe200078e00a7 */
[C---:B0-----:R-:W-:Y:S01]  /*5410*/  DADD R108, R32.reuse, R82 ;  /* 0x00000000206c7229 */ /* 0x041fe20000000052 */
[----:B------:R-:W-:Y:S01]  /*5420*/  IMAD.MOV.U32 R51, RZ, RZ, R181 ;  /* 0x000000ffff337224 */ /* 0x000fe200078e00b5 */
[C---:B------:R-:W-:Y:S01]  /*5430*/  DADD R112, R32.reuse, R66 ;  /* 0x0000000020707229 */ /* 0x040fe20000000042 */
[----:B------:R-:W-:Y:S01]  /*5440*/  IMAD.MOV.U32 R10, RZ, RZ, R99 ;  /* 0x000000ffff0a7224 */ /* 0x000fe200078e0063 */
[----:B------:R-:W-:Y:S01]  /*5450*/  @P1 LOP3.LUT R159, R49, 0x80000, RZ, 0xfc, !PT ;  /* 0x00080000319f1812 */ /* 0x000fe200078efcff */
[----:B------:R-:W-:Y:S01]  /*5460*/  IMAD.MOV.U32 R57, RZ, RZ, R98 ;  /* 0x000000ffff397224 */ /* 0x000fe200078e0062 */
[----:B------:R-:W-:Y:S01]  /*5470*/  FSEL R99, R14, R47, P6 ;  /* 0x0000002f0e637208 */ /* 0x000fe20003000000 */
[----:B------:R-:W-:Y:S01]  /*5480*/  DADD R48, R32, R78 ;  /* 0x0000000020307229 */ /* 0x000fe2000000004e */
[----:B------:R-:W-:Y:S01]  /*5490*/  @P2 LOP3.LUT R99, R47, 0x80000, RZ, 0xfc, !PT ;  /* 0x000800002f632812 */ /* 0x000fe200078efcff */
[----:B------:R-:W-:Y:S01]  /*54a0*/  DSETP.MAX.AND P1, P2, R50, R108, PT ;  /* 0x0000006c3200722a */ /* 0x000fe20003a2f000 */
[----:B------:R-:W-:Y:S01]  /*54b0*/  FSEL R163, R163, R10, P3 ;  /* 0x0000000aa3a37208 */ /* 0x000fe20001800000 */
        /* <DEDUP_REMOVED lines=27> */
[----:B------:R-:W-:Y:S01]  /*5670*/  IMAD.MOV.U32 R162, RZ, RZ, R2 ;  /* 0x000000ffffa27224 */ /* 0x000fe200078e0002 */
[----:B------:R-:W-:Y:S01]  /*5680*/  DSETP.MAX.AND P5, P2, R144, R2, PT ;  /* 0x000000029000722a */ /* 0x000fe20003aaf000 */
[----:B------:R-:W-:Y:S01]  /*5690*/  IMAD.MOV.U32 R47, RZ, RZ, R3 ;  /* 0x000000ffff2f7224 */ /* 0x000fe200078e0003 */
[----:B------:R-:W-:Y:S01]  /*56a0*/  DADD R2, R32, R86 ;  /* 0x0000000020027229 */ /* 0x000fe20000000056 */
[----:B------:R-:W-:Y:S01]  /*56b0*/  FSEL R153, R153, R50, P4 ;  /* 0x0000003299997208 */ /* 0x000fe20002000000 */
[----:B------:R-:W-:Y:S01]  /*56c0*/  DSETP.MAX.AND P4, P3, R170, R48, PT ;  /* 0x00000030aa00722a */ /* 0x000fe20003b8f000 */
        /* <DEDUP_REMOVED lines=9> */
[----:B------:R-:W-:Y:S01]  /*5760*/  @P2 LOP3.LUT R151, R47, 0x80000, RZ, 0xfc, !PT ;  /* 0x000800002f972812 */ /* 0x000fe200078efcff */
[----:B------:R-:W-:Y:S01]  /*5770*/  IMAD.MOV.U32 R51, RZ, RZ, R49 ;  /* 0x000000ffff337224 */ /* 0x000fe200078e0031 */
[C---:B------:R-:W-:Y:S01]  /*5780*/  DADD R48, R32.reuse, R74 ;  /* 0x0000000020307229 */ /* 0x040fe2000000004a */
[----:B------:R-:W-:Y:S01]  /*5790*/  SEL R16, R16, R73, P6 ;  /* 0x0000004910107207 */ /* 0x000fe20003000000 */
[----:B------:R-:W-:Y:S01]  /*57a0*/  DADD R32, R32, R90 ;  /* 0x0000000020207229 */ /* 0x000fe2000000005a */
[----:B------:R-:W-:Y:S01]  /*57b0*/  IMAD.MOV.U32 R73, RZ, RZ, R2 ;  /* 0x000000ffff497224 */ /* 0x000fe200078e0002 */
        /* <DEDUP_REMOVED lines=11> */
[----:B------:R-:W-:Y:S01]  /*5870*/  IMAD.MOV.U32 R179, RZ, RZ, R63 ;  /* 0x000000ffffb37224 */ /* 0x000fe200078e003f */
[----:B------:R-:W-:Y:S01]  /*5880*/  MOV R157, R32 ;  /* 0x00000020009d7202 */ /* 0x000fe20000000f00 */
[----:B------:R-:W-:Y:S01]  /*5890*/  DSETP.MAX.AND P5, P3, R146, R32, PT ;  /* 0x000000209200722a */ /* 0x000fe20003baf000 */
[----:B------:R-:W-:Y:S01]  /*58a0*/  SEL R160, R69, R160, P4 ;  /* 0x000000a045a07207 */ /* 0x000fe20002000000 */
[----:B------:R-:W-:Y:S01]  /*58b0*/  IMAD.MOV.U32 R69, RZ, RZ, R48 ;  /* 0x000000ffff457224 */ /* 0x000fe200078e0030 */
[----:B------:R-:W-:Y:S01]  /*58c0*/  @P1 LOP3.LUT R3, R50, 0x80000, RZ, 0xfc, !PT ;  /* 0x0008000032031812 */ /* 0x000fe200078efcff */
[----:B------:R-:W-:Y:S01]  /*58d0*/  IMAD.MOV.U32 R47, RZ, RZ, R49 ;  /* 0x000000ffff2f7224 */ /* 0x000fe200078e0031 */
[----:B------:R-:W-:Y:S01]  /*58e0*/  DSETP.MAX.AND P2, P4, R178, R48, PT ;  /* 0x00000030b200722a */ /* 0x000fe20003c4f000 */
[----:B------:R-:W-:Y:S01]  /*58f0*/  IMAD.MOV.U32 R156, RZ, RZ, R146 ;  /* 0x000000ffff9c7224 */ /* 0x000fe200078e0092 */
[C---:B------:R-:W-:Y:S01]  /*5900*/  DADD R48, R34.reuse, R82 ;  /* 0x0000000022307229 */ /* 0x040fe20000000052 */
[----:B------:R-:W-:Y:S01]  /*5910*/  IMAD.MOV.U32 R158, RZ, RZ, R178 ;  /* 0x000000ffff9e7224 */ /* 0x000fe200078e00b2 */
[----:B------:R-:W-:Y:S01]  /*5920*/  MOV R170, R81 ;  /* 0x0000005100aa7202 */ /* 0x000fe20000000f00 */
[----:B------:R-:W-:Y:S01]  /*5930*/  IMAD.MOV.U32 R58, RZ, RZ, R179 ;  /* 0x000000ffff3a7224 */ /* 0x000fe200078e00b3 */
[----:B------:R-:W-:Y:S01]  /*5940*/  SEL R156, R156, R157, P5 ;  /* 0x0000009d9c9c7207 */ /* 0x000fe20002800000 */
[----:B------:R-:W-:Y:S01]  /*5950*/  IMAD.MOV.U32 R51, RZ, RZ, R33 ;  /* 0x000000ffff337224 */ /* 0x000fe200078e0021 */
[----:B------:R-:W-:Y:S01]  /*5960*/  DADD R32, R34, R66 ;  /* 0x0000000022207229 */ /* 0x000fe20000000042 */
[----:B------:R-:W-:Y:S01]  /*5970*/  IMAD.MOV.U32 R92, RZ, RZ, R147 ;  /* 0x000000ffff5c7224 */ /* 0x000fe200078e0093 */
[----:B------:R-:W-:Y:S01]  /*5980*/  SEL R158, R158, R69, P2 ;  /* 0x000000459e9e7207 */ /* 0x000fe20001000000 */
[----:B------:R-:W-:Y:S01]  /*5990*/  IMAD.MOV.U32 R177, RZ, RZ, R185 ;  /* 0x000000ffffb17224 */ /* 0x000fe200078e00b9 */
[----:B------:R-:W-:Y:S01]  /*59a0*/  FSEL R147, R58, R47, P2 ;  /* 0x0000002f3a937208 */ /* 0x000fe20001000000 */
[----:B------:R-:W-:Y:S01]  /*59b0*/  IMAD.MOV.U32 R69, RZ, RZ, R48 ;  /* 0x000000ffff457224 */ /* 0x000fe200078e0030 */
[----:B------:R-:W-:Y:S01]  /*59c0*/  FSEL R157, R92, R51, P5 ;  /* 0x000000335c9d7208 */ /* 0x000fe20002800000 */
[----:B------:R-:W-:Y:S01]  /*59d0*/  IMAD.MOV.U32 R57, RZ, RZ, R49 ;  /* 0x000000ffff397224 */ /* 0x000fe200078e0031 */
[----:B------:R-:W-:Y:S01]  /*59e0*/  @P3 LOP3.LUT R157, R51, 0x80000, RZ, 0xfc, !PT ;  /* 0x00080000339d3812 */ /* 0x000fe200078efcff */
[----:B------:R-:W-:Y:S01]  /*59f0*/  DSETP.MAX.AND P2, P1, R176, R48, PT ;  /* 0x00000030b000722a */ /* 0x000fe2000394f000 */
[----:B------:R-:W-:Y:S01]  /*5a00*/  IMAD.MOV.U32 R117, RZ, RZ, R187 ;  /* 0x000000ffff757224 */ /* 0x000fe200078e00bb */
[----:B------:R-:W0:Y:S01]  /*5a10*/  LDS.128 R48, [R234+0x230] ;  /* 0x00023000ea307984 */ /* 0x000e220000000c00 */
[----:B------:R-:W-:Y:S01]  /*5a20*/  @P4 LOP3.LUT R147, R47, 0x80000, RZ, 0xfc, !PT ;  /* 0x000800002f934812 */ /* 0x000fe200078efcff */
[----:B------:R-:W-:Y:S01]  /*5a30*/  IMAD.MOV.U32 R146, RZ, RZ, R176 ;  /* 0x000000ffff927224 */ /* 0x000fe200078e00b0 */
[----:B------:R-:W-:Y:S01]  /*5a40*/  MOV R47, R33 ;  /* 0x00000021002f7202 */ /* 0x000fe20000000f00 */
[----:B------:R-:W-:Y:S01]  /*5a50*/  IMAD.MOV.U32 R58, RZ, RZ, R177 ;  /* 0x000000ffff3a7224 */ /* 0x000fe200078e00b1 */
[----:B------:R-:W-:Y:S01]  /*5a60*/  DSETP.MAX.AND P5, P4, R116, R32, PT ;  /* 0x000000207400722a */ /* 0x000fe20003caf000 */
[----:B------:R-:W-:Y:S01]  /*5a70*/  IMAD.MOV.U32 R175, RZ, RZ, R201 ;  /* 0x000000ffffaf7224 */ /* 0x000fe200078e00c9 */
[----:B------:R-:W-:Y:S01]  /*5a80*/  SEL R146, R146, R69, P2 ;  /* 0x0000004592927207 */ /* 0x000fe20001000000 */
[----:B------:R-:W-:Y:S01]  /*5a90*/  IMAD.MOV.U32 R144, RZ, RZ, R32 ;  /* 0x000000ffff907224 */ /* 0x000fe200078e0020 */
[----:B------:R-:W-:Y:S01]  /*5aa0*/  FSEL R169, R58, R57, P2 ;  /* 0x000000393aa97208 */ /* 0x000fe20001000000 */
[----:B------:R-:W-:Y:S01]  /*5ab0*/  IMAD.MOV.U32 R63, RZ, RZ, R116 ;  /* 0x000000ffff3f7224 */ /* 0x000fe200078e0074 */
[----:B------:R-:W-:Y:S01]  /*5ac0*/  DADD R32, R34, R54 ;  /* 0x0000000022207229 */ /* 0x000fe20000000036 */
[----:B------:R-:W-:Y:S01]  /*5ad0*/  IMAD.MOV.U32 R168, RZ, RZ, R108 ;  /* 0x000000ffffa87224 */ /* 0x000fe200078e006c */
[----:B------:R-:W-:Y:S01]  /*5ae0*/  DSETP.MAX.AND P3, P2, R174, R108, PT ;  /* 0x0000006cae00722a */ /* 0x000fe20003a6f000 */
[----:B------:R-:W-:Y:S01]  /*5af0*/  IMAD.MOV.U32 R69, RZ, RZ, R109 ;  /* 0x000000ffff457224 */ /* 0x000fe200078e006d */
[----:B------:R-:W-:Y:S01]  /*5b00*/  SEL R144, R63, R144, P5 ;  /* 0x000000903f907207 */ /* 0x000fe20002800000 */
        /* <DEDUP_REMOVED lines=15> */
[----:B------:R-:W-:Y:S01]  /*5c00*/  IMAD.MOV.U32 R73, RZ, RZ, R62 ;  /* 0x000000ffff497224 */ /* 0x000fe200078e003e */
[C---:B------:R-:W-:Y:S01]  /*5c10*/  DADD R32, R34.reuse, R86 ;  /* 0x0000000022207229 */ /* 0x040fe20000000056 */
[----:B------:R-:W-:Y:S01]  /*5c20*/  IMAD.MOV.U32 R176, RZ, RZ, R63 ;  /* 0x000000ffffb07224 */ /* 0x000fe200078e003f */
[C---:B------:R-:W-:Y:S01]  /*5c30*/  DADD R62, R34.reuse, R74 ;  /* 0x00000000223e7229 */ /* 0x040fe2000000004a */
        /* <DEDUP_REMOVED lines=10> */
[----:B------:R-:W-:Y:S01]  /*5ce0*/  DSETP.MAX.AND P6, P2, R118, R32, PT ;  /* 0x000000207600722a */ /* 0x000fe20003acf000 */
[----:B------:R-:W-:Y:S01]  /*5cf0*/  FSEL R177, R177, R57, P4 ;  /* 0x00000039b1b17208 */ /* 0x000fe20002000000 */
[----:B------:R-:W-:Y:S01]  /*5d00*/  DSETP.MAX.AND P4, P1, R80, R62, PT ;  /* 0x0000003e5000722a */ /* 0x000fe2000398f000 */
[----:B------:R-:W-:Y:S01]  /*5d10*/  SEL R154, R73, R154, P5 ;  /* 0x0000009a499a7207 */ /* 0x000fe20002800000 */
[----:B0-----:R-:W-:Y:S01]  /*5d20*/  DADD R34, R48, R82 ;  /* 0x0000000030227229 */ /* 0x001fe20000000052 */
[----:B------:R-:W-:Y:S01]  /*5d30*/  @P3 LOP3.LUT R177, R57, 0x80000, RZ, 0xfc, !PT ;  /* 0x0008000039b13812 */ /* 0x000fe200078efcff */
        /* <DEDUP_REMOVED lines=8> */
[----:B------:R-:W-:Y:S01]  /*5dc0*/  FSEL R63, R47, R58, P6 ;  /* 0x0000003a2f3f7208 */ /* 0x000fe20003000000 */
[----:B------:R-:W-:Y:S01]  /*5dd0*/  IMAD.MOV.U32 R57, RZ, RZ, R109 ;  /* 0x000000ffff397224 */ /* 0x000fe200078e006d */
[----:B------:R-:W-:Y:S01]  /*5de0*/  FSEL R170, R170, R29, P4 ;  /* 0x0000001daaaa7208 */ /* 0x000fe20002000000 */
[----:B------:R-:W-:Y:S01]  /*5df0*/  IMAD.MOV.U32 R102, RZ, RZ, R80 ;  /* 0x000000ffff667224 */ /* 0x000fe200078e0050 */
[----:B------:R-:W-:Y:S01]  /*5e00*/  DADD R80, R48, R66 ;  /* 0x0000000030507229 */ /* 0x000fe20000000042 */
[----:B------:R-:W-:Y:S01]  /*5e10*/  @P2 LOP3.LUT R63, R58, 0x80000, RZ, 0xfc, !PT ;  /* 0x000800003a3f2812 */ /* 0x000fe200078efcff */
[----:B------:R-:W-:Y:S01]  /*5e20*/  IMAD.MOV.U32 R69, RZ, RZ, R62 ;  /* 0x000000ffff457224 */ /* 0x000fe200078e003e */
[----:B------:R-:W-:Y:S01]  /*5e30*/  FSEL R171, R171, R57, P3 ;  /* 0x00000039abab7208 */ /* 0x000fe20001800000 */
[----:B------:R-:W-:Y:S01]  /*5e40*/  IMAD.MOV.U32 R106, RZ, RZ, R94 ;  /* 0x000000ffff6a7224 */ /* 0x000fe200078e005e */
[----:B------:R-:W-:Y:S01]  /*5e50*/  @P1 LOP3.LUT R170, R29, 0x80000, RZ, 0xfc, !PT ;  /* 0x000800001daa1812 */ /* 0x000fe200078efcff */
[----:B------:R-:W-:Y:S01]  /*5e60*/  DSETP.MAX.AND P1, P2, R88, R34, PT ;  /* 0x000000225800722a */ /* 0x000fe20003a2f000 */
[----:B------:R-:W-:Y:S01]  /*5e70*/  @P5 LOP3.LUT R171, R57, 0x80000, RZ, 0xfc, !PT ;  /* 0x0008000039ab5812 */ /* 0x000fe200078efcff */
[----:B------:R-:W-:Y:S01]  /*5e80*/  IMAD.MOV.U32 R62, RZ, RZ, R108 ;  /* 0x000000ffff3e7224 */ /* 0x000fe200078e006c */
[----:B------:R-:W-:Y:S01]  /*5e90*/  MOV R29, R35 ;  /* 0x00000023001d7202 */ /* 0x000fe20000000f00 */
[----:B------:R-:W-:Y:S01]  /*5ea0*/  IMAD.MOV.U32 R148, RZ, RZ, R34 ;  /* 0x000000ffff947224 */ /* 0x000fe200078e0022 */
[----:B------:R-:W-:Y:S01]  /*5eb0*/  SEL R102, R102, R69, P4 ;  /* 0x0000004566667207 */ /* 0x000fe20002000000 */
[----:B------:R-:W-:Y:S01]  /*5ec0*/  IMAD.MOV.U32 R57, RZ, RZ, R88 ;  /* 0x000000ffff397224 */ /* 0x000fe200078e0058 */
[----:B------:R-:W-:Y:S01]  /*5ed0*/  SEL R106, R106, R62, P3 ;  /* 0x0000003e6a6a7207 */ /* 0x000fe20001800000 */
[----:B------:R-:W-:Y:S01]  /*5ee0*/  IMAD.MOV.U32 R214, RZ, RZ, R89 ;  /* 0x000000ffffd67224 */ /* 0x000fe200078e0059 */
[C---:B------:R-:W-:Y:S01]  /*5ef0*/  DADD R108, R48.reuse, R70 ;  /* 0x00000000306c7229 */ /* 0x040fe20000000046 */
        /* <DEDUP_REMOVED lines=9> */
[----:B------:R-:W-:Y:S01]  /*5f90*/  DSETP.MAX.AND P4, P1, R184, R114, PT ;  /* 0x00000072b800722a */ /* 0x000fe2000398f000 */
[----:B------:R-:W-:Y:S01]  /*5fa0*/  IMAD.MOV.U32 R47, RZ, RZ, R187 ;  /* 0x000000ffff2f7224 */ /* 0x000fe200078e00bb */
[----:B------:R-:W-:Y:S01]  /*5fb0*/  @P2 LOP3.LUT R214, R29, 0x80000, RZ, 0xfc, !PT ;  /* 0x000800001dd62812 */ /* 0x000fe200078efcff */
[----:B------:R-:W-:Y:S01]  /*5fc0*/  IMAD.MOV.U32 R189, RZ, RZ, R111 ;  /* 0x000000ffffbd7224 */ /* 0x000fe200078e006f */
[----:B------:R-:W-:Y:S01]  /*5fd0*/  SEL R150, R69, R150, P5 ;  /* 0x0000009645967207 */ /* 0x000fe20002800000 */
[----:B------:R-:W-:Y:S01]  /*5fe0*/  IMAD.MOV.U32 R35, RZ, RZ, R115 ;  /* 0x000000ffff237224 */ /* 0x000fe200078e0073 */
[----:B------:R-:W-:Y:S01]  /*5ff0*/  FSEL R212, R47, R34, P5 ;  /* 0x000000222fd47208 */ /* 0x000fe20002800000 */
[----:B------:R-:W-:Y:S01]  /*6000*/  IMAD.MOV.U32 R210, RZ, RZ, R185 ;  /* 0x000000ffffd27224 */ /* 0x000fe200078e00b9 */
[----:B------:R-:W-:Y:S01]  /*6010*/  MOV R57, R184 ;  /* 0x000000b800397202 */ /* 0x000fe20000000f00 */
[----:B------:R-:W-:Y:S01]  /*6020*/  DSETP.MAX.AND P5, P2, R188, R112, PT ;  /* 0x00000070bc00722a */ /* 0x000fe20003aaf000 */
[----:B------:R-:W-:Y:S01]  /*6030*/  IMAD.MOV.U32 R104, RZ, RZ, R114 ;  /* 0x000000ffff687224 */ /* 0x000fe200078e0072 */
[C---:B------:R-:W-:Y:S01]  /*6040*/  DADD R66, R50.reuse, R66 ;  /* 0x0000000032427229 */ /* 0x040fe20000000042 */
        /* <DEDUP_REMOVED lines=8> */
[----:B------:R-:W-:Y:S01]  /*60d0*/  IMAD.MOV.U32 R183, RZ, RZ, R85 ;  /* 0x000000ffffb77224 */ /* 0x000fe200078e0055 */
[----:B------:R-:W-:Y:S01]  /*60e0*/  SEL R100, R69, R100, P5 ;  /* 0x0000006445647207 */ /* 0x000fe20002800000 */
[----:B------:R-:W-:Y:S01]  /*60f0*/  IMAD.MOV.U32 R131, RZ, RZ, R17 ;  /* 0x000000ffff837224 */ /* 0x000fe200078e0011 */
[----:B------:R-:W-:Y:S01]  /*6100*/  FSEL R208, R208, R29, P5 ;  /* 0x0000001dd0d07208 */ /* 0x000fe20002800000 */
[----:B------:R-:W-:Y:S01]  /*6110*/  IMAD.MOV.U32 R73, RZ, RZ, R32 ;  /* 0x000000ffff497224 */ /* 0x000fe200078e0020 */
[C---:B------:R-:W-:Y:S01]  /*6120*/  DADD R32, R50.reuse, R54 ;  /* 0x0000000032207229 */ /* 0x040fe20000000036 */
[----:B------:R-:W-:Y:S01]  /*6130*/  IMAD.MOV.U32 R57, RZ, RZ, R108 ;  /* 0x000000ffff397224 */ /* 0x000fe200078e006c */
[----:B------:R-:W-:Y:S01]  /*6140*/  DADD R54, R50, R86 ;  /* 0x0000000032367229 */ /* 0x000fe20000000056 */
[----:B------:R-:W-:Y:S01]  /*6150*/  IMAD.MOV.U32 R34, RZ, RZ, R109 ;  /* 0x000000ffff227224 */ /* 0x000fe200078e006d */
[----:B------:R-:W-:Y:S01]  /*6160*/  DADD R86, R48, R74 ;  /* 0x0000000030567229 */ /* 0x000fe2000000004a */
[----:B------:R-:W-:Y:S01]  /*6170*/  IMAD.MOV.U32 R98, RZ, RZ, R182 ;  /* 0x000000ffff627224 */ /* 0x000fe200078e00b6 */
[----:B------:R-:W-:Y:S01]  /*6180*/  DSETP.MAX.AND P4, P3, R182, R108, PT ;  /* 0x0000006cb600722a */ /* 0x000fe20003b8f000 */
[----:B------:R-:W-:Y:S01]  /*6190*/  IMAD.MOV.U32 R127, RZ, RZ, R23 ;  /* 0x000000ffff7f7224 */ /* 0x000fe200078e0017 */
[----:B------:R-:W-:Y:S01]  /*61a0*/  DSETP.MAX.AND P5, P1, R130, R94, PT ;  /* 0x0000005e8200722a */ /* 0x000fe200039af000 */
[----:B------:R-:W-:Y:S01]  /*61b0*/  MOV R47, R183 ;  /* 0x000000b7002f7202 */ /* 0x000fe20000000f00 */
[----:B------:R-:W-:Y:S01]  /*61c0*/  DADD R48, R48, R90 ;  /* 0x0000000030307229 */ /* 0x000fe2000000005a */
[----:B------:R-:W-:Y:S01]  /*61d0*/  @P2 LOP3.LUT R208, R29, 0x80000, RZ, 0xfc, !PT ;  /* 0x000800001dd02812 */ /* 0x000fe200078efcff */
[----:B------:R-:W-:Y:S01]  /*61e0*/  IMAD.MOV.U32 R69, RZ, RZ, R94 ;  /* 0x000000ffff457224 */ /* 0x000fe200078e005e */
[----:B------:R-:W-:Y:S01]  /*61f0*/  SEL R98, R98, R57, P4 ;  /* 0x0000003962627207 */ /* 0x000fe20002000000 */
[----:B------:R-:W-:Y:S01]  /*6200*/  IMAD.MOV.U32 R35, RZ, RZ, R95 ;  /* 0x000000ffff237224 */ /* 0x000fe200078e005f */
[----:B------:R-:W-:Y:S01]  /*6210*/  FSEL R206, R47, R34, P4 ;  /* 0x000000222fce7208 */ /* 0x000fe20002000000 */
[----:B------:R-:W-:Y:S01]  /*6220*/  IMAD.MOV.U32 R58, RZ, RZ, R131 ;  /* 0x000000ffff3a7224 */ /* 0x000fe200078e0083 */
[----:B------:R-:W-:Y:S01]  /*6230*/  DSETP.MAX.AND P2, P4, R126, R86, PT ;  /* 0x000000567e00722a */ /* 0x000fe20003c4f000 */
[----:B------:R-:W-:Y:S01]  /*6240*/  IMAD.MOV.U32 R96, RZ, RZ, R130 ;  /* 0x000000ffff607224 */ /* 0x000fe200078e0082 */
[C---:B------:R-:W-:Y:S01]  /*6250*/  DADD R78, R50.reuse, R78 ;  /* 0x00000000324e7229 */ /* 0x040fe2000000004e */
[----:B------:R-:W-:Y:S01]  /*6260*/  IMAD.MOV.U32 R29, RZ, RZ, R86 ;  /* 0x000000ffff1d7224 */ /* 0x000fe200078e0056 */
[C---:B------:R-:W-:Y:S01]  /*6270*/  DADD R70, R50.reuse, R70 ;  /* 0x0000000032467229 */ /* 0x040fe20000000046 */
[----:B------:R-:W-:Y:S01]  /*6280*/  IMAD.MOV.U32 R17, RZ, RZ, R87 ;  /* 0x000000ffff117224 */ /* 0x000fe200078e0057 */
[C---:B------:R-:W-:Y:S01]  /*6290*/  DADD R74, R50.reuse, R74 ;  /* 0x00000000324a7229 */ /* 0x040fe2000000004a */
[----:B------:R-:W-:Y:S01]  /*62a0*/  IMAD.MOV.U32 R94, RZ, RZ, R126 ;  /* 0x000000ffff5e7224 */ /* 0x000fe200078e007e */
[----:B------:R-:W-:Y:S01]  /*62b0*/  DADD R50, R50, R90 ;  /* 0x0000000032327229 */ /* 0x000fe2000000005a */
[----:B------:R-:W-:Y:S01]  /*62c0*/  IMAD.MOV.U32 R62, RZ, RZ, R127 ;  /* 0x000000ffff3e7224 */ /* 0x000fe200078e007f */
[----:B------:R-:W-:Y:S01]  /*62d0*/  FSEL R95, R58, R35, P5 ;  /* 0x000000233a5f7208 */ /* 0x000fe20002800000 */
[----:B------:R-:W-:Y:S01]  /*62e0*/  IMAD.MOV.U32 R135, RZ, RZ, R7 ;  /* 0x000000ffff877224 */ /* 0x000fe200078e0007 */
[----:B------:R-:W-:Y:S01]  /*62f0*/  SEL R96, R96, R69, P5 ;  /* 0x0000004560607207 */ /* 0x000fe20002800000 */
[----:B------:R-:W-:Y:S01]  /*6300*/  IMAD.MOV.U32 R123, RZ, RZ, R21 ;  /* 0x000000ffff7b7224 */ /* 0x000fe200078e0015 */
[----:B------:R-:W-:Y:S01]  /*6310*/  @P3 LOP3.LUT R206, R34, 0x80000, RZ, 0xfc, !PT ;  /* 0x0008000022ce3812 */ /* 0x000fe200078efcff */
[----:B------:R-:W-:Y:S01]  /*6320*/  IMAD.MOV.U32 R23, RZ, RZ, R49 ;  /* 0x000000ffff177224 */ /* 0x000fe200078e0031 */
[----:B------:R-:W-:Y:S01]  /*6330*/  SEL R94, R94, R29, P2 ;  /* 0x0000001d5e5e7207 */ /* 0x000fe20001000000 */
[----:B------:R-:W-:Y:S01]  /*6340*/  DSETP.MAX.AND P5, P3, R134, R48, PT ;  /* 0x000000308600722a */ /* 0x000fe20003baf000 */
[----:B------:R-:W-:Y:S01]  /*6350*/  @P1 LOP3.LUT R95, R35, 0x80000, RZ, 0xfc, !PT ;  /* 0x00080000235f1812 */ /* 0x000fe200078efcff */
[----:B------:R-:W-:Y:S01]  /*6360*/  IMAD.MOV.U32 R92, RZ, RZ, R134 ;  /* 0x000000ffff5c7224 */ /* 0x000fe200078e0086 */
[----:B------:R-:W-:Y:S01]  /*6370*/  FSEL R91, R62, R17, P2 ;  /* 0x000000113e5b7208 */ /* 0x000fe20001000000 */
[----:B------:R-:W-:Y:S01]  /*6380*/  DSETP.MAX.AND P2, P1, R122, R82, PT ;  /* 0x000000527a00722a */ /* 0x000fe2000394f000 */
        /* <DEDUP_REMOVED lines=8> */
[----:B------:R-:W-:Y:S01]  /*6410*/  DSETP.MAX.AND P5, P4, R138, R66, PT ;  /* 0x000000428a00722a */ /* 0x000fe20003caf000 */
[----:B------:R-:W-:Y:S01]  /*6420*/  IMAD.MOV.U32 R29, RZ, RZ, R82 ;  /* 0x000000ffff1d7224 */ /* 0x000fe200078e0052 */
[----:B------:R-:W-:Y:S01]  /*6430*/  MOV R58, R67 ;  /* 0x00000043003a7202 */ /* 0x000fe20000000f00 */
[----:B------:R-:W-:Y:S01]  /*6440*/  IMAD.MOV.U32 R90, RZ, RZ, R122 ;  /* 0x000000ffff5a7224 */ /* 0x000fe200078e007a */
[----:B------:R-:W-:Y:S01]  /*6450*/  FSEL R87, R48, R7, P2 ;  /* 0x0000000730577208 */ /* 0x000fe20001000000 */
[----:B------:R-:W-:Y:S01]  /*6460*/  IMAD.MOV.U32 R17, RZ, RZ, R66 ;  /* 0x000000ffff117224 */ /* 0x000fe200078e0042 */
[----:B------:R-:W-:Y:S01]  /*6470*/  @P3 LOP3.LUT R89, R23, 0x80000, RZ, 0xfc, !PT ;  /* 0x0008000017593812 */ /* 0x000fe200078efcff */
[----:B------:R-:W-:Y:S01]  /*6480*/  IMAD.MOV.U32 R88, RZ, RZ, R138 ;  /* 0x000000ffff587224 */ /* 0x000fe200078e008a */
[----:B------:R-:W-:Y:S01]  /*6490*/  SEL R90, R90, R29, P2 ;  /* 0x0000001d5a5a7207 */ /* 0x000fe20001000000 */
[----:B------:R-:W-:Y:S01]  /*64a0*/  IMAD.MOV.U32 R81, RZ, RZ, R139 ;  /* 0x000000ffff517224 */ /* 0x000fe200078e008b */
        /* <DEDUP_REMOVED lines=8> */
[----:B------:R-:W-:Y:S01]  /*6530*/  DSETP.MAX.AND P3, P2, R110, R78, PT ;  /* 0x0000004e6e00722a */ /* 0x000fe20003a6f000 */
[----:B------:R-:W-:Y:S01]  /*6540*/  IMAD.MOV.U32 R7, RZ, RZ, R33 ;  /* 0x000000ffff077224 */ /* 0x000fe200078e0021 */
[----:B------:R-:W-:Y:S01]  /*6550*/  LDS.128 R108, [R219+0x10] ;  /* 0x00001000db6c7984 */ /* 0x000fe20000000c00 */
[----:B------:R-:W-:Y:S01]  /*6560*/  IMAD.MOV.U32 R21, RZ, RZ, R78 ;  /* 0x000000ffff157224 */ /* 0x000fe200078e004e */
[----:B------:R-:W-:Y:S01]  /*6570*/  @P4 LOP3.LUT R81, R58, 0x80000, RZ, 0xfc, !PT ;  /* 0x000800003a514812 */ /* 0x000fe200078efcff */
[----:B------:R-:W-:Y:S01]  /*6580*/  IMAD.MOV.U32 R5, RZ, RZ, R79 ;  /* 0x000000ffff057224 */ /* 0x000fe200078e004f */
[----:B------:R-:W0:Y:S01]  /*6590*/  LDS.128 R32, [R234+0x400] ;  /* 0x00040000ea207984 */ /* 0x000e220000000c00 */
[----:B------:R-:W-:Y:S01]  /*65a0*/  IMAD.MOV.U32 R85, RZ, RZ, R31 ;  /* 0x000000ffff557224 */ /* 0x000fe200078e001f */
[----:B------:R-:W-:Y:S01]  /*65b0*/  SEL R86, R86, R21, P3 ;  /* 0x0000001556567207 */ /* 0x000fe20001800000 */
[----:B------:R-:W-:Y:S01]  /*65c0*/  IMAD.MOV.U32 R152, RZ, RZ, R118 ;  /* 0x000000ffff987224 */ /* 0x000fe200078e0076 */
[----:B------:R-:W1:Y:S01]  /*65d0*/  LDS.128 R112, [R219+0x50] ;  /* 0x00005000db707984 */ /* 0x000e620000000c00 */
        /* <DEDUP_REMOVED lines=9> */
[----:B------:R-:W-:Y:S01]  /*6670*/  @P1 LOP3.LUT R83, R7, 0x80000, RZ, 0xfc, !PT ;  /* 0x0008000007531812 */ /* 0x000fe200078efcff */
[----:B------:R-:W-:Y:S01]  /*6680*/  IMAD.MOV.U32 R82, RZ, RZ, R84 ;  /* 0x000000ffff527224 */ /* 0x000fe200078e0054 */
[----:B------:R-:W-:Y:S01]  /*6690*/  SEL R84, R0, R19, P5 ;  /* 0x0000001300547207 */ /* 0x000fe20002800000 */
[----:B------:R-:W-:Y:S01]  /*66a0*/  IMAD.MOV.U32 R48, RZ, RZ, R85 ;  /* 0x000000ffff307224 */ /* 0x000fe200078e0055 */
[----:B------:R-:W4:Y:S01]  /*66b0*/  LDS.128 R116, [R219+0x90] ;  /* 0x00009000db747984 */ /* 0x000f220000000c00 */
        /* <DEDUP_REMOVED lines=10> */
[----:B------:R-:W-:Y:S01]  /*6760*/  DSETP.MAX.AND P6, P3, R76, R50, PT ;  /* 0x000000324c00722a */ /* 0x000fe20003bcf000 */
[----:B------:R-:W-:Y:S01]  /*6770*/  IMAD.MOV.U32 R0, RZ, RZ, R55 ;  /* 0x000000ffff007224 */ /* 0x000fe200078e0037 */
[----:B------:R-:W-:Y:S01]  /*6780*/  MOV R69, R53 ;  /* 0x0000003500457202 */ /* 0x000fe20000000f00 */
[----:B------:R-:W-:Y:S01]  /*6790*/  IMAD.MOV.U32 R5, RZ, RZ, R121 ;  /* 0x000000ffff057224 */ /* 0x000fe200078e0079 */
[----:B------:R-:W-:Y:S01]  /*67a0*/  MOV R80, R120 ;  /* 0x0000007800507202 */ /* 0x000fe20000000f00 */
[----:B------:R-:W-:Y:S01]  /*67b0*/  IMAD.MOV.U32 R7, RZ, RZ, R72 ;  /* 0x000000ffff077224 */ /* 0x000fe200078e0048 */
[----:B------:R-:W5:Y:S01]  /*67c0*/  LDS.128 R120, [R219+0xd0] ;  /* 0x0000d000db787984 */ /* 0x000f620000000c00 */
[----:B------:R-:W-:Y:S01]  /*67d0*/  IMAD.MOV.U32 R71, RZ, RZ, R73 ;  /* 0x000000ffff477224 */ /* 0x000fe200078e0049 */
[----:B------:R-:W-:Y:S01]  /*67e0*/  SEL R80, R80, R19, P2 ;  /* 0x0000001350507207 */ /* 0x000fe20001000000 */
[----:B------:R-:W-:Y:S01]  /*67f0*/  IMAD.MOV.U32 R76, RZ, RZ, R74 ;  /* 0x000000ffff4c7224 */ /* 0x000fe200078e004a */
[----:B------:R-:W-:Y:S01]  /*6800*/  FSEL R55, R5, R0, P2 ;  /* 0x0000000005377208 */ /* 0x000fe20001000000 */
[----:B0-----:R-:W-:Y:S01]  /*6810*/  DADD R48, R32, R108 ;  /* 0x0000000020307229 */ /* 0x001fe2000000006c */
[----:B------:R-:W-:Y:S01]  /*6820*/  IMAD.MOV.U32 R17, RZ, RZ, R50 ;  /* 0x000000ffff117224 */ /* 0x000fe200078e0032 */
[----:B------:R-:W-:Y:S01]  /*6830*/  FSEL R71, R71, R75, P4 ;  /* 0x0000004b47477208 */ /* 0x000fe20002000000 */
[----:B------:R-:W-:Y:S01]  /*6840*/  IMAD.MOV.U32 R54, RZ, RZ, R51 ;  /* 0x000000ffff367224 */ /* 0x000fe200078e0033 */
[----:B------:R-:W-:Y:S01]  /*6850*/  DADD R50, R108, R34 ;  /* 0x000000006c327229 */ /* 0x000fe20000000022 */
[----:B------:R-:W-:Y:S01]  /*6860*/  IMAD.MOV.U32 R73, RZ, RZ, R77 ;  /* 0x000000ffff497224 */ /* 0x000fe200078e004d */
[----:B------:R-:W-:Y:S01]  /*6870*/  SEL R76, R7, R76, P4 ;  /* 0x0000004c074c7207 */ /* 0x000fe20002000000 */
[----:B------:R-:W-:Y:S01]  /*6880*/  IMAD.MOV.U32 R57, RZ, RZ, R9 ;  /* 0x000000ffff397224 */ /* 0x000fe200078e0009 */
[----:B------:R-:W-:Y:S01]  /*6890*/  DSETP.MAX.AND P2, P4, R68, R48, PT ;  /* 0x000000304400722a */ /* 0x000fe20003c4f000 */
[----:B------:R-:W-:Y:S01]  /*68a0*/  @P5 LOP3.LUT R55, R0, 0x80000, RZ, 0xfc, !PT ;  /* 0x0008000000375812 */ /* 0x000fe200078efcff */
[----:B------:R-:W-:Y:S01]  /*68b0*/  IMAD.MOV.U32 R9, RZ, RZ, R56 ;  /* 0x000000ffff097224 */ /* 0x000fe200078e0038 */
[----:B------:R-:W-:Y:S01]  /*68c0*/  @P1 LOP3.LUT R71, R75, 0x80000, RZ, 0xfc, !PT ;  /* 0x000800004b471812 */ /* 0x000fe200078efcff */
[----:B------:R-:W-:Y:S01]  /*68d0*/  IMAD.MOV.U32 R0, RZ, RZ, R69 ;  /* 0x000000ffff007224 */ /* 0x000fe200078e0045 */
[----:B------:R-:W-:Y:S01]  /*68e0*/  FSEL R73, R73, R54, P6 ;  /* 0x0000003649497208 */ /* 0x000fe20003000000 */
[----:B------:R-:W-:Y:S01]  /*68f0*/  DSETP.MAX.AND P5, P1, R56, R50, PT ;  /* 0x000000323800722a */ /* 0x000fe200039af000 */
[----:B------:R-:W-:Y:S01]  /*6900*/  @P3 LOP3.LUT R73, R54, 0x80000, RZ, 0xfc, !PT ;  /* 0x0008000036493812 */ /* 0x000fe200078efcff */
[----:B------:R-:W-:Y:S01]  /*6910*/  IMAD.MOV.U32 R56, RZ, RZ, R50 ;  /* 0x000000ffff387224 */ /* 0x000fe200078e0032 */
[----:B------:R-:W-:Y:S01]  /*6920*/  LDS.128 R128, [R219+0x150] ;  /* 0x00015000db807984 */ /* 0x000fe20000000c00 */
[----:B------:R-:W-:Y:S01]  /*6930*/  IMAD.MOV.U32 R54, RZ, RZ, R51 ;  /* 0x000000ffff367224 */ /* 0x000fe200078e0033 */
[----:B-1----:R-:W-:Y:S01]  /*6940*/  DADD R50, R112, R34 ;  /* 0x0000000070327229 */ /* 0x002fe20000000022 */
        /* <DEDUP_REMOVED lines=16> */
[----:B------:R-:W-:Y:S01]  /*6a50*/  FSEL R216, R125, R51, P4 ;  /* 0x000000337dd87208 */ /* 0x000fe20002000000 */
[----:B------:R-:W-:Y:S01]  /*6a60*/  IMAD.MOV.U32 R47, RZ, RZ, R65 ;  /* 0x000000ffff2f7224 */ /* 0x000fe200078e0041 */
[----:B------:R-:W0:Y:S01]  /*6a70*/  LDS.128 R124, [R219+0x110] ;  /* 0x00011000db7c7984 */ /* 0x000e220000000c00 */
[----:B------:R-:W-:Y:S01]  /*6a80*/  SEL R72, R72, R5, P2 ;  /* 0x0000000548487207 */ /* 0x000fe20001000000 */
[----:B------:R-:W-:Y:S01]  /*6a90*/  DSETP.MAX.AND P2, P3, R60, R48, PT ;  /* 0x000000303c00722a */ /* 0x000fe20003b4f000 */
[----:B------:R-:W-:Y:S01]  /*6aa0*/  IMAD.MOV.U32 R75, RZ, RZ, R48 ;  /* 0x000000ffff4b7224 */ /* 0x000fe200078e0030 */
[----:B------:R-:W-:Y:S01]  /*6ab0*/  LDS.128 R136, [R219+0x1d0] ;  /* 0x0001d000db887984 */ /* 0x000fe20000000c00 */
[----:B------:R-:W-:Y:S01]  /*6ac0*/  IMAD.MOV.U32 R0, RZ, RZ, R49 ;  /* 0x000000ffff007224 */ /* 0x000fe200078e0031 */
[----:B----4-:R-:W-:Y:S01]  /*6ad0*/  DADD R48, R32, R116 ;  /* 0x0000000020307229 */ /* 0x010fe20000000074 */
[----:B------:R-:W-:Y:S01]  /*6ae0*/  IMAD.MOV.U32 R5, RZ, RZ, R50 ;  /* 0x000000ffff057224 */ /* 0x000fe200078e0032 */
        /* <DEDUP_REMOVED lines=8> */
[----:B------:R-:W-:Y:S01]  /*6b70*/  SEL R58, R58, R5, P4 ;  /* 0x000000053a3a7207 */ /* 0x000fe20002000000 */
[----:B-----5:R-:W-:Y:S01]  /*6b80*/  DADD R46, R32, R120 ;  /* 0x00000000202e7229 */ /* 0x020fe20000000078 */
[----:B------:R-:W-:Y:S01]  /*6b90*/  @P3 LOP3.LUT R57, R0, 0x80000, RZ, 0xfc, !PT ;  /* 0x0008000000393812 */ /* 0x000fe200078efcff */
[----:B------:R-:W-:Y:S01]  /*6ba0*/  DSETP.MAX.AND P3, P4, R64, R50, PT ;  /* 0x000000324000722a */ /* 0x000fe20003c6f000 */
[----:B------:R-:W-:Y:S01]  /*6bb0*/  IMAD.MOV.U32 R213, RZ, RZ, R65 ;  /* 0x000000ffffd57224 */ /* 0x000fe200078e0041 */
[----:B------:R-:W-:Y:S01]  /*6bc0*/  SEL R78, R78, R17, P6 ;  /* 0x000000114e4e7207 */ /* 0x000fe20003000000 */
[----:B------:R-:W-:Y:S01]  /*6bd0*/  IMAD.MOV.U32 R7, RZ, RZ, R50 ;  /* 0x000000ffff077224 */ /* 0x000fe200078e0032 */
[----:B------:R-:W-:Y:S01]  /*6be0*/  MOV R203, R218 ;  /* 0x000000da00cb7202 */ /* 0x000fe20000000f00 */
[----:B------:R-:W-:Y:S01]  /*6bf0*/  IMAD.MOV.U32 R0, RZ, RZ, R51 ;  /* 0x000000ffff007224 */ /* 0x000fe200078e0033 */
[----:B------:R-:W-:Y:S01]  /*6c00*/  FSEL R51, R60, R49, P1 ;  /* 0x000000313c337208 */ /* 0x000fe20000800000 */
        /* <DEDUP_REMOVED lines=8> */
[----:B------:R-:W-:Y:S01]  /*6c90*/  SEL R70, R70, R5, P1 ;  /* 0x0000000546467207 */ /* 0x000fe20000800000 */
[----:B------:R-:W-:Y:S01]  /*6ca0*/  IMAD.MOV.U32 R68, RZ, RZ, R44 ;  /* 0x000000ffff447224 */ /* 0x000fe200078e002c */
[----:B------:R-:W-:Y:S01]  /*6cb0*/  @P4 LOP3.LUT R213, R0, 0x80000, RZ, 0xfc, !PT ;  /* 0x0008000000d54812 */ /* 0x000fe200078efcff */
[----:B------:R-:W-:Y:S01]  /*6cc0*/  IMAD.MOV.U32 R50, RZ, RZ, R45 ;  /* 0x000000ffff327224 */ /* 0x000fe200078e002d */
[----:B------:R-:W1:Y:S01]  /*6cd0*/  LDS.128 R132, [R219+0x190] ;  /* 0x00019000db847984 */ /* 0x000e620000000c00 */
[----:B------:R-:W-:Y:S01]  /*6ce0*/  DSETP.MAX.AND P4, P1, R52, R48, PT ;  /* 0x000000303400722a */ /* 0x000fe2000398f000 */
[----:B------:R-:W-:Y:S01]  /*6cf0*/  IMAD.MOV.U32 R7, RZ, RZ, R46 ;  /* 0x000000ffff077224 */ /* 0x000fe200078e002e */
[----:B0-----:R-:W-:Y:S01]  /*6d00*/  DADD R44, R32, R124 ;  /* 0x00000000202c7229 */ /* 0x001fe2000000007c */
        /* <DEDUP_REMOVED lines=8> */
[----:B------:R-:W-:Y:S01]  /*6d90*/  DSETP.MAX.AND P2, P3, R198, R44, PT ;  /* 0x0000002cc600722a */ /* 0x000fe20003b4f000 */
[----:B------:R-:W-:Y:S01]  /*6da0*/  MOV R53, R48 ;  /* 0x0000003000357202 */ /* 0x000fe20000000f00 */
        /* <DEDUP_REMOVED lines=10> */
[----:B------:R-:W-:Y:S01]  /*6e50*/  DADD R6, R32, R128 ;  /* 0x0000000020067229 */ /* 0x000fe20000000080 */
[----:B------:R-:W-:Y:S01]  /*6e60*/  IMAD.MOV.U32 R61, RZ, RZ, R44 ;  /* 0x000000ffff3d7224 */ /* 0x000fe200078e002c */
[----:B------:R-:W-:Y:S01]  /*6e70*/  MOV R11, R47 ;  /* 0x0000002f000b7202 */ /* 0x000fe20000000f00 */
[----:B------:R-:W-:Y:S01]  /*6e80*/  DADD R44, R128, R34 ;  /* 0x00000000802c7229 */ /* 0x000fe20000000022 */
[----:B------:R-:W-:Y:S01]  /*6e90*/  FSEL R47, R0, R5, P2 ;  /* 0x00000005002f7208 */ /* 0x000fe20001000000 */
[----:B------:R-:W-:Y:S01]  /*6ea0*/  IMAD.MOV.U32 R60, RZ, RZ, R198 ;  /* 0x000000ffff3c7224 */ /* 0x000fe200078e00c6 */
[----:B------:R-:W-:Y:S01]  /*6eb0*/  @P3 LOP3.LUT R47, R5, 0x80000, RZ, 0xfc, !PT ;  /* 0x00080000052f3812 */ /* 0x000fe200078efcff */
[----:B------:R-:W-:Y:S01]  /*6ec0*/  IMAD.MOV.U32 R9, RZ, RZ, R46 ;  /* 0x000000ffff097224 */ /* 0x000fe200078e002e */
[----:B------:R-:W-:Y:S01]  /*6ed0*/  FSEL R211, R211, R11, P4 ;  /* 0x0000000bd3d37208 */ /* 0x000fe20002000000 */
[----:B------:R-:W-:Y:S01]  /*6ee0*/  IMAD.MOV.U32 R201, RZ, RZ, R215 ;  /* 0x000000ffffc97224 */ /* 0x000fe200078e00d7 */
[----:B------:R-:W-:Y:S01]  /*6ef0*/  SEL R60, R60, R61, P2 ;  /* 0x0000003d3c3c7207 */ /* 0x000fe20001000000 */
[----:B------:R-:W-:Y:S01]  /*6f00*/  IMAD.MOV.U32 R5, RZ, RZ, R59 ;  /* 0x000000ffff057224 */ /* 0x000fe200078e003b */
[----:B------:R-:W-:Y:S01]  /*6f10*/  SEL R48, R48, R9, P4 ;  /* 0x0000000930307207 */ /* 0x000fe20002000000 */
[----:B------:R-:W-:Y:S01]  /*6f20*/  IMAD.MOV.U32 R17, RZ, RZ, R6 ;  /* 0x000000ffff117224 */ /* 0x000fe200078e0006 */
[----:B------:R-:W-:Y:S01]  /*6f30*/  @P5 LOP3.LUT R211, R11, 0x80000, RZ, 0xfc, !PT ;  /* 0x000800000bd35812 */ /* 0x000fe200078efcff */
[----:B------:R-:W-:Y:S01]  /*6f40*/  DSETP.MAX.AND P1, P2, R200, R6, PT ;  /* 0x00000006c800722a */ /* 0x000fe20003a2f000 */
[----:B------:R-:W-:Y:S01]  /*6f50*/  IMAD.MOV.U32 R0, RZ, RZ, R7 ;  /* 0x000000ffff007224 */ /* 0x000fe200078e0007 */
[----:B------:R-:W-:Y:S01]  /*6f60*/  DSETP.MAX.AND P3, P4, R4, R44, PT ;  /* 0x0000002c0400722a */ /* 0x000fe20003c6f000 */
[----:B------:R-:W-:Y:S01]  /*6f70*/  IMAD.MOV.U32 R50, RZ, RZ, R4 ;  /* 0x000000ffff327224 */ /* 0x000fe200078e0004 */
[----:B-1----:R-:W-:Y:S01]  /*6f80*/  DADD R64, R32, R132 ;  /* 0x0000000020407229 */ /* 0x002fe20000000084 */
[----:B------:R-:W-:Y:S01]  /*6f90*/  IMAD.MOV.U32 R199, RZ, RZ, R5 ;  /* 0x000000ffffc77224 */ /* 0x000fe200078e0005 */
[----:B------:R-:W-:Y:S01]  /*6fa0*/  DADD R140, R132, R34 ;  /* 0x00000000848c7229 */ /* 0x000fe20000000022 */
[----:B------:R-:W0:Y:S01]  /*6fb0*/  LDS.128 R4, [R234+0x410] ;  /* 0x00041000ea047984 */ /* 0x000e220000000c00 */
        /* <DEDUP_REMOVED lines=10> */
[----:B------:R-:W-:Y:S01]  /*7060*/  IMAD.MOV.U32 R21, RZ, RZ, R140 ;  /* 0x000000ffff157224 */ /* 0x000fe200078e008c */
[----:B------:R-:W-:Y:S01]  /*7070*/  FSEL R199, R199, R11, P3 ;  /* 0x0000000bc7c77208 */ /* 0x000fe20001800000 */
[----:B------:R-:W-:Y:S01]  /*7080*/  DSETP.MAX.AND P2, P3, R202, R64, PT ;  /* 0x00000040ca00722a */ /* 0x000fe20003b4f000 */
[----:B------:R-:W-:Y:S01]  /*7090*/  SEL R62, R62, R17, P1 ;  /* 0x000000113e3e7207 */ /* 0x000fe20000800000 */
[----:B------:R-:W-:Y:S01]  /*70a0*/  IMAD.MOV.U32 R17, RZ, RZ, R141 ;  /* 0x000000ffff117224 */ /* 0x000fe200078e008d */
[----:B------:R-:W-:Y:S01]  /*70b0*/  @P4 LOP3.LUT R199, R11, 0x80000, RZ, 0xfc, !PT ;  /* 0x000800000bc74812 */ /* 0x000fe200078efcff */
[----:B------:R-:W-:Y:S01]  /*70c0*/  DSETP.MAX.AND P4, P1, R38, R140, PT ;  /* 0x0000008c2600722a */ /* 0x000fe2000398f000 */
[----:B------:R-:W-:Y:S01]  /*70d0*/  IMAD.MOV.U32 R19, RZ, RZ, R203 ;  /* 0x000000ffff137224 */ /* 0x000fe200078e00cb */
[----:B------:R-:W-:Y:S01]  /*70e0*/  DADD R140, R136, R34 ;  /* 0x00000000888c7229 */ /* 0x000fe20000000022 */
[----:B------:R-:W-:Y:S01]  /*70f0*/  IMAD.MOV.U32 R0, RZ, RZ, R65 ;  /* 0x000000ffff007224 */ /* 0x000fe200078e0041 */
[----:B------:R-:W-:Y:S01]  /*7100*/  MOV R65, R8 ;  /* 0x0000000800417202 */ /* 0x000fe20000000f00 */
[----:B------:R-:W-:-:S02]  /*7110*/  IMAD.MOV.U32 R205, RZ, RZ, R197 ;  /* 0x000000ffffcd7224 */ /* 0x000fc400078e00c5 */
[----:B------:R-:W-:Y:S02]  /*7120*/  IMAD.MOV.U32 R9, RZ, RZ, R202 ;  /* 0x000000ffff097224 */ /* 0x000fe400078e00ca */
[----:B------:R-:W-:Y:S02]  /*7130*/  IMAD.MOV.U32 R11, RZ, RZ, R64 ;  /* 0x000000ffff0b7224 */ /* 0x000fe400078e0040 */
[----:B------:R-:W-:Y:S02]  /*7140*/  IMAD.MOV.U32 R44, RZ, RZ, R38 ;  /* 0x000000ffff2c7224 */ /* 0x000fe400078e0026 */
        /* <DEDUP_REMOVED lines=9> */
[----:B------:R-:W-:Y:S01]  /*71e0*/  FSEL R198, R198, R17, P4 ;  /* 0x00000011c6c67208 */ /* 0x000fe20002000000 */
[----:B------:R-:W-:Y:S01]  /*71f0*/  DSETP.MAX.AND P4, P5, R196, R140, PT ;  /* 0x0000008cc400722a */ /* 0x000fe20003d8f000 */
[----:B------:R-:W-:Y:S01]  /*7200*/  IMAD.MOV.U32 R0, RZ, RZ, R205 ;  /* 0x000000ffff007224 */ /* 0x000fe200078e00cd */
[C---:B0-----:R-:W-:Y:S01]  /*7210*/  DADD R34, R4.reuse, R108 ;  /* 0x0000000004227229 */ /* 0x041fe2000000006c */
[----:B------:R-:W-:Y:S01]  /*7220*/  MOV R195, R207 ;  /* 0x000000cf00c37202 */ /* 0x000fe20000000f00 */
        /* <DEDUP_REMOVED lines=9> */
[----:B------:R-:W-:Y:S01]  /*72c0*/  FSEL R189, R189, R11, P4 ;  /* 0x0000000bbdbd7208 */ /* 0x000fe20002000000 */
[----:B------:R-:W-:Y:S01]  /*72d0*/  DADD R32, R4, R116 ;  /* 0x0000000004207229 */ /* 0x000fe20000000074 */
[----:B------:R-:W-:Y:S01]  /*72e0*/  SEL R46, R46, R17, P4 ;  /* 0x000000112e2e7207 */ /* 0x000fe20002000000 */
[----:B------:R-:W-:Y:S01]  /*72f0*/  IMAD.MOV.U32 R38, RZ, RZ, R34 ;  /* 0x000000ffff267224 */ /* 0x000fe200078e0022 */
[----:B------:R-:W-:Y:S01]  /*7300*/  @P3 LOP3.LUT R0, R9, 0x80000, RZ, 0xfc, !PT ;  /* 0x0008000009003812 */ /* 0x000fe200078efcff */
[----:B------:R-:W-:Y:S01]  /*7310*/  IMAD.MOV.U32 R9, RZ, RZ, R35 ;  /* 0x000000ffff097224 */ /* 0x000fe200078e0023 */
        /* <DEDUP_REMOVED lines=8> */
[C---:B------:R-:W-:Y:S01]  /*73a0*/  DADD R142, R4.reuse, R132 ;  /* 0x00000000048e7229 */ /* 0x040fe20000000084 */
[----:B------:R-:W-:Y:S01]  /*73b0*/  IMAD.MOV.U32 R11, RZ, RZ, R141 ;  /* 0x000000ffff0b7224 */ /* 0x000fe200078e008d */
[----:B------:R-:W-:Y:S01]  /*73c0*/  DADD R140, R4, R128 ;  /* 0x00000000048c7229 */ /* 0x000fe20000000080 */
[----:B------:R-:W-:Y:S01]  /*73d0*/  IMAD.MOV.U32 R29, RZ, RZ, R190 ;  /* 0x000000ffff1d7224 */ /* 0x000fe200078e00be */
[----:B------:R-:W-:Y:S01]  /*73e0*/  FSEL R190, R21, R9, P1 ;  /* 0x0000000915be7208 */ /* 0x000fe20000800000 */
[----:B------:R-:W-:Y:S01]  /*73f0*/  IMAD.MOV.U32 R19, RZ, RZ, R191 ;  /* 0x000000ffff137224 */ /* 0x000fe200078e00bf */
[----:B------:R-:W-:Y:S01]  /*7400*/  DSETP.MAX.AND P4, P1, R40, R32, PT ;  /* 0x000000202800722a */ /* 0x000fe2000398f000 */
[----:B------:R-:W-:Y:S01]  /*7410*/  IMAD.MOV.U32 R43, RZ, RZ, R149 ;  /* 0x000000ffff2b7224 */ /* 0x000fe200078e0095 */
        /* <DEDUP_REMOVED lines=10> */
[----:B------:R-:W-:Y:S01]  /*74c0*/  IMAD.MOV.U32 R31, RZ, RZ, R42 ;  /* 0x000000ffff1f7224 */ /* 0x000fe200078e002a */
[----:B------:R-:W-:Y:S01]  /*74d0*/  SEL R42, R27, R23, P4 ;  /* 0x000000171b2a7207 */ /* 0x000fe20002000000 */
        /* <DEDUP_REMOVED lines=10> */
[----:B------:R-:W-:Y:S01]  /*7580*/  DADD R4, R4, R136 ;  /* 0x0000000004047229 */ /* 0x000fe20000000088 */
[----:B------:R-:W-:Y:S01]  /*7590*/  IMAD.MOV.U32 R11, RZ, RZ, R33 ;  /* 0x000000ffff0b7224 */ /* 0x000fe200078e0021 */
[----:B------:R-:W-:Y:S01]  /*75a0*/  FSEL R33, R19, R9, P5 ;  /* 0x0000000913217208 */ /* 0x000fe20002800000 */
[----:B------:R-:W-:Y:S01]  /*75b0*/  DSETP.MAX.AND P5, P1, R30, R140, PT ;  /* 0x0000008c1e00722a */ /* 0x000fe200039af000 */
[----:B------:R-:W-:Y:S01]  /*75c0*/  SEL R32, R29, R27, P4 ;  /* 0x0000001b1d207207 */ /* 0x000fe20002000000 */
[----:B------:R-:W-:Y:S01]  /*75d0*/  IMAD.MOV.U32 R23, RZ, RZ, R37 ;  /* 0x000000ffff177224 */ /* 0x000fe200078e0025 */
[----:B------:R-:W-:Y:S01]  /*75e0*/  MOV R27, R97 ;  /* 0x00000061001b7202 */ /* 0x000fe20000000f00 */
[----:B------:R-:W-:Y:S01]  /*75f0*/  IMAD.MOV.U32 R29, RZ, RZ, R105 ;  /* 0x000000ffff1d7224 */ /* 0x000fe200078e0069 */
[----:B------:R-:W-:Y:S01]  /*7600*/  MOV R17, R141 ;  /* 0x0000008d00117202 */ /* 0x000fe20000000f00 */
[----:B------:R-:W-:Y:S01]  /*7610*/  IMAD.MOV.U32 R34, RZ, RZ, R140 ;  /* 0x000000ffff227224 */ /* 0x000fe200078e008c */
[----:B------:R-:W-:Y:S01]  /*7620*/  @P2 LOP3.LUT R33, R9, 0x80000, RZ, 0xfc, !PT ;  /* 0x0008000009212812 */ /* 0x000fe200078efcff */
[----:B------:R-:W-:Y:S01]  /*7630*/  IMAD.MOV.U32 R37, RZ, RZ, R30 ;  /* 0x000000ffff257224 */ /* 0x000fe200078e001e */
[----:B------:R-:W-:Y:S01]  /*7640*/  DADD R140, R108, R6 ;  /* 0x000000006c8c7229 */ /* 0x000fe20000000006 */
        /* <DEDUP_REMOVED lines=12> */
[----:B------:R-:W-:Y:S01]  /*7710*/  @P1 LOP3.LUT R29, R17, 0x80000, RZ, 0xfc, !PT ;  /* 0x00080000111d1812 */ /* 0x000fe200078efcff */
[----:B------:R-:W-:Y:S01]  /*7720*/  IMAD.MOV.U32 R28, RZ, RZ, R4 ;  /* 0x000000ffff1c7224 */ /* 0x000fe200078e0004 */
[----:B------:R-:W-:Y:S01]  /*7730*/  SEL R30, R9, R30, P2 ;  /* 0x0000001e091e7207 */ /* 0x000fe20001000000 */
[----:B------:R-:W-:Y:S01]  /*7740*/  IMAD.MOV.U32 R19, RZ, RZ, R5 ;  /* 0x000000ffff137224 */ /* 0x000fe200078e0005 */
[----:B------:R-:W-:Y:S01]  /*7750*/  DADD R4, R112, R6 ;  /* 0x0000000070047229 */ /* 0x000fe20000000006 */
[----:B------:R-:W-:Y:S01]  /*7760*/  IMAD.MOV.U32 R43, RZ, RZ, R27 ;  /* 0x000000ffff2b7224 */ /* 0x000fe200078e001b */
[----:B------:R-:W-:Y:S01]  /*7770*/  FSEL R27, R23, R21, P2 ;  /* 0x00000015171b7208 */ /* 0x000fe20001000000 */
[----:B------:R-:W-:Y:S01]  /*7780*/  DSETP.MAX.AND P2, P1, R24, R140, PT ;  /* 0x0000008c1800722a */ /* 0x000fe2000394f000 */
[----:B------:R-:W-:Y:S01]  /*7790*/  IMAD.MOV.U32 R11, RZ, RZ, R26 ;  /* 0x000000ffff0b7224 */ /* 0x000fe200078e001a */
[--C-:B------:R-:W-:Y:S01]  /*77a0*/  DADD R142, R120, R6.reuse ;  /* 0x00000000788e7229 */ /* 0x100fe20000000006 */
        /* <DEDUP_REMOVED lines=32> */
[----:B------:R-:W0:Y:S01]  /*79b0*/  LDS.128 R140, [R234+0x420] ;  /* 0x00042000ea8c7984 */ /* 0x000e220000000c00 */
[----:B------:R-:W-:Y:S01]  /*79c0*/  IMAD.MOV.U32 R193, RZ, RZ, R103 ;  /* 0x000000ffffc17224 */ /* 0x000fe200078e0067 */
[----:B------:R-:W-:Y:S01]  /*79d0*/  @P4 LOP3.LUT R21, R11, 0x80000, RZ, 0xfc, !PT ;  /* 0x000800000b154812 */ /* 0x000fe200078efcff */
[----:B------:R-:W-:Y:S01]  /*79e0*/  DADD R172, R128, R6 ;  /* 0x0000000080ac7229 */ /* 0x000fe20000000006 */
[----:B------:R-:W-:Y:S01]  /*79f0*/  FSEL R19, R37, R17, P3 ;  /* 0x0000001125137208 */ /* 0x000fe20001800000 */
[----:B------:R-:W-:Y:S01]  /*7a00*/  IMAD.MOV.U32 R43, RZ, RZ, R18 ;  /* 0x000000ffff2b7224 */ /* 0x000fe200078e0012 */
[----:B------:R-:W-:Y:S01]  /*7a10*/  @P2 LOP3.LUT R19, R17, 0x80000, RZ, 0xfc, !PT ;  /* 0x0008000011132812 */ /* 0x000fe200078efcff */
        /* <DEDUP_REMOVED lines=8> */
[----:B------:R-:W-:Y:S01]  /*7aa0*/  DSETP.MAX.AND P6, P2, R16, R172, PT ;  /* 0x000000ac1000722a */ /* 0x000fe20003acf000 */
[----:B------:R-:W-:Y:S01]  /*7ab0*/  IMAD.MOV.U32 R37, RZ, RZ, R17 ;  /* 0x000000ffff257224 */ /* 0x000fe200078e0011 */
[----:B------:R-:W-:Y:S01]  /*7ac0*/  FSEL R17, R13, R9, P1 ;  /* 0x000000090d117208 */ /* 0x000fe20000800000 */
[----:B------:R-:W-:Y:S01]  /*7ad0*/  IMAD.MOV.U32 R53, RZ, RZ, R192 ;  /* 0x000000ffff357224 */ /* 0x000fe200078e00c0 */
[----:B------:R-:W-:Y:S01]  /*7ae0*/  MOV R13, R159 ;  /* 0x0000009f000d7202 */ /* 0x000fe20000000f00 */
[----:B------:R-:W-:Y:S01]  /*7af0*/  DADD R6, R136, R6 ;  /* 0x0000000088067229 */ /* 0x000fe20000000006 */
[----:B------:R-:W-:Y:S01]  /*7b00*/  FSEL R186, R186, R15, P4 ;  /* 0x0000000fbaba7208 */ /* 0x000fe20002000000 */
[----:B------:R-:W-:Y:S01]  /*7b10*/  IMAD.MOV.U32 R59, RZ, RZ, R16 ;  /* 0x000000ffff3b7224 */ /* 0x000fe200078e0010 */
[----:B------:R-:W-:Y:S01]  /*7b20*/  @P3 LOP3.LUT R186, R15, 0x80000, RZ, 0xfc, !PT ;  /* 0x000800000fba3812 */ /* 0x000fe200078efcff */
[----:B------:R-:W-:Y:S01]  /*7b30*/  IMAD.MOV.U32 R15, RZ, RZ, R163 ;  /* 0x000000ffff0f7224 */ /* 0x000fe200078e00a3 */
[----:B------:R-:W-:Y:S01]  /*7b40*/  SEL R18, R53, R18, P4 ;  /* 0x0000001235127207 */ /* 0x000fe20002000000 */
[----:B------:R-:W-:Y:S01]  /*7b50*/  DSETP.MAX.AND P4, P1, R12, R4, PT ;  /* 0x000000040c00722a */ /* 0x000fe2000398f000 */
[----:B------:R-:W-:Y:S01]  /*7b60*/  @P5 LOP3.LUT R17, R9, 0x80000, RZ, 0xfc, !PT ;  /* 0x0008000009115812 */ /* 0x000fe200078efcff */
[----:B------:R-:W-:-:S02]  /*7b70*/  IMAD.MOV.U32 R16, RZ, RZ, R172 ;  /* 0x000000ffff107224 */ /* 0x000fc400078e00ac */
[----:B------:R-:W-:Y:S01]  /*7b80*/  IMAD.MOV.U32 R11, RZ, RZ, R173 ;  /* 0x000000ffff0b7224 */ /* 0x000fe200078e00ad */
[----:B------:R-:W-:Y:S01]  /*7b90*/  DSETP.MAX.AND P3, P5, R14, R6, PT ;  /* 0x000000060e00722a */ /* 0x000fe20003d6f000 */
[----:B------:R-:W-:Y:S01]  /*7ba0*/  IMAD.MOV.U32 R43, RZ, RZ, R12 ;  /* 0x000000ffff2b7224 */ /* 0x000fe200078e000c */
[----:B------:R-:W-:Y:S01]  /*7bb0*/  SEL R16, R59, R16, P6 ;  /* 0x000000103b107207 */ /* 0x000fe20003000000 */
[----:B------:R-:W-:Y:S02]  /*7bc0*/  IMAD.MOV.U32 R9, RZ, RZ, R13 ;  /* 0x000000ffff097224 */ /* 0x000fe400078e000d */
[----:B------:R-:W-:Y:S02]  /*7bd0*/  IMAD.MOV.U32 R12, RZ, RZ, R14 ;  /* 0x000000ffff0c7224 */ /* 0x000fe400078e000e */
[----:B------:R-:W-:Y:S01]  /*7be0*/  IMAD.MOV.U32 R14, RZ, RZ, R4 ;  /* 0x000000ffff0e7224 */ /* 0x000fe200078e0004 */
[C---:B0-----:R-:W-:Y:S01]  /*7bf0*/  DADD R172, R140.reuse, R108 ;  /* 0x000000008cac7229 */ /* 0x041fe2000000006c */
[----:B------:R-:W-:Y:S01]  /*7c00*/  IMAD.MOV.U32 R13, RZ, RZ, R6 ;  /* 0x000000ffff0d7224 */ /* 0x000fe200078e0006 */
[----:B------:R-:W-:Y:S01]  /*7c10*/  DADD R174, R140, R112 ;  /* 0x000000008cae7229 */ /* 0x000fe20000000070 */
        /* <DEDUP_REMOVED lines=15> */
[----:B------:R-:W-:Y:S01]  /*7d10*/  DADD R6, R140, R116 ;  /* 0x000000008c067229 */ /* 0x000fe20000000074 */
[----:B------:R-:W-:Y:S01]  /*7d20*/  IMAD.MOV.U32 R53, RZ, RZ, R165 ;  /* 0x000000ffff357224 */ /* 0x000fe200078e00a5 */
[----:B------:R-:W-:Y:S01]  /*7d30*/  DSETP.MAX.AND P5, P3, R10, R174, PT ;  /* 0x000000ae0a00722a */ /* 0x000fe20003baf000 */
[----:B------:R-:W-:Y:S01]  /*7d40*/  SEL R14, R43, R14, P4 ;  /* 0x0000000e2b0e7207 */ /* 0x000fe20002000000 */
[C---:B------:R-:W-:Y:S01]  /*7d50*/  DADD R164, R140.reuse, R120 ;  /* 0x000000008ca47229 */ /* 0x040fe20000000078 */
[----:B------:R-:W-:Y:S01]  /*7d60*/  SEL R10, R15, R9, P1 ;  /* 0x000000090f0a7207 */ /* 0x000fe20000800000 */
[----:B------:R-:W-:Y:S01]  /*7d70*/  IMAD.MOV.U32 R9, RZ, RZ, R153 ;  /* 0x000000ffff097224 */ /* 0x000fe200078e0099 */
[----:B------:R-:W-:Y:S01]  /*7d80*/  MOV R37, R173 ;  /* 0x000000ad00257202 */ /* 0x000fe20000000f00 */
[----:B------:R-:W-:Y:S01]  /*7d90*/  IMAD.MOV.U32 R75, RZ, RZ, R174 ;  /* 0x000000ffff4b7224 */ /* 0x000fe200078e00ae */
[----:B------:R-:W-:Y:S01]  /*7da0*/  DADD R172, R140, R124 ;  /* 0x000000008cac7229 */ /* 0x000fe2000000007c */
        /* <DEDUP_REMOVED lines=19> */
[----:B------:R-:W-:Y:S01]  /*7ee0*/  FSEL R7, R59, R15, P4 ;  /* 0x0000000f3b077208 */ /* 0x000fe20002000000 */
[----:B------:R-:W-:Y:S01]  /*7ef0*/  IMAD.MOV.U32 R65, RZ, RZ, R160 ;  /* 0x000000ffff417224 */ /* 0x000fe200078e00a0 */
[----:B------:R-:W-:Y:S01]  /*7f00*/  MOV R59, R161 ;  /* 0x000000a1003b7202 */ /* 0x000fe20000000f00 */
        /* <DEDUP_REMOVED lines=47> */
[----:B------:R-:W-:Y:S01]  /*8200*/  MOV R75, R144 ;  /* 0x00000090004b7202 */ /* 0x000fe20000000f00 */
[----:B------:R-:W-:Y:S01]  /*8210*/  DSETP.MAX.AND P5, P4, R144, R156, PT ;  /* 0x0000009c9000722a */ /* 0x000fe20003caf000 */
[----:B------:R-:W-:Y:S01]  /*8220*/  IMAD.MOV.U32 R77, RZ, RZ, R158 ;  /* 0x000000ffff4d7224 */ /* 0x000fe200078e009e */
[----:B------:R-:W0:Y:S01]  /*8230*/  LDS.128 R144, [R234+0x430] ;  /* 0x00043000ea907984 */ /* 0x000e220000000c00 */
        /* <DEDUP_REMOVED lines=34> */
[----:B------:R-:W-:Y:S01]  /*8460*/  DSETP.MAX.AND P6, P2, R152, R168, PT ;  /* 0x000000a89800722a */ /* 0x000fe20003acf000 */
[----:B------:R-:W-:Y:S01]  /*8470*/  IMAD.MOV.U32 R103, RZ, RZ, R170 ;  /* 0x000000ffff677224 */ /* 0x000fe200078e00aa */
[----:B------:R-:W-:Y:S01]  /*8480*/  SEL R140, R53, R140, P4 ;  /* 0x0000008c358c7207 */ /* 0x000fe20002000000 */
[----:B------:R-:W-:Y:S01]  /*8490*/  IMAD.MOV.U32 R59, RZ, RZ, R153 ;  /* 0x000000ffff3b7224 */ /* 0x000fe200078e0099 */
[----:B------:R-:W-:Y:S01]  /*84a0*/  FSEL R153, R61, R15, P5 ;  /* 0x0000000f3d997208 */ /* 0x000fe20002800000 */
[----:B------:R-:W-:Y:S01]  /*84b0*/  DADD R142, R136, R142 ;  /* 0x00000000888e7229 */ /* 0x000fe2000000008e */
[----:B------:R-:W-:Y:S01]  /*84c0*/  @P1 LOP3.LUT R153, R15, 0x80000, RZ, 0xfc, !PT ;  /* 0x000800000f991812 */ /* 0x000fe200078efcff */
[----:B------:R-:W-:Y:S01]  /*84d0*/  IMAD.MOV.U32 R75, RZ, RZ, R174 ;  /* 0x000000ffff4b7224 */ /* 0x000fe200078e00ae */
[----:B------:R-:W-:Y:S01]  /*84e0*/  FSEL R187, R187, R37, P4 ;  /* 0x00000025bbbb7208 */ /* 0x000fe20002000000 */
[----:B------:R-:W-:Y:S01]  /*84f0*/  DSETP.MAX.AND P4, P1, R102, R166, PT ;  /* 0x000000a66600722a */ /* 0x000fe2000398f000 */
[----:B------:R-:W-:Y:S01]  /*8500*/  IMAD.MOV.U32 R107, RZ, RZ, R171 ;  /* 0x000000ffff6b7224 */ /* 0x000fe200078e00ab */
[----:B0-----:R-:W-:Y:S01]  /*8510*/  DADD R178, R144, R108 ;  /* 0x0000000090b27229 */ /* 0x001fe2000000006c */
[----:B------:R-:W-:Y:S01]  /*8520*/  IMAD.MOV.U32 R65, RZ, RZ, R152 ;  /* 0x000000ffff417224 */ /* 0x000fe200078e0098 */
[----:B------:R-:W-:Y:S01]  /*8530*/  SEL R152, R77, R75, P5 ;  /* 0x0000004b4d987207 */ /* 0x000fe20002800000 */
[----:B------:R-:W-:Y:S01]  /*8540*/  IMAD.MOV.U32 R63, RZ, RZ, R169 ;  /* 0x000000ffff3f7224 */ /* 0x000fe200078e00a9 */
[----:B------:R-:W-:Y:S01]  /*8550*/  @P3 LOP3.LUT R187, R37, 0x80000, RZ, 0xfc, !PT ;  /* 0x0008000025bb3812 */ /* 0x000fe200078efcff */
[----:B------:R-:W-:Y:S01]  /*8560*/  DSETP.MAX.AND P3, P5, R106, R142, PT ;  /* 0x0000008e6a00722a */ /* 0x000fe20003d6f000 */
[----:B------:R-:W-:Y:S01]  /*8570*/  IMAD.MOV.U32 R43, RZ, RZ, R167 ;  /* 0x000000ffff2b7224 */ /* 0x000fe200078e00a7 */
[----:B------:R-:W-:Y:S01]  /*8580*/  MOV R15, R103 ;  /* 0x00000067000f7202 */ /* 0x000fe20000000f00 */
[----:B------:R-:W-:Y:S01]  /*8590*/  IMAD.MOV.U32 R149, RZ, RZ, R214 ;  /* 0x000000ffff957224 */ /* 0x000fe200078e00d6 */
[----:B------:R-:W-:Y:S01]  /*85a0*/  FSEL R103, R59, R63, P6 ;  /* 0x0000003f3b677208 */ /* 0x000fe20003000000 */
[----:B------:R-:W-:Y:S01]  /*85b0*/  IMAD.MOV.U32 R37, RZ, RZ, R107 ;  /* 0x000000ffff257224 */ /* 0x000fe200078e006b */
[----:B------:R-:W-:Y:S01]  /*85c0*/  FSEL R107, R15, R43, P4 ;  /* 0x0000002b0f6b7208 */ /* 0x000fe20002000000 */
[----:B------:R-:W-:Y:S01]  /*85d0*/  DADD R184, R144, R112 ;  /* 0x0000000090b87229 */ /* 0x000fe20000000070 */
[----:B------:R-:W-:Y:S01]  /*85e0*/  @P2 LOP3.LUT R103, R63, 0x80000, RZ, 0xfc, !PT ;  /* 0x000800003f672812 */ /* 0x000fe200078efcff */
[----:B------:R-:W-:Y:S01]  /*85f0*/  IMAD.MOV.U32 R53, RZ, RZ, R143 ;  /* 0x000000ffff357224 */ /* 0x000fe200078e008f */
[----:B------:R-:W-:Y:S01]  /*8600*/  @P1 LOP3.LUT R107, R43, 0x80000, RZ, 0xfc, !PT ;  /* 0x000800002b6b1812 */ /* 0x000fe200078efcff */
[----:B------:R-:W-:Y:S01]  /*8610*/  DSETP.MAX.AND P1, P2, R148, R178, PT ;  /* 0x000000b29400722a */ /* 0x000fe20003a2f000 */
[----:B------:R-:W-:Y:S01]  /*8620*/  IMAD.MOV.U32 R61, RZ, RZ, R106 ;  /* 0x000000ffff3d7224 */ /* 0x000fe200078e006a */
[C---:B------:R-:W-:Y:S01]  /*8630*/  DADD R180, R144.reuse, R116 ;  /* 0x0000000090b47229 */ /* 0x040fe20000000074 */
[----:B------:R-:W-:Y:S01]  /*8640*/  IMAD.MOV.U32 R77, RZ, RZ, R142 ;  /* 0x000000ffff4d7224 */ /* 0x000fe200078e008e */
[C---:B------:R-:W-:Y:S01]  /*8650*/  DADD R182, R144.reuse, R120 ;  /* 0x0000000090b67229 */ /* 0x040fe20000000078 */
[----:B------:R-:W-:Y:S01]  /*8660*/  IMAD.MOV.U32 R151, RZ, RZ, R212 ;  /* 0x000000ffff977224 */ /* 0x000fe200078e00d4 */
[----:B------:R-:W-:Y:S01]  /*8670*/  MOV R15, R179 ;  /* 0x000000b3000f7202 */ /* 0x000fe20000000f00 */
[----:B------:R-:W-:Y:S01]  /*8680*/  IMAD.MOV.U32 R75, RZ, RZ, R102 ;  /* 0x000000ffff4b7224 */ /* 0x000fe200078e0066 */
[----:B------:R-:W-:Y:S01]  /*8690*/  DADD R176, R144, R124 ;  /* 0x0000000090b07229 */ /* 0x000fe2000000007c */
[----:B------:R-:W-:Y:S01]  /*86a0*/  IMAD.MOV.U32 R102, RZ, RZ, R168 ;  /* 0x000000ffff667224 */ /* 0x000fe200078e00a8 */
[--C-:B------:R-:W-:Y:S01]  /*86b0*/  DADD R168, R108, R146.reuse ;  /* 0x000000006ca87229 */ /* 0x100fe20000000092 */
[----:B------:R-:W-:Y:S01]  /*86c0*/  IMAD.MOV.U32 R106, RZ, RZ, R166 ;  /* 0x000000ffff6a7224 */ /* 0x000fe200078e00a6 */
[----:B------:R-:W-:Y:S01]  /*86d0*/  DADD R166, R112, R146 ;  /* 0x0000000070a67229 */ /* 0x000fe20000000092 */
        /* <DEDUP_REMOVED lines=8> */
[----:B------:R-:W-:Y:S01]  /*8760*/  SEL R102, R65, R102, P6 ;  /* 0x0000006641667207 */ /* 0x000fe20003000000 */
[----:B------:R-:W-:Y:S01]  /*8770*/  IMAD.MOV.U32 R37, RZ, RZ, R185 ;  /* 0x000000ffff257224 */ /* 0x000fe200078e00b9 */
        /* <DEDUP_REMOVED lines=46> */
[----:B------:R-:W-:Y:S01]  /*8a60*/  MOV R65, R95 ;  /* 0x0000005f00417202 */ /* 0x000fe20000000f00 */
[----:B------:R-:W-:Y:S01]  /*8a70*/  IMAD.MOV.U32 R75, RZ, RZ, R94 ;  /* 0x000000ffff4b7224 */ /* 0x000fe200078e005e */
[----:B------:R-:W-:Y:S01]  /*8a80*/  SEL R94, R61, R59, P5 ;  /* 0x0000003b3d5e7207 */ /* 0x000fe20002800000 */
[----:B------:R-:W-:Y:S01]  /*8a90*/  DADD R144, R116, R146 ;  /* 0x0000000074907229 */ /* 0x000fe20000000092 */
[----:B------:R-:W-:Y:S01]  /*8aa0*/  @P3 LOP3.LUT R97, R37, 0x80000, RZ, 0xfc, !PT ;  /* 0x0008000025613812 */ /* 0x000fe200078efcff */
[----:B------:R-:W-:Y:S01]  /*8ab0*/  IMAD.MOV.U32 R15, RZ, RZ, R173 ;  /* 0x000000ffff0f7224 */ /* 0x000fe200078e00ad */
[----:B------:R-:W-:Y:S01]  /*8ac0*/  FSEL R95, R53, R43, P5 ;  /* 0x0000002b355f7208 */ /* 0x000fe20002800000 */
        /* <DEDUP_REMOVED lines=20> */
[----:B------:R-:W-:Y:S01]  /*8c10*/  DSETP.MAX.AND P5, P4, R88, R166, PT ;  /* 0x000000a65800722a */ /* 0x000fe20003caf000 */
[----:B------:R-:W-:Y:S01]  /*8c20*/  IMAD.MOV.U32 R59, RZ, RZ, R89 ;  /* 0x000000ffff3b7224 */ /* 0x000fe200078e0059 */
[--C-:B------:R-:W-:Y:S01]  /*8c30*/  DADD R124, R124, R146.reuse ;  /* 0x000000007c7c7229 */ /* 0x100fe20000000092 */
[----:B------:R-:W0:Y:S01]  /*8c40*/  LDS.128 R88, [R234+0x600] ;  /* 0x00060000ea587984 */ /* 0x000e220000000c00 */
        /* <DEDUP_REMOVED lines=28> */
[----:B------:R-:W-:Y:S01]  /*8e10*/  MOV R43, R143 ;  /* 0x0000008f002b7202 */ /* 0x000fe20000000f00 */
        /* <DEDUP_REMOVED lines=19> */
[----:B------:R-:W-:Y:S01]  /*8f50*/  MOV R55, R137 ;  /* 0x0000008900377202 */ /* 0x000fe20000000f00 */
[----:B------:R-:W-:Y:S01]  /*8f60*/  DSETP.MAX.AND P3, P6, R78, R136, PT ;  /* 0x000000884e00722a */ /* 0x000fe20003e6f000 */
[----:B------:R-:W-:Y:S01]  /*8f70*/  IMAD.MOV.U32 R15, RZ, RZ, R129 ;  /* 0x000000ffff0f7224 */ /* 0x000fe200078e0081 */
[C---:B0-----:R-:W-:Y:S01]  /*8f80*/  DADD R136, R88.reuse, R110 ;  /* 0x0000000058887229 */ /* 0x041fe2000000006e */
[----:B------:R-:W-:Y:S01]  /*8f90*/  IMAD.MOV.U32 R37, RZ, RZ, R77 ;  /* 0x000000ffff257224 */ /* 0x000fe200078e004d */
[----:B------:R-:W-:Y:S01]  /*8fa0*/  DADD R142, R88, R114 ;  /* 0x00000000588e7229 */ /* 0x000fe20000000072 */
[----:B------:R-:W-:Y:S01]  /*8fb0*/  IMAD.MOV.U32 R73, RZ, RZ, R69 ;  /* 0x000000ffff497224 */ /* 0x000fe200078e0045 */
[----:B------:R-:W-:Y:S01]  /*8fc0*/  FSEL R77, R146, R15, P5 ;  /* 0x0000000f924d7208 */ /* 0x000fe20002800000 */
[----:B------:R-:W-:Y:S01]  /*8fd0*/  IMAD.MOV.U32 R124, RZ, RZ, R128 ;  /* 0x000000ffff7c7224 */ /* 0x000fe200078e0080 */
[----:B------:R-:W-:Y:S01]  /*8fe0*/  @P2 LOP3.LUT R77, R15, 0x80000, RZ, 0xfc, !PT ;  /* 0x000800000f4d2812 */ /* 0x000fe200078efcff */
[----:B------:R-:W-:Y:S01]  /*8ff0*/  IMAD.MOV.U32 R43, RZ, RZ, R76 ;  /* 0x000000ffff2b7224 */ /* 0x000fe200078e004c */
[----:B------:R-:W-:Y:S01]  /*9000*/  MOV R65, R39 ;  /* 0x0000002700417202 */ /* 0x000fe20000000f00 */
        /* <DEDUP_REMOVED lines=9> */
[----:B------:R-:W-:Y:S01]  /*90a0*/  IMAD.MOV.U32 R148, RZ, RZ, R136 ;  /* 0x000000ffff947224 */ /* 0x000fe200078e0088 */
[----:B------:R-:W-:Y:S01]  /*90b0*/  SEL R124, R125, R124, P5 ;  /* 0x0000007c7d7c7207 */ /* 0x000fe20002800000 */
        /* <DEDUP_REMOVED lines=26> */
[----:B------:R-:W-:Y:S01]  /*9260*/  DSETP.MAX.AND P5, P2, R68, R74, PT ;  /* 0x0000004a4400722a */ /* 0x000fe20003aaf000 */
        /* <DEDUP_REMOVED lines=13> */
[C---:B------:R-:W-:Y:S01]  /*9340*/  DADD R60, R88.reuse, R134 ;  /* 0x00000000583c7229 */ /* 0x040fe20000000086 */
[----:B------:R-:W-:Y:S01]  /*9350*/  IMAD.MOV.U32 R144, RZ, RZ, R132 ;  /* 0x000000ffff907224 */ /* 0x000fe200078e0084 */
[----:B------:R-:W-:Y:S01]  /*9360*/  SEL R132, R146, R51, P5 ;  /* 0x0000003392847207 */ /* 0x000fe20002800000 */
[----:B------:R-:W-:Y:S01]  /*9370*/  DADD R88, R88, R138 ;  /* 0x0000000058587229 */ /* 0x000fe2000000008a */
[----:B------:R-:W-:Y:S01]  /*9380*/  @P1 LOP3.LUT R69, R15, 0x80000, RZ, 0xfc, !PT ;  /* 0x000800000f451812 */ /* 0x000fe200078efcff */
[----:B------:R-:W-:Y:S01]  /*9390*/  IMAD.MOV.U32 R148, RZ, RZ, R74 ;  /* 0x000000ffff947224 */ /* 0x000fe200078e004a */
[----:B------:R-:W-:Y:S01]  /*93a0*/  FSEL R133, R142, R37, P5 ;  /* 0x000000258e857208 */ /* 0x000fe20002800000 */
        /* <DEDUP_REMOVED lines=10> */
[----:B------:R-:W-:Y:S01]  /*9450*/  IMAD.MOV.U32 R142, RZ, RZ, R63 ;  /* 0x000000ffff8e7224 */ /* 0x000fe200078e003f */
[----:B------:R-:W-:Y:S01]  /*9460*/  SEL R148, R149, R148, P5 ;  /* 0x0000009495947207 */ /* 0x000fe20002800000 */
[----:B------:R-:W-:Y:S01]  /*9470*/  IMAD.MOV.U32 R176, RZ, RZ, R64 ;  /* 0x000000ffffb07224 */ /* 0x000fe200078e0040 */
[----:B------:R-:W-:Y:S01]  /*9480*/  @P3 LOP3.LUT R145, R43, 0x80000, RZ, 0xfc, !PT ;  /* 0x000800002b913812 */ /* 0x000fe200078efcff */
        /* <DEDUP_REMOVED lines=10> */
[----:B------:R-:W-:Y:S01]  /*9530*/  DSETP.MAX.AND P2, P1, R56, R60, PT ;  /* 0x0000003c3800722a */ /* 0x000fe2000394f000 */
[----:B------:R-:W-:Y:S01]  /*9540*/  IMAD.MOV.U32 R178, RZ, RZ, R66 ;  /* 0x000000ffffb27224 */ /* 0x000fe200078e0042 */
[----:B------:R-:W-:Y:S01]  /*9550*/  @P4 LOP3.LUT R175, R37, 0x80000, RZ, 0xfc, !PT ;  /* 0x0008000025af4812 */ /* 0x000fe200078efcff */
        /* <DEDUP_REMOVED lines=48> */
[----:B------:R-:W-:Y:S01]  /*9860*/  DADD R64, R90, R134 ;  /* 0x000000005a407229 */ /* 0x000fe20000000086 */
[----:B------:R-:W-:Y:S01]  /*9870*/  IMAD.MOV.U32 R66, RZ, RZ, R49 ;  /* 0x000000ffff427224 */ /* 0x000fe200078e0031 */
[----:B------:R-:W-:Y:S01]  /*9880*/  SEL R48, R142, R45, P4 ;  /* 0x0000002d8e307207 */ /* 0x000fe20002000000 */
[----:B------:R-:W-:Y:S01]  /*9890*/  IMAD.MOV.U32 R45, RZ, RZ, R198 ;  /* 0x000000ffff2d7224 */ /* 0x000fe200078e00c6 */
[----:B------:R-:W-:Y:S01]  /*98a0*/  FSEL R49, R88, R15, P1 ;  /* 0x0000000f58317208 */ /* 0x000fe20000800000 */
[----:B------:R-:W-:Y:S01]  /*98b0*/  IMAD.MOV.U32 R57, RZ, RZ, R50 ;  /* 0x000000ffff397224 */ /* 0x000fe200078e0032 */
[----:B------:R-:W-:Y:S01]  /*98c0*/  SEL R50, R136, R43, P1 ;  /* 0x0000002b88327207 */ /* 0x000fe20000800000 */
        /* <DEDUP_REMOVED lines=8> */
[----:B------:R-:W-:Y:S01]  /*9950*/  FSEL R45, R74, R39, P6 ;  /* 0x000000274a2d7208 */ /* 0x000fe20003000000 */
[----:B------:R-:W-:Y:S01]  /*9960*/  IMAD.MOV.U32 R174, RZ, RZ, R46 ;  /* 0x000000ffffae7224 */ /* 0x000fe200078e002e */
[----:B------:R-:W-:Y:S01]  /*9970*/  @P2 LOP3.LUT R45, R39, 0x80000, RZ, 0xfc, !PT ;  /* 0x00080000272d2812 */ /* 0x000fe200078efcff */
[----:B------:R-:W-:Y:S01]  /*9980*/  IMAD.MOV.U32 R39, RZ, RZ, R190 ;  /* 0x000000ffff277224 */ /* 0x000fe200078e00be */
[----:B------:R-:W-:Y:S01]  /*9990*/  @P3 LOP3.LUT R63, R37, 0x80000, RZ, 0xfc, !PT ;  /* 0x00080000253f3812 */ /* 0x000fe200078efcff */
[----:B------:R-:W-:Y:S01]  /*99a0*/  DSETP.MAX.AND P3, P5, R46, R90, PT ;  /* 0x0000005a2e00722a */ /* 0x000fe20003d6f000 */
[----:B------:R-:W-:Y:S01]  /*99b0*/  FSEL R167, R167, R65, P4 ;  /* 0x00000041a7a77208 */ /* 0x000fe20002000000 */
[----:B------:R-:W-:Y:S01]  /*99c0*/  IMAD.MOV.U32 R37, RZ, RZ, R90 ;  /* 0x000000ffff257224 */ /* 0x000fe200078e005a */
[C---:B0-----:R-:W-:Y:S01]  /*99d0*/  DADD R66, R52.reuse, R110 ;  /* 0x0000000034427229 */ /* 0x041fe2000000006e */
[----:B------:R-:W-:Y:S01]  /*99e0*/  @P1 LOP3.LUT R167, R65, 0x80000, RZ, 0xfc, !PT ;  /* 0x0008000041a71812 */ /* 0x000fe200078efcff */
[----:B------:R-:W-:Y:S01]  /*99f0*/  DADD R74, R52, R114 ;  /* 0x00000000344a7229 */ /* 0x000fe20000000072 */
[----:B------:R-:W-:Y:S01]  /*9a00*/  IMAD.MOV.U32 R171, RZ, RZ, R47 ;  /* 0x000000ffffab7224 */ /* 0x000fe200078e002f */
[----:B------:R-:W-:Y:S01]  /*9a10*/  SEL R174, R174, R37, P3 ;  /* 0x00000025aeae7207 */ /* 0x000fe20001800000 */
[----:B------:R-:W-:Y:S01]  /*9a20*/  IMAD.MOV.U32 R15, RZ, RZ, R44 ;  /* 0x000000ffff0f7224 */ /* 0x000fe200078e002c */
[----:B------:R-:W-:Y:S01]  /*9a30*/  MOV R44, R64 ;  /* 0x00000040002c7202 */ /* 0x000fe20000000f00 */
[----:B------:R-:W-:Y:S01]  /*9a40*/  IMAD.MOV.U32 R136, RZ, RZ, R62 ;  /* 0x000000ffff887224 */ /* 0x000fe200078e003e */
        /* <DEDUP_REMOVED lines=40> */
[----:B------:R-:W-:Y:S01]  /*9cd0*/  MOV R51, R43 ;  /* 0x0000002b00337202 */ /* 0x000fe20000000f00 */
[----:B------:R-:W-:Y:S01]  /*9ce0*/  IMAD.MOV.U32 R66, RZ, RZ, R32 ;  /* 0x000000ffff427224 */ /* 0x000fe200078e0020 */
[----:B------:R-:W-:Y:S01]  /*9cf0*/  DSETP.MAX.AND P4, P3, R32, R42, PT ;  /* 0x0000002a2000722a */ /* 0x000fe20003b8f000 */
[----:B------:R-:W-:Y:S01]  /*9d00*/  IMAD.MOV.U32 R62, RZ, RZ, R33 ;  /* 0x000000ffff3e7224 */ /* 0x000fe200078e0021 */
[----:B------:R-:W-:Y:S01]  /*9d10*/  SEL R32, R74, R35, P5 ;  /* 0x000000234a207207 */ /* 0x000fe20002800000 */
[C---:B------:R-:W-:Y:S01]  /*9d20*/  DADD R42, R52.reuse, R134 ;  /* 0x00000000342a7229 */ /* 0x040fe20000000086 */
[----:B------:R-:W-:Y:S01]  /*9d30*/  IMAD.MOV.U32 R35, RZ, RZ, R29 ;  /* 0x000000ffff237224 */ /* 0x000fe200078e001d */
[----:B------:R-:W-:Y:S01]  /*9d40*/  MOV R31, R27 ;  /* 0x0000001b001f7202 */ /* 0x000fe20000000f00 */
[----:B------:R-:W-:Y:S01]  /*9d50*/  DADD R52, R52, R138 ;  /* 0x0000000034347229 */ /* 0x000fe2000000008a */
        /* <DEDUP_REMOVED lines=30> */
[----:B------:R-:W-:Y:S01]  /*9f40*/  MOV R23, R26 ;  /* 0x0000001a00177202 */ /* 0x000fe20000000f00 */
[----:B------:R-:W-:Y:S01]  /*9f50*/  IMAD.MOV.U32 R51, RZ, RZ, R53 ;  /* 0x000000ffff337224 */ /* 0x000fe200078e0035 */
[----:B------:R-:W-:Y:S01]  /*9f60*/  SEL R26, R25, R74, P5 ;  /* 0x0000004a191a7207 */ /* 0x000fe20002800000 */
[----:B------:R-:W-:Y:S01]  /*9f70*/  IMAD.MOV.U32 R25, RZ, RZ, R21 ;  /* 0x000000ffff197224 */ /* 0x000fe200078e0015 */
[----:B------:R-:W-:Y:S01]  /*9f80*/  @P4 LOP3.LUT R29, R47, 0x80000, RZ, 0xfc, !PT ;  /* 0x000800002f1d4812 */ /* 0x000fe200078efcff */
[----:B------:R-:W-:-:S02]  /*9f90*/  IMAD.MOV.U32 R88, RZ, RZ, R40 ;  /* 0x000000ffff587224 */ /* 0x000fc400078e0028 */
        /* <DEDUP_REMOVED lines=23> */
[----:B------:R-:W-:Y:S01]  /*a110*/  MOV R62, R23 ;  /* 0x00000017003e7202 */ /* 0x000fe20000000f00 */
[----:B------:R-:W-:Y:S01]  /*a120*/  IMAD.MOV.U32 R74, RZ, RZ, R21 ;  /* 0x000000ffff4a7224 */ /* 0x000fe200078e0015 */
[----:B------:R-:W-:Y:S01]  /*a130*/  DSETP.MAX.AND P1, P5, R20, R42, PT ;  /* 0x0000002a1400722a */ /* 0x000fe20003d2f000 */
[----:B------:R-:W-:Y:S01]  /*a140*/  IMAD.MOV.U32 R57, RZ, RZ, R42 ;  /* 0x000000ffff397224 */ /* 0x000fe200078e002a */
[----:B------:R-:W0:Y:S01]  /*a150*/  LDS.128 R20, [R234+0x620] ;  /* 0x00062000ea147984 */ /* 0x000e220000000c00 */
[C---:B------:R-:W-:Y:S01]  /*a160*/  DADD R52, R54.reuse, R126 ;  /* 0x0000000036347229 */ /* 0x040fe2000000007e */
        /* <DEDUP_REMOVED lines=13> */
[C---:B------:R-:W-:Y:S01]  /*a240*/  DADD R52, R54.reuse, R134 ;  /* 0x0000000036347229 */ /* 0x040fe20000000086 */
        /* <DEDUP_REMOVED lines=18> */
[----:B------:R-:W-:Y:S01]  /*a370*/  MOV R12, R54 ;  /* 0x00000036000c7202 */ /* 0x000fe20000000f00 */
[----:B------:R-:W-:-:S02]  /*a380*/  IMAD.MOV.U32 R52, RZ, RZ, R55 ;  /* 0x000000ffff347224 */ /* 0x000fc400078e0037 */
[----:B------:R-:W-:Y:S01]  /*a390*/  IMAD.MOV.U32 R169, RZ, RZ, R13 ;  /* 0x000000ffffa97224 */ /* 0x000fe200078e000d */
[----:B------:R-:W-:Y:S01]  /*a3a0*/  SEL R12, R15, R12, P3 ;  /* 0x0000000c0f0c7207 */ /* 0x000fe20001800000 */
[----:B------:R-:W-:Y:S01]  /*a3b0*/  IMAD.MOV.U32 R5, RZ, RZ, R64 ;  /* 0x000000ffff057224 */ /* 0x000fe200078e0040 */
[C---:B0-----:R-:W-:Y:S01]  /*a3c0*/  DADD R54, R20.reuse, R110 ;  /* 0x0000000014367229 */ /* 0x041fe2000000006e */
[----:B------:R-:W-:Y:S01]  /*a3d0*/  FSEL R13, R62, R65, P6 ;  /* 0x000000413e0d7208 */ /* 0x000fe20003000000 */
[----:B------:R-:W-:Y:S01]  /*a3e0*/  IMAD.MOV.U32 R168, RZ, RZ, R10 ;  /* 0x000000ffffa87224 */ /* 0x000fe200078e000a */
[----:B------:R-:W-:Y:S01]  /*a3f0*/  FSEL R15, R51, R53, P4 ;  /* 0x00000035330f7208 */ /* 0x000fe20002000000 */
[----:B------:R-:W-:Y:S01]  /*a400*/  IMAD.MOV.U32 R182, RZ, RZ, R11 ;  /* 0x000000ffffb67224 */ /* 0x000fe200078e000b */
[----:B------:R-:W-:Y:S01]  /*a410*/  @P2 LOP3.LUT R13, R65, 0x80000, RZ, 0xfc, !PT ;  /* 0x00080000410d2812 */ /* 0x000fe200078efcff */
[----:B------:R-:W-:Y:S01]  /*a420*/  DADD R64, R20, R114 ;  /* 0x0000000014407229 */ /* 0x000fe20000000072 */
[----:B------:R-:W-:Y:S01]  /*a430*/  @P1 LOP3.LUT R15, R53, 0x80000, RZ, 0xfc, !PT ;  /* 0x00080000350f1812 */ /* 0x000fe200078efcff */
[----:B------:R-:W-:Y:S01]  /*a440*/  DSETP.MAX.AND P1, P2, R10, R54, PT ;  /* 0x000000360a00722a */ /* 0x000fe20003a2f000 */
[----:B------:R-:W-:Y:S01]  /*a450*/  FSEL R169, R169, R52, P3 ;  /* 0x00000034a9a97208 */ /* 0x000fe20001800000 */
[----:B------:R-:W-:Y:S01]  /*a460*/  IMAD.MOV.U32 R47, RZ, RZ, R54 ;  /* 0x000000ffff2f7224 */ /* 0x000fe200078e0036 */
[----:B------:R-:W-:Y:S01]  /*a470*/  @P5 LOP3.LUT R169, R52, 0x80000, RZ, 0xfc, !PT ;  /* 0x0008000034a95812 */ /* 0x000fe200078efcff */
[----:B------:R-:W-:Y:S01]  /*a480*/  DADD R52, R20, R118 ;  /* 0x0000000014347229 */ /* 0x000fe20000000076 */
[----:B------:R-:W-:Y:S01]  /*a490*/  SEL R18, R18, R5, P6 ;  /* 0x0000000512127207 */ /* 0x000fe20003000000 */
        /* <DEDUP_REMOVED lines=60> */
[----:B------:R-:W-:Y:S01]  /*a860*/  SEL R20, R47, R54, P2 ;  /* 0x000000362f147207 */ /* 0x000fe20001000000 */
[----:B------:R-:W-:Y:S01]  /*a870*/  DADD R54, R22, R114 ;  /* 0x0000000016367229 */ /* 0x000fe20000000072 */
[----:B------:R-:W-:Y:S01]  /*a880*/  IMAD.MOV.U32 R64, RZ, RZ, R163 ;  /* 0x000000ffff407224 */ /* 0x000fe200078e00a3 */
[----:B------:R-:W-:Y:S01]  /*a890*/  @P1 LOP3.LUT R11, R51, 0x80000, RZ, 0xfc, !PT ;  /* 0x00080000330b1812 */ /* 0x000fe200078efcff */
[----:B------:R-:W-:-:S02]  /*a8a0*/  IMAD.MOV.U32 R159, RZ, RZ, R157 ;  /* 0x000000ffff9f7224 */ /* 0x000fc400078e009d */
        /* <DEDUP_REMOVED lines=17> */
[----:B------:R-:W-:Y:S01]  /*a9c0*/  IMAD.MOV.U32 R88, RZ, RZ, R159 ;  /* 0x000000ffff587224 */ /* 0x000fe200078e009f */
[----:B------:R-:W-:Y:S01]  /*a9d0*/  @P3 LOP3.LUT R65, R74, 0x80000, RZ, 0xfc, !PT ;  /* 0x000800004a413812 */ /* 0x000fe200078efcff */
[----:B------:R-:W-:Y:S01]  /*a9e0*/  IMAD.MOV.U32 R91, RZ, RZ, R156 ;  /* 0x000000ffff5b7224 */ /* 0x000fe200078e009c */
[----:B------:R-:W-:Y:S01]  /*a9f0*/  SEL R64, R75, R136, P2 ;  /* 0x000000884b407207 */ /* 0x000fe20001000000 */
[----:B------:R-:W-:Y:S01]  /*aa00*/  DADD R74, R22, R122 ;  /* 0x00000000164a7229 */ /* 0x000fe2000000007a */
[----:B------:R-:W-:Y:S01]  /*aa10*/  FSEL R165, R88, R47, P2 ;  /* 0x0000002f58a57208 */ /* 0x000fe20001000000 */
[----:B------:R-:W-:Y:S01]  /*aa20*/  IMAD.MOV.U32 R51, RZ, RZ, R157 ;  /* 0x000000ffff337224 */ /* 0x000fe200078e009d */
[----:B------:R-:W-:Y:S01]  /*aa30*/  DSETP.MAX.AND P3, P2, R154, R66, PT ;  /* 0x000000429a00722a */ /* 0x000fe20003a6f000 */
[----:B------:R-:W-:Y:S01]  /*aa40*/  IMAD.MOV.U32 R89, RZ, RZ, R154 ;  /* 0x000000ffff597224 */ /* 0x000fe200078e009a */
[----:B------:R-:W-:Y:S01]  /*aa50*/  @P1 LOP3.LUT R165, R47, 0x80000, RZ, 0xfc, !PT ;  /* 0x000800002fa51812 */ /* 0x000fe200078efcff */
[----:B------:R-:W-:Y:S01]  /*aa60*/  IMAD.MOV.U32 R166, RZ, RZ, R66 ;  /* 0x000000ffffa67224 */ /* 0x000fe200078e0042 */
[----:B------:R-:W-:Y:S01]  /*aa70*/  SEL R66, R91, R90, P5 ;  /* 0x0000005a5b427207 */ /* 0x000fe20002800000 */
[----:B------:R-:W-:Y:S01]  /*aa80*/  DADD R90, R22, R126 ;  /* 0x00000000165a7229 */ /* 0x000fe2000000007e */
[----:B------:R-:W-:Y:S01]  /*aa90*/  IMAD.MOV.U32 R125, RZ, RZ, R67 ;  /* 0x000000ffff7d7224 */ /* 0x000fe200078e0043 */
[----:B------:R-:W-:Y:S01]  /*aaa0*/  FSEL R67, R51, R57, P5 ;  /* 0x0000003933437208 */ /* 0x000fe20002800000 */
[----:B------:R-:W-:Y:S01]  /*aab0*/  IMAD.MOV.U32 R181, RZ, RZ, R155 ;  /* 0x000000ffffb57224 */ /* 0x000fe200078e009b */
[----:B------:R-:W-:Y:S01]  /*aac0*/  DSETP.MAX.AND P5, P1, R152, R74, PT ;  /* 0x0000004a9800722a */ /* 0x000fe200039af000 */
        /* <DEDUP_REMOVED lines=10> */
[----:B------:R-:W-:Y:S01]  /*ab70*/  MOV R136, R153 ;  /* 0x0000009900887202 */ /* 0x000fe20000000f00 */
[----:B------:R-:W-:Y:S01]  /*ab80*/  IMAD.MOV.U32 R143, RZ, RZ, R140 ;  /* 0x000000ffff8f7224 */ /* 0x000fe200078e008c */
[----:B------:R-:W-:Y:S01]  /*ab90*/  @P2 LOP3.LUT R181, R125, 0x80000, RZ, 0xfc, !PT ;  /* 0x000800007db52812 */ /* 0x000fe200078efcff */
[----:B------:R-:W-:Y:S01]  /*aba0*/  IMAD.MOV.U32 R180, RZ, RZ, R141 ;  /* 0x000000ffffb47224 */ /* 0x000fe200078e008d */
[----:B------:R-:W-:Y:S01]  /*abb0*/  DSETP.MAX.AND P6, P2, R102, R88, PT ;  /* 0x000000586600722a */ /* 0x000fe20003acf000 */
[----:B------:R-:W-:Y:S01]  /*abc0*/  FSEL R75, R136, R47, P5 ;  /* 0x0000002f884b7208 */ /* 0x000fe20002800000 */
[----:B------:R-:W-:Y:S01]  /*abd0*/  DADD R22, R22, R138 ;  /* 0x0000000016167229 */ /* 0x000fe2000000008a */
        /* <DEDUP_REMOVED lines=10> */
[----:B0-----:R-:W-:Y:S01]  /*ac80*/  DADD R102, R52, R110 ;  /* 0x0000000034667229 */ /* 0x001fe2000000006e */
[----:B------:R-:W-:Y:S01]  /*ac90*/  IMAD.MOV.U32 R47, RZ, RZ, R107 ;  /* 0x000000ffff2f7224 */ /* 0x000fe200078e006b */
        /* <DEDUP_REMOVED lines=8> */
[----:B------:R-:W-:Y:S01]  /*ad20*/  FSEL R89, R47, R125, P4 ;  /* 0x0000007d2f597208 */ /* 0x000fe20002000000 */
[----:B------:R-:W-:Y:S01]  /*ad30*/  IMAD.MOV.U32 R140, RZ, RZ, R106 ;  /* 0x000000ffff8c7224 */ /* 0x000fe200078e006a */
[----:B------:R-:W-:Y:S01]  /*ad40*/  DADD R106, R52, R114 ;  /* 0x00000000346a7229 */ /* 0x000fe20000000072 */
[----:B------:R-:W-:Y:S01]  /*ad50*/  IMAD.MOV.U32 R88, RZ, RZ, R90 ;  /* 0x000000ffff587224 */ /* 0x000fe200078e005a */
[----:B------:R-:W-:Y:S01]  /*ad60*/  @P1 LOP3.LUT R89, R125, 0x80000, RZ, 0xfc, !PT ;  /* 0x000800007d591812 */ /* 0x000fe200078efcff */
[----:B------:R-:W-:Y:S01]  /*ad70*/  IMAD.MOV.U32 R90, RZ, RZ, R22 ;  /* 0x000000ffff5a7224 */ /* 0x000fe200078e0016 */
[----:B------:R-:W-:Y:S01]  /*ad80*/  DSETP.MAX.AND P1, P2, R112, R102, PT ;  /* 0x000000667000722a */ /* 0x000fe20003a2f000 */
[----:B------:R-:W-:Y:S01]  /*ad90*/  SEL R22, R137, R108, P6 ;  /* 0x0000006c89167207 */ /* 0x000fe20003000000 */
[C---:B------:R-:W-:Y:S01]  /*ada0*/  DADD R146, R52.reuse, R118 ;  /* 0x0000000034927229 */ /* 0x040fe20000000076 */
[----:B------:R-:W-:Y:S01]  /*adb0*/  SEL R88, R140, R88, P4 ;  /* 0x000000588c587207 */ /* 0x000fe20002000000 */
[C---:B------:R-:W-:Y:S01]  /*adc0*/  DADD R142, R52.reuse, R122 ;  /* 0x00000000348e7229 */ /* 0x040fe2000000007a */
[----:B------:R-:W-:Y:S01]  /*add0*/  SEL R90, R136, R90, P3 ;  /* 0x0000005a885a7207 */ /* 0x000fe20001800000 */
[C---:B------:R-:W-:Y:S01]  /*ade0*/  DADD R140, R52.reuse, R126 ;  /* 0x00000000348c7229 */ /* 0x040fe2000000007e */
[----:B------:R-:W-:Y:S01]  /*adf0*/  FSEL R91, R57, R129, P3 ;  /* 0x00000081395b7208 */ /* 0x000fe20001800000 */
[C---:B------:R-:W-:Y:S01]  /*ae00*/  DADD R136, R52.reuse, R130 ;  /* 0x0000000034887229 */ /* 0x040fe20000000082 */
[----:B------:R-:W-:Y:S01]  /*ae10*/  @P5 LOP3.LUT R91, R129, 0x80000, RZ, 0xfc, !PT ;  /* 0x00080000815b5812 */ /* 0x000fe200078efcff */
[C---:B------:R-:W-:Y:S01]  /*ae20*/  DADD R108, R52.reuse, R134 ;  /* 0x00000000346c7229 */ /* 0x040fe20000000086 */
[----:B------:R-:W-:Y:S01]  /*ae30*/  IMAD.MOV.U32 R47, RZ, RZ, R103 ;  /* 0x000000ffff2f7224 */ /* 0x000fe200078e0067 */
[----:B------:R-:W-:Y:S01]  /*ae40*/  DADD R150, R52, R138 ;  /* 0x0000000034967229 */ /* 0x000fe2000000008a */
[----:B------:R-:W-:Y:S01]  /*ae50*/  MOV R51, R107 ;  /* 0x0000006b00337202 */ /* 0x000fe20000000f00 */
[C---:B------:R-:W-:Y:S01]  /*ae60*/  DADD R110, R54.reuse, R110 ;  /* 0x00000000366e7229 */ /* 0x040fe2000000006e */
[----:B------:R-:W-:Y:S01]  /*ae70*/  IMAD.MOV.U32 R52, RZ, RZ, R102 ;  /* 0x000000ffff347224 */ /* 0x000fe200078e0066 */
[C---:B------:R-:W-:Y:S01]  /*ae80*/  DADD R114, R54.reuse, R114 ;  /* 0x0000000036727229 */ /* 0x040fe20000000072 */
[----:B------:R-:W-:Y:S01]  /*ae90*/  IMAD.MOV.U32 R53, RZ, RZ, R112 ;  /* 0x000000ffff357224 */ /* 0x000fe200078e0070 */
[C---:B------:R-:W-:Y:S01]  /*aea0*/  DADD R118, R54.reuse, R118 ;  /* 0x0000000036767229 */ /* 0x040fe20000000076 */
[----:B------:R-:W-:Y:S01]  /*aeb0*/  IMAD.MOV.U32 R112, RZ, RZ, R104 ;  /* 0x000000ffff707224 */ /* 0x000fe200078e0068 */
[C---:B------:R-:W-:Y:S01]  /*aec0*/  DADD R122, R54.reuse, R122 ;  /* 0x00000000367a7229 */ /* 0x040fe2000000007a */
[----:B------:R-:W-:Y:S01]  /*aed0*/  IMAD.MOV.U32 R102, RZ, RZ, R105 ;  /* 0x000000ffff667224 */ /* 0x000fe200078e0069 */
[C---:B------:R-:W-:Y:S01]  /*aee0*/  DADD R126, R54.reuse, R126 ;  /* 0x00000000367e7229 */ /* 0x040fe2000000007e */
[----:B------:R-:W-:Y:S01]  /*aef0*/  SEL R52, R53, R52, P1 ;  /* 0x0000003435347207 */ /* 0x000fe20000800000 */
[C---:B------:R-:W-:Y:S01]  /*af00*/  DADD R130, R54.reuse, R130 ;  /* 0x0000000036827229 */ /* 0x040fe20000000082 */
[----:B------:R-:W-:Y:S01]  /*af10*/  IMAD.MOV.U32 R57, RZ, RZ, R146 ;  /* 0x000000ffff397224 */ /* 0x000fe200078e0092 */
[C---:B------:R-:W-:Y:S01]  /*af20*/  DADD R134, R54.reuse, R134 ;  /* 0x0000000036867229 */ /* 0x040fe20000000086 */
[----:B------:R-:W-:Y:S01]  /*af30*/  IMAD.MOV.U32 R53, RZ, RZ, R147 ;  /* 0x000000ffff357224 */ /* 0x000fe200078e0093 */
[----:B------:R-:W-:Y:S01]  /*af40*/  DADD R138, R54, R138 ;  /* 0x00000000368a7229 */ /* 0x000fe2000000008a */
[----:B------:R-:W-:Y:S01]  /*af50*/  IMAD.MOV.U32 R103, RZ, RZ, R116 ;  /* 0x000000ffff677224 */ /* 0x000fe200078e0074 */
[----:B------:R-:W-:Y:S01]  /*af60*/  DSETP.MAX.AND P5, P3, R104, R106, PT ;  /* 0x0000006a6800722a */ /* 0x000fe20003baf000 */
[----:B------:R-:W-:-:S02]  /*af70*/  IMAD.MOV.U32 R54, RZ, RZ, R113 ;  /* 0x000000ffff367224 */ /* 0x000fc400078e0071 */
[----:B------:R-:W-:Y:S02]  /*af80*/  IMAD.MOV.U32 R55, RZ, RZ, R106 ;  /* 0x000000ffff377224 */ /* 0x000fe400078e006a */
        /* <DEDUP_REMOVED lines=71> */
[----:B------:R-:W-:Y:S01]  /*b400*/  @P4 LOP3.LUT R85, R105, 0x80000, RZ, 0xfc, !PT ;  /* 0x0008000069554812 */ /* 0x000fe200078efcff */
[----:B------:R-:W-:Y:S01]  /*b410*/  IMAD.MOV.U32 R47, RZ, RZ, R119 ;  /* 0x000000ffff2f7224 */ /* 0x000fe200078e0077 */
[----:B------:R-:W-:Y:S01]  /*b420*/  SEL R82, R55, R110, P3 ;  /* 0x0000006e37527207 */ /* 0x000fe20001800000 */
[----:B------:R-:W-:Y:S01]  /*b430*/  LDS.128 R104, [R234+0x800] ;  /* 0x00080000ea687984 */ /* 0x000fe20000000c00 */
[----:B------:R-:W-:Y:S01]  /*b440*/  IMAD.MOV.U32 R114, RZ, RZ, R83 ;  /* 0x000000ffff727224 */ /* 0x000fe200078e0053 */
[----:B------:R-:W-:Y:S01]  /*b450*/  MOV R53, R127 ;  /* 0x0000007f00357202 */ /* 0x000fe20000000f00 */
[----:B------:R-:W-:Y:S01]  /*b460*/  IMAD.MOV.U32 R116, RZ, RZ, R122 ;  /* 0x000000ffff747224 */ /* 0x000fe200078e007a */
[----:B------:R-:W0:Y:S01]  /*b470*/  LDS.128 R108, [R219+0x20] ;  /* 0x00002000db6c7984 */ /* 0x000e220000000c00 */
[----:B------:R-:W-:Y:S01]  /*b480*/  FSEL R83, R112, R47, P3 ;  /* 0x0000002f70537208 */ /* 0x000fe20001800000 */
[----:B------:R-:W-:Y:S01]  /*b490*/  DSETP.MAX.AND P4, P3, R80, R126, PT ;  /* 0x0000007e5000722a */ /* 0x000fe20003b8f000 */
[----:B------:R-:W-:Y:S01]  /*b4a0*/  IMAD.MOV.U32 R118, RZ, RZ, R126 ;  /* 0x000000ffff767224 */ /* 0x000fe200078e007e */
[----:B------:R-:W-:Y:S01]  /*b4b0*/  @P2 LOP3.LUT R83, R47, 0x80000, RZ, 0xfc, !PT ;  /* 0x000800002f532812 */ /* 0x000fe200078efcff */
[----:B------:R-:W-:Y:S01]  /*b4c0*/  IMAD.MOV.U32 R113, RZ, RZ, R80 ;  /* 0x000000ffff717224 */ /* 0x000fe200078e0050 */
[----:B------:R-:W-:Y:S01]  /*b4d0*/  SEL R80, R57, R116, P5 ;  /* 0x0000007439507207 */ /* 0x000fe20002800000 */
[----:B------:R-:W-:-:S02]  /*b4e0*/  IMAD.MOV.U32 R51, RZ, RZ, R123 ;  /* 0x000000ffff337224 */ /* 0x000fc400078e007b */
[----:B------:R-:W-:Y:S01]  /*b4f0*/  IMAD.MOV.U32 R122, RZ, RZ, R81 ;  /* 0x000000ffff7a7224 */ /* 0x000fe200078e0051 */
[----:B------:R-:W-:Y:S01]  /*b500*/  SEL R112, R113, R118, P4 ;  /* 0x0000007671707207 */ /* 0x000fe20002000000 */
[----:B------:R-:W-:Y:S01]  /*b510*/  IMAD.MOV.U32 R125, RZ, RZ, R77 ;  /* 0x000000ffff7d7224 */ /* 0x000fe200078e004d */
[----:B------:R-:W1:Y:S01]  /*b520*/  LDS.128 R116, [R219+0x60] ;  /* 0x00006000db747984 */ /* 0x000e620000000c00 */
[----:B------:R-:W-:Y:S01]  /*b530*/  FSEL R81, R114, R51, P5 ;  /* 0x0000003372517208 */ /* 0x000fe20002800000 */
[----:B------:R-:W-:Y:S01]  /*b540*/  IMAD.MOV.U32 R115, RZ, RZ, R124 ;  /* 0x000000ffff737224 */ /* 0x000fe200078e007c */
[----:B------:R-:W-:Y:S01]  /*b550*/  @P1 LOP3.LUT R81, R51, 0x80000, RZ, 0xfc, !PT ;  /* 0x0008000033511812 */ /* 0x000fe200078efcff */
[----:B------:R-:W-:Y:S01]  /*b560*/  IMAD.MOV.U32 R120, RZ, RZ, R125 ;  /* 0x000000ffff787224 */ /* 0x000fe200078e007d */
[----:B------:R-:W-:Y:S01]  /*b570*/  FSEL R113, R122, R53, P4 ;  /* 0x000000357a717208 */ /* 0x000fe20002000000 */
[----:B------:R-:W-:Y:S01]  /*b580*/  DSETP.MAX.AND P2, P5, R124, R130, PT ;  /* 0x000000827c00722a */ /* 0x000fe20003d4f000 */
[----:B------:R-:W-:Y:S01]  /*b590*/  IMAD.MOV.U32 R77, RZ, RZ, R128 ;  /* 0x000000ffff4d7224 */ /* 0x000fe200078e0080 */
[----:B------:R-:W-:Y:S01]  /*b5a0*/  DSETP.MAX.AND P4, P1, R78, R134, PT ;  /* 0x000000864e00722a */ /* 0x000fe2000398f000 */
[----:B------:R-:W-:Y:S01]  /*b5b0*/  IMAD.MOV.U32 R51, RZ, RZ, R78 ;  /* 0x000000ffff337224 */ /* 0x000fe200078e004e */
[----:B------:R-:W-:Y:S01]  /*b5c0*/  @P3 LOP3.LUT R113, R53, 0x80000, RZ, 0xfc, !PT ;  /* 0x0008000035713812 */ /* 0x000fe200078efcff */
[----:B------:R-:W-:Y:S01]  /*b5d0*/  IMAD.MOV.U32 R126, RZ, RZ, R130 ;  /* 0x000000ffff7e7224 */ /* 0x000fe200078e0082 */
[----:B------:R-:W-:Y:S01]  /*b5e0*/  MOV R53, R76 ;  /* 0x0000004c00357202 */ /* 0x000fe20000000f00 */
[----:B------:R-:W-:Y:S01]  /*b5f0*/  IMAD.MOV.U32 R47, RZ, RZ, R131 ;  /* 0x000000ffff2f7224 */ /* 0x000fe200078e0083 */
[----:B------:R-:W-:Y:S01]  /*b600*/  DSETP.MAX.AND P6, P3, R76, R138, PT ;  /* 0x0000008a4c00722a */ /* 0x000fe20003bcf000 */
[----:B------:R-:W-:Y:S01]  /*b610*/  IMAD.MOV.U32 R55, RZ, RZ, R79 ;  /* 0x000000ffff377224 */ /* 0x000fe200078e004f */
[----:B------:R-:W-:Y:S01]  /*b620*/  SEL R114, R115, R126, P2 ;  /* 0x0000007e73727207 */ /* 0x000fe20001000000 */
[----:B------:R-:W-:-:S02]  /*b630*/  IMAD.MOV.U32 R78, RZ, RZ, R134 ;  /* 0x000000ffff4e7224 */ /* 0x000fc400078e0086 */
[----:B------:R-:W-:Y:S01]  /*b640*/  IMAD.MOV.U32 R57, RZ, RZ, R77 ;  /* 0x000000ffff397224 */ /* 0x000fe200078e004d */
[----:B------:R-:W-:Y:S01]  /*b650*/  FSEL R77, R120, R47, P2 ;  /* 0x0000002f784d7208 */ /* 0x000fe20001000000 */
[----:B------:R-:W-:Y:S01]  /*b660*/  IMAD.MOV.U32 R76, RZ, RZ, R138 ;  /* 0x000000ffff4c7224 */ /* 0x000fe200078e008a */
[----:B------:R-:W-:Y:S01]  /*b670*/  SEL R78, R51, R78, P4 ;  /* 0x0000004e334e7207 */ /* 0x000fe20002000000 */
[----:B------:R-:W4:Y:S01]  /*b680*/  LDS.128 R120, [R219+0xa0] ;  /* 0x0000a000db787984 */ /* 0x000f220000000c00 */
[----:B------:R-:W-:Y:S01]  /*b690*/  FSEL R79, R55, R135, P4 ;  /* 0x00000087374f7208 */ /* 0x000fe20002000000 */
[----:B------:R-:W-:Y:S01]  /*b6a0*/  IMAD.MOV.U32 R51, RZ, RZ, R73 ;  /* 0x000000ffff337224 */ /* 0x000fe200078e0049 */
[----:B------:R-:W-:Y:S01]  /*b6b0*/  @P1 LOP3.LUT R79, R135, 0x80000, RZ, 0xfc, !PT ;  /* 0x00080000874f1812 */ /* 0x000fe200078efcff */
[----:B------:R-:W-:Y:S01]  /*b6c0*/  IMAD.MOV.U32 R192, RZ, RZ, R59 ;  /* 0x000000ffffc07224 */ /* 0x000fe200078e003b */
[----:B0-----:R-:W-:Y:S01]  /*b6d0*/  DADD R124, R104, R108 ;  /* 0x00000000687c7229 */ /* 0x001fe2000000006c */
[----:B------:R-:W-:Y:S01]  /*b6e0*/  FSEL R135, R57, R139, P6 ;  /* 0x0000008b39877208 */ /* 0x000fe20003000000 */
[----:B------:R-:W-:Y:S01]  /*b6f0*/  DADD R126, R108, R106 ;  /* 0x000000006c7e7229 */ /* 0x000fe2000000006a */
[----:B------:R-:W-:Y:S01]  /*b700*/  IMAD.MOV.U32 R57, RZ, RZ, R0 ;  /* 0x000000ffff397224 */ /* 0x000fe200078e0000 */
[----:B------:R-:W-:Y:S01]  /*b710*/  @P5 LOP3.LUT R77, R47, 0x80000, RZ, 0xfc, !PT ;  /* 0x000800002f4d5812 */ /* 0x000fe200078efcff */
[----:B------:R-:W-:Y:S01]  /*b720*/  IMAD.MOV.U32 R47, RZ, RZ, R72 ;  /* 0x000000ffff2f7224 */ /* 0x000fe200078e0048 */
[----:B------:R-:W-:Y:S01]  /*b730*/  @P3 LOP3.LUT R135, R139, 0x80000, RZ, 0xfc, !PT ;  /* 0x000800008b873812 */ /* 0x000fe200078efcff */
[----:B------:R-:W-:Y:S01]  /*b740*/  IMAD.MOV.U32 R193, RZ, RZ, R57 ;  /* 0x000000ffffc17224 */ /* 0x000fe200078e0039 */
[----:B------:R-:W-:Y:S01]  /*b750*/  DSETP.MAX.AND P2, P4, R72, R124, PT ;  /* 0x0000007c4800722a */ /* 0x000fe20003c4f000 */
[----:B------:R-:W-:Y:S01]  /*b760*/  IMAD.MOV.U32 R0, RZ, RZ, R56 ;  /* 0x000000ffff007224 */ /* 0x000fe200078e0038 */
[----:B------:R-:W-:Y:S01]  /*b770*/  DSETP.MAX.AND P5, P1, R56, R126, PT ;  /* 0x0000007e3800722a */ /* 0x000fe200039af000 */
[----:B------:R-:W-:Y:S01]  /*b780*/  IMAD.MOV.U32 R72, RZ, RZ, R124 ;  /* 0x000000ffff487224 */ /* 0x000fe200078e007c */
[----:B------:R-:W-:Y:S01]  /*b790*/  MOV R134, R127 ;  /* 0x0000007f00867202 */ /* 0x000fe20000000f00 */
[----:B------:R-:W-:Y:S01]  /*b7a0*/  IMAD.MOV.U32 R57, RZ, RZ, R126 ;  /* 0x000000ffff397224 */ /* 0x000fe200078e007e */
[----:B------:R-:W-:Y:S01]  /*b7b0*/  FSEL R73, R51, R125, P2 ;  /* 0x0000007d33497208 */ /* 0x000fe20001000000 */
[----:B-1----:R-:W-:Y:S01]  /*b7c0*/  DADD R128, R104, R116 ;  /* 0x0000000068807229 */ /* 0x002fe20000000074 */
[----:B------:R-:W-:Y:S01]  /*b7d0*/  SEL R72, R47, R72, P2 ;  /* 0x000000482f487207 */ /* 0x000fe20001000000 */
[----:B------:R-:W-:Y:S01]  /*b7e0*/  DADD R130, R116, R106 ;  /* 0x0000000074827229 */ /* 0x000fe2000000006a */
[----:B------:R-:W-:Y:S01]  /*b7f0*/  FSEL R193, R193, R134, P5 ;  /* 0x00000086c1c17208 */ /* 0x000fe20002800000 */
[----:B------:R-:W-:Y:S01]  /*b800*/  IMAD.MOV.U32 R47, RZ, RZ, R70 ;  /* 0x000000ffff2f7224 */ /* 0x000fe200078e0046 */
[----:B------:R-:W-:Y:S01]  /*b810*/  SEL R76, R53, R76, P6 ;  /* 0x0000004c354c7207 */ /* 0x000fe20003000000 */
[----:B------:R-:W-:Y:S01]  /*b820*/  IMAD.MOV.U32 R51, RZ, RZ, R71 ;  /* 0x000000ffff337224 */ /* 0x000fe200078e0047 */
[----:B------:R-:W-:Y:S01]  /*b830*/  @P4 LOP3.LUT R73, R125, 0x80000, RZ, 0xfc, !PT ;  /* 0x000800007d494812 */ /* 0x000fe200078efcff */
[----:B------:R-:W-:Y:S01]  /*b840*/  DSETP.MAX.AND P2, P3, R70, R128, PT ;  /* 0x000000804600722a */ /* 0x000fe20003b4f000 */
[----:B------:R-:W0:Y:S01]  /*b850*/  LDS.128 R124, [R219+0xe0] ;  /* 0x0000e000db7c7984 */ /* 0x000e220000000c00 */
[----:B------:R-:W-:Y:S01]  /*b860*/  SEL R56, R0, R57, P5 ;  /* 0x0000003900387207 */ /* 0x000fe20002800000 */
[----:B------:R-:W-:Y:S01]  /*b870*/  DSETP.MAX.AND P4, P5, R58, R130, PT ;  /* 0x000000823a00722a */ /* 0x000fe20003d8f000 */
[----:B------:R-:W-:Y:S01]  /*b880*/  @P1 LOP3.LUT R193, R134, 0x80000, RZ, 0xfc, !PT ;  /* 0x0008000086c11812 */ /* 0x000fe200078efcff */
[----:B------:R-:W-:-:S02]  /*b890*/  IMAD.MOV.U32 R70, RZ, RZ, R128 ;  /* 0x000000ffff467224 */ /* 0x000fc400078e0080 */
[----:B------:R-:W-:Y:S02]  /*b8a0*/  IMAD.MOV.U32 R134, RZ, RZ, R129 ;  /* 0x000000ffff867224 */ /* 0x000fe400078e0081 */
[----:B------:R-:W-:Y:S01]  /*b8b0*/  IMAD.MOV.U32 R53, RZ, RZ, R130 ;  /* 0x000000ffff357224 */ /* 0x000fe200078e0082 */
[----:B------:R-:W-:Y:S01]  /*b8c0*/  SEL R70, R47, R70, P2 ;  /* 0x000000462f467207 */ /* 0x000fe20001000000 */
[----:B------:R-:W-:Y:S01]  /*b8d0*/  IMAD.MOV.U32 R55, RZ, RZ, R131 ;  /* 0x000000ffff377224 */ /* 0x000fe200078e0083 */
[----:B----4-:R-:W-:Y:S01]  /*b8e0*/  DADD R136, R104, R120 ;  /* 0x0000000068887229 */ /* 0x010fe20000000078 */
[----:B------:R-:W1:Y:S01]  /*b8f0*/  LDS.128 R128, [R219+0x120] ;  /* 0x00012000db807984 */ /* 0x000e620000000c00 */
[----:B------:R-:W-:Y:S01]  /*b900*/  DADD R138, R120, R106 ;  /* 0x00000000788a7229 */ /* 0x000fe2000000006a */
[----:B------:R-:W-:Y:S01]  /*b910*/  IMAD.MOV.U32 R0, RZ, RZ, R58 ;  /* 0x000000ffff007224 */ /* 0x000fe200078e003a */
[----:B------:R-:W-:Y:S01]  /*b920*/  FSEL R59, R51, R134, P2 ;  /* 0x00000086333b7208 */ /* 0x000fe20001000000 */
[----:B------:R-:W-:Y:S01]  /*b930*/  IMAD.MOV.U32 R51, RZ, RZ, R60 ;  /* 0x000000ffff337224 */ /* 0x000fe200078e003c */
[----:B------:R-:W-:Y:S01]  /*b940*/  FSEL R192, R192, R55, P4 ;  /* 0x00000037c0c07208 */ /* 0x000fe20002000000 */
[----:B------:R-:W-:Y:S01]  /*b950*/  IMAD.MOV.U32 R57, RZ, RZ, R69 ;  /* 0x000000ffff397224 */ /* 0x000fe200078e0045 */
[----:B------:R-:W-:Y:S01]  /*b960*/  DSETP.MAX.AND P1, P2, R68, R136, PT ;  /* 0x000000884400722a */ /* 0x000fe20003a2f000 */
[----:B------:R-:W-:Y:S01]  /*b970*/  SEL R58, R0, R53, P4 ;  /* 0x00000035003a7207 */ /* 0x000fe20002000000 */
[----:B------:R-:W-:Y:S01]  /*b980*/  IMAD.MOV.U32 R53, RZ, RZ, R68 ;  /* 0x000000ffff357224 */ /* 0x000fe200078e0044 */
[----:B------:R-:W-:Y:S01]  /*b990*/  @P3 LOP3.LUT R59, R134, 0x80000, RZ, 0xfc, !PT ;  /* 0x00080000863b3812 */ /* 0x000fe200078efcff */
[----:B------:R-:W-:Y:S01]  /*b9a0*/  DSETP.MAX.AND P3, P4, R60, R138, PT ;  /* 0x0000008a3c00722a */ /* 0x000fe20003c6f000 */
[----:B------:R-:W-:Y:S01]  /*b9b0*/  MOV R68, R136 ;  /* 0x0000008800447202 */ /* 0x000fe20000000f00 */
[----:B------:R-:W-:Y:S01]  /*b9c0*/  IMAD.MOV.U32 R0, RZ, RZ, R137 ;  /* 0x000000ffff007224 */ /* 0x000fe200078e0089 */
[----:B------:R-:W-:Y:S01]  /*b9d0*/  @P5 LOP3.LUT R192, R55, 0x80000, RZ, 0xfc, !PT ;  /* 0x0008000037c05812 */ /* 0x000fe200078efcff */
[----:B------:R-:W-:Y:S01]  /*b9e0*/  IMAD.MOV.U32 R60, RZ, RZ, R138 ;  /* 0x000000ffff3c7224 */ /* 0x000fe200078e008a */
[----:B------:R-:W-:Y:S01]  /*b9f0*/  SEL R68, R53, R68, P1 ;  /* 0x0000004435447207 */ /* 0x000fe20000800000 */
[----:B------:R-:W-:Y:S01]  /*ba00*/  IMAD.MOV.U32 R47, RZ, RZ, R139 ;  /* 0x000000ffff2f7224 */ /* 0x000fe200078e008b */
[----:B------:R-:W-:Y:S01]  /*ba10*/  FSEL R57, R57, R0, P1 ;  /* 0x0000000039397208 */ /* 0x000fe20000800000 */
[----:B------:R-:W4:Y:S01]  /*ba20*/  LDS.128 R136, [R219+0x160] ;  /* 0x00016000db887984 */ /* 0x000f220000000c00 */
[----:B------:R-:W-:Y:S01]  /*ba30*/  IMAD.MOV.U32 R190, RZ, RZ, R61 ;  /* 0x000000ffffbe7224 */ /* 0x000fe200078e003d */
[----:B------:R-:W-:Y:S01]  /*ba40*/  SEL R60, R51, R60, P3 ;  /* 0x0000003c333c7207 */ /* 0x000fe20001800000 */
[----:B------:R-:W-:Y:S01]  /*ba50*/  IMAD.MOV.U32 R51, RZ, RZ, R49 ;  /* 0x000000ffff337224 */ /* 0x000fe200078e0031 */
[----:B------:R-:W-:Y:S01]  /*ba60*/  @P2 LOP3.LUT R57, R0, 0x80000, RZ, 0xfc, !PT ;  /* 0x0008000000392812 */ /* 0x000fe200078efcff */
[----:B------:R-:W-:Y:S01]  /*ba70*/  IMAD.MOV.U32 R134, RZ, RZ, R133 ;  /* 0x000000ffff867224 */ /* 0x000fe200078e0085 */
[----:B------:R-:W-:Y:S01]  /*ba80*/  FSEL R190, R190, R47, P3 ;  /* 0x0000002fbebe7208 */ /* 0x000fe20001800000 */
[----:B------:R-:W-:Y:S01]  /*ba90*/  IMAD.MOV.U32 R0, RZ, RZ, R132 ;  /* 0x000000ffff007224 */ /* 0x000fe200078e0084 */
[----:B------:R-:W-:Y:S01]  /*baa0*/  @P4 LOP3.LUT R190, R47, 0x80000, RZ, 0xfc, !PT ;  /* 0x000800002fbe4812 */ /* 0x000fe200078efcff */
[----:B0-----:R-:W-:Y:S01]  /*bab0*/  DADD R140, R104, R124 ;  /* 0x00000000688c7229 */ /* 0x001fe2000000007c */
[----:B------:R-:W-:Y:S01]  /*bac0*/  MOV R187, R51 ;  /* 0x0000003300bb7202 */ /* 0x000fe20000000f00 */
[----:B------:R-:W-:Y:S01]  /*bad0*/  DADD R142, R124, R106 ;  /* 0x000000007c8e7229 */ /* 0x000fe2000000006a */
[----:B------:R-:W-:-:S02]  /*bae0*/  IMAD.MOV.U32 R47, RZ, RZ, R50 ;  /* 0x000000ffff2f7224 */ /* 0x000fc400078e0032 */
[----:B------:R-:W-:Y:S02]  /*baf0*/  IMAD.MOV.U32 R49, RZ, RZ, R63 ;  /* 0x000000ffff317224 */ /* 0x000fe400078e003f */
[----:B------:R-:W-:Y:S01]  /*bb00*/  IMAD.MOV.U32 R177, RZ, RZ, R175 ;  /* 0x000000ffffb17224 */ /* 0x000fe200078e00af */
[----:B------:R-:W-:Y:S01]  /*bb10*/  DSETP.MAX.AND P2, P3, R132, R140, PT ;  /* 0x0000008c8400722a */ /* 0x000fe20003b4f000 */
[----:B------:R-:W-:Y:S01]  /*bb20*/  IMAD.MOV.U32 R188, RZ, RZ, R49 ;  /* 0x000000ffffbc7224 */ /* 0x000fe200078e0031 */
[----:B------:R-:W-:Y:S01]  /*bb30*/  DSETP.MAX.AND P4, P1, R50, R142, PT ;  /* 0x0000008e3200722a */ /* 0x000fe2000398f000 */
[----:B------:R-:W-:Y:S01]  /*bb40*/  IMAD.MOV.U32 R133, RZ, RZ, R140 ;  /* 0x000000ffff857224 */ /* 0x000fe200078e008c */
[----:B-1----:R-:W-:Y:S01]  /*bb50*/  DADD R146, R104, R128 ;  /* 0x0000000068927229 */ /* 0x002fe20000000080 */
[----:B------:R-:W-:Y:S01]  /*bb60*/  IMAD.MOV.U32 R50, RZ, RZ, R142 ;  /* 0x000000ffff327224 */ /* 0x000fe200078e008e */
[----:B------:R-:W-:Y:S01]  /*bb70*/  FSEL R51, R134, R141, P2 ;  /* 0x0000008d86337208 */ /* 0x000fe20001000000 */
        /* <DEDUP_REMOVED lines=10> */
[----:B------:R-:W0:Y:S01]  /*bc20*/  LDS.128 R140, [R219+0x1a0] ;  /* 0x0001a000db8c7984 */ /* 0x000e220000000c00 */
[----:B------:R-:W-:Y:S01]  /*bc30*/  DSETP.MAX.AND P4, P5, R48, R150, PT ;  /* 0x000000963000722a */ /* 0x000fe20003d8f000 */
[----:B------:R-:W-:Y:S01]  /*bc40*/  @P1 LOP3.LUT R187, R53, 0x80000, RZ, 0xfc, !PT ;  /* 0x0008000035bb1812 */ /* 0x000fe200078efcff */
[----:B------:R-:W-:Y:S01]  /*bc50*/  IMAD.MOV.U32 R48, RZ, RZ, R146 ;  /* 0x000000ffff307224 */ /* 0x000fe200078e0092 */
[----:B------:R-:W-:Y:S01]  /*bc60*/  MOV R61, R151 ;  /* 0x00000097003d7202 */ /* 0x000fe20000000f00 */
[----:B------:R-:W-:Y:S01]  /*bc70*/  IMAD.MOV.U32 R53, RZ, RZ, R147 ;  /* 0x000000ffff357224 */ /* 0x000fe200078e0093 */
[----:B----4-:R-:W-:Y:S01]  /*bc80*/  DADD R152, R136, R106 ;  /* 0x0000000088987229 */ /* 0x010fe2000000006a */
[----:B------:R-:W-:Y:S01]  /*bc90*/  IMAD.MOV.U32 R55, RZ, RZ, R150 ;  /* 0x000000ffff377224 */ /* 0x000fe200078e0096 */
[----:B------:R-:W1:Y:S01]  /*bca0*/  LDS.128 R144, [R219+0x1e0] ;  /* 0x0001e000db907984 */ /* 0x000e620000000c00 */
        /* <DEDUP_REMOVED lines=11> */
[----:B------:R-:W-:Y:S01]  /*bd60*/  FSEL R188, R188, R61, P4 ;  /* 0x0000003dbcbc7208 */ /* 0x000fe20002000000 */
[----:B------:R-:W-:Y:S01]  /*bd70*/  IMAD.MOV.U32 R0, RZ, RZ, R151 ;  /* 0x000000ffff007224 */ /* 0x000fe200078e0097 */
[----:B------:R-:W-:Y:S01]  /*bd80*/  DSETP.MAX.AND P3, P4, R46, R152, PT ;  /* 0x000000982e00722a */ /* 0x000fe20003c6f000 */
[----:B------:R-:W4:Y:S01]  /*bd90*/  LDS.128 R148, [R234+0x810] ;  /* 0x00081000ea947984 */ /* 0x000f220000000c00 */
[----:B------:R-:W-:Y:S01]  /*bda0*/  @P5 LOP3.LUT R188, R61, 0x80000, RZ, 0xfc, !PT ;  /* 0x000800003dbc5812 */ /* 0x000fe200078efcff */
[----:B------:R-:W-:Y:S01]  /*bdb0*/  IMAD.MOV.U32 R186, RZ, RZ, R47 ;  /* 0x000000ffffba7224 */ /* 0x000fe200078e002f */
[----:B------:R-:W-:Y:S01]  /*bdc0*/  FSEL R47, R55, R0, P1 ;  /* 0x00000000372f7208 */ /* 0x000fe20000800000 */
[----:B------:R-:W-:Y:S01]  /*bdd0*/  IMAD.MOV.U32 R45, RZ, RZ, R153 ;  /* 0x000000ffff2d7224 */ /* 0x000fe200078e0099 */
[----:B------:R-:W-:Y:S01]  /*bde0*/  MOV R175, R171 ;  /* 0x000000ab00af7202 */ /* 0x000fe20000000f00 */
[----:B------:R-:W-:-:S02]  /*bdf0*/  IMAD.MOV.U32 R61, RZ, RZ, R46 ;  /* 0x000000ffff3d7224 */ /* 0x000fc400078e002e */
        /* <DEDUP_REMOVED lines=9> */
[----:B0-----:R-:W-:Y:S01]  /*be90*/  DADD R154, R104, R140 ;  /* 0x00000000689a7229 */ /* 0x001fe2000000008c */
[----:B------:R-:W-:Y:S01]  /*bea0*/  SEL R152, R53, R63, P1 ;  /* 0x0000003f35987207 */ /* 0x000fe20000800000 */
[----:B------:R-:W-:Y:S01]  /*beb0*/  DADD R156, R140, R106 ;  /* 0x000000008c9c7229 */ /* 0x000fe2000000006a */
[----:B------:R-:W-:Y:S01]  /*bec0*/  IMAD.MOV.U32 R63, RZ, RZ, R177 ;  /* 0x000000ffff3f7224 */ /* 0x000fe200078e00b1 */
[----:B------:R-:W-:Y:S01]  /*bed0*/  MOV R53, R176 ;  /* 0x000000b000357202 */ /* 0x000fe20000000f00 */
[----:B------:R-:W-:-:S02]  /*bee0*/  IMAD.MOV.U32 R185, RZ, RZ, R45 ;  /* 0x000000ffffb97224 */ /* 0x000fc400078e002d */
[----:B------:R-:W-:Y:S01]  /*bef0*/  IMAD.MOV.U32 R171, RZ, RZ, R19 ;  /* 0x000000ffffab7224 */ /* 0x000fe200078e0013 */
[----:B------:R-:W-:Y:S01]  /*bf00*/  DSETP.MAX.AND P2, P3, R176, R154, PT ;  /* 0x0000009ab000722a */ /* 0x000fe20003b4f000 */
[----:B------:R-:W-:Y:S01]  /*bf10*/  IMAD.MOV.U32 R19, RZ, RZ, R13 ;  /* 0x000000ffff137224 */ /* 0x000fe200078e000d */
[----:B------:R-:W-:Y:S01]  /*bf20*/  DSETP.MAX.AND P4, P1, R44, R156, PT ;  /* 0x0000009c2c00722a */ /* 0x000fe2000398f000 */
[----:B------:R-:W-:Y:S01]  /*bf30*/  IMAD.MOV.U32 R55, RZ, RZ, R154 ;  /* 0x000000ffff377224 */ /* 0x000fe200078e009a */
[----:B-1----:R-:W-:Y:S01]  /*bf40*/  DADD R106, R144, R106 ;  /* 0x00000000906a7229 */ /* 0x002fe2000000006a */
        /* <DEDUP_REMOVED lines=10> */
[----:B------:R-:W-:Y:S01]  /*bff0*/  DSETP.MAX.AND P2, P3, R178, R154, PT ;  /* 0x0000009ab200722a */ /* 0x000fe20003b4f000 */
[----:B------:R-:W-:Y:S01]  /*c000*/  FSEL R185, R185, R61, P4 ;  /* 0x0000003db9b97208 */ /* 0x000fe20002000000 */
[----:B------:R-:W-:Y:S01]  /*c010*/  DSETP.MAX.AND P4, P5, R174, R106, PT ;  /* 0x0000006aae00722a */ /* 0x000fe20003d8f000 */
[----:B------:R-:W-:Y:S01]  /*c020*/  @P1 LOP3.LUT R185, R61, 0x80000, RZ, 0xfc, !PT ;  /* 0x000800003db91812 */ /* 0x000fe200078efcff */
[C---:B----4-:R-:W-:Y:S01]  /*c030*/  DADD R158, R148.reuse, R108 ;  /* 0x00000000949e7229 */ /* 0x050fe2000000006c */
        /* <DEDUP_REMOVED lines=91> */
[--C-:B------:R-:W-:Y:S01]  /*c5f0*/  DADD R24, R120, R150.reuse ;  /* 0x0000000078187229 */ /* 0x100fe20000000096 */
        /* <DEDUP_REMOVED lines=28> */
[----:B------:R-:W-:Y:S01]  /*c7c0*/  @P2 LOP3.LUT R17, R63, 0x80000, RZ, 0xfc, !PT ;  /* 0x000800003f112812 */ /* 0x000fe200078efcff */
[----:B------:R-:W-:Y:S01]  /*c7d0*/  DSETP.MAX.AND P6, P2, R18, R160, PT ;  /* 0x000000a01200722a */ /* 0x000fe20003acf000 */
[----:B------:R-:W-:Y:S01]  /*c7e0*/  SEL R158, R133, R105, P1 ;  /* 0x00000069859e7207 */ /* 0x000fe20000800000 */
[----:B------:R-:W-:-:S02]  /*c7f0*/  IMAD.MOV.U32 R105, RZ, RZ, R160 ;  /* 0x000000ffff697224 */ /* 0x000fc400078e00a0 */
[----:B------:R-:W-:Y:S01]  /*c800*/  IMAD.MOV.U32 R55, RZ, RZ, R161 ;  /* 0x000000ffff377224 */ /* 0x000fe200078e00a1 */
[----:B------:R-:W-:Y:S01]  /*c810*/  DADD R160, R140, R150 ;  /* 0x000000008ca07229 */ /* 0x000fe20000000096 */
[----:B------:R-:W-:Y:S02]  /*c820*/  IMAD.MOV.U32 R69, RZ, RZ, R171 ;  /* 0x000000ffff457224 */ /* 0x000fe400078e00ab */
        /* <DEDUP_REMOVED lines=13> */
[----:B------:R-:W-:Y:S01]  /*c900*/  SEL R150, R155, R105, P6 ;  /* 0x000000699b967207 */ /* 0x000fe20003000000 */
[----:B------:R-:W-:-:S02]  /*c910*/  IMAD.MOV.U32 R12, RZ, RZ, R162 ;  /* 0x000000ffff0c7224 */ /* 0x000fc400078e00a2 */
[----:B------:R-:W-:Y:S02]  /*c920*/  IMAD.MOV.U32 R169, RZ, RZ, R182 ;  /* 0x000000ffffa97224 */ /* 0x000fe400078e00b6 */
[----:B------:R-:W-:Y:S01]  /*c930*/  IMAD.MOV.U32 R61, RZ, RZ, R13 ;  /* 0x000000ffff3d7224 */ /* 0x000fe200078e000d */
[----:B------:R-:W-:Y:S01]  /*c940*/  SEL R12, R15, R12, P3 ;  /* 0x0000000c0f0c7207 */ /* 0x000fe20001800000 */
[C---:B0-----:R-:W-:Y:S01]  /*c950*/  DADD R170, R24.reuse, R108 ;  /* 0x0000000018aa7229 */ /* 0x041fe2000000006c */
[----:B------:R-:W-:Y:S01]  /*c960*/  IMAD.MOV.U32 R71, RZ, RZ, R163 ;  /* 0x000000ffff477224 */ /* 0x000fe200078e00a3 */
[C---:B------:R-:W-:Y:S01]  /*c970*/  DADD R172, R24.reuse, R116 ;  /* 0x0000000018ac7229 */ /* 0x040fe20000000074 */
        /* <DEDUP_REMOVED lines=11> */
[----:B------:R-:W-:Y:S01]  /*ca30*/  IMAD.MOV.U32 R55, RZ, RZ, R171 ;  /* 0x000000ffff377224 */ /* 0x000fe200078e00ab */
[----:B------:R-:W-:Y:S01]  /*ca40*/  SEL R14, R115, R14, P4 ;  /* 0x0000000e730e7207 */ /* 0x000fe20002000000 */
[----:B------:R-:W-:Y:S01]  /*ca50*/  IMAD.MOV.U32 R184, RZ, RZ, R169 ;  /* 0x000000ffffb87224 */ /* 0x000fe200078e00a9 */
[----:B------:R-:W-:Y:S01]  /*ca60*/  MOV R53, R168 ;  /* 0x000000a800357202 */ /* 0x000fe20000000f00 */
[----:B------:R-:W-:Y:S01]  /*ca70*/  DSETP.MAX.AND P5, P3, R6, R172, PT ;  /* 0x000000ac0600722a */ /* 0x000fe20003baf000 */
        /* <DEDUP_REMOVED lines=30> */
[C---:B------:R-:W-:Y:S01]  /*cc60*/  DADD R4, R24.reuse, R140 ;  /* 0x0000000018047229 */ /* 0x040fe2000000008c */
        /* <DEDUP_REMOVED lines=25> */
[--C-:B------:R-:W-:Y:S01]  /*ce00*/  DADD R4, R108, R26.reuse ;  /* 0x000000006c047229 */ /* 0x100fe2000000001a */
[----:B------:R-:W-:Y:S01]  /*ce10*/  SEL R24, R7, R6, P2 ;  /* 0x0000000607187207 */ /* 0x000fe20001000000 */
[----:B------:R-:W-:Y:S01]  /*ce20*/  DADD R6, R116, R26 ;  /* 0x0000000074067229 */ /* 0x000fe2000000001a */
        /* <DEDUP_REMOVED lines=16> */
[----:B------:R-:W0:Y:S01]  /*cf30*/  LDS.128 R4, [R234+0x830] ;  /* 0x00083000ea047984 */ /* 0x000e220000000c00 */
[----:B------:R-:W-:Y:S01]  /*cf40*/  IMAD.MOV.U32 R61, RZ, RZ, R65 ;  /* 0x000000ffff3d7224 */ /* 0x000fe200078e0041 */
[----:B------:R-:W-:Y:S01]  /*cf50*/  DADD R168, R124, R26 ;  /* 0x000000007ca87229 */ /* 0x000fe2000000001a */
[----:B------:R-:W-:-:S02]  /*cf60*/  IMAD.MOV.U32 R167, RZ, RZ, R181 ;  /* 0x000000ffffa77224 */ /* 0x000fc400078e00b5 */
        /* <DEDUP_REMOVED lines=21> */
[----:B------:R-:W-:Y:S01]  /*d0c0*/  DADD R168, R136, R26 ;  /* 0x0000000088a87229 */ /* 0x000fe2000000001a */
[----:B------:R-:W-:Y:S01]  /*d0d0*/  FSEL R75, R61, R67, P3 ;  /* 0x000000433d4b7208 */ /* 0x000fe20001800000 */
[----:B------:R-:W-:Y:S01]  /*d0e0*/  DSETP.MAX.AND P4, P3, R164, R170, PT ;  /* 0x000000aaa400722a */ /* 0x000fe20003b8f000 */
[----:B------:R-:W-:Y:S01]  /*d0f0*/  IMAD.MOV.U32 R133, RZ, RZ, R170 ;  /* 0x000000ffff857224 */ /* 0x000fe200078e00aa */
[----:B------:R-:W-:Y:S01]  /*d100*/  @P2 LOP3.LUT R75, R67, 0x80000, RZ, 0xfc, !PT ;  /* 0x00080000434b2812 */ /* 0x000fe200078efcff */
[----:B------:R-:W-:Y:S01]  /*d110*/  IMAD.MOV.U32 R55, RZ, RZ, R171 ;  /* 0x000000ffff377224 */ /* 0x000fe200078e00ab */
[--C-:B------:R-:W-:Y:S01]  /*d120*/  DADD R170, R140, R26.reuse ;  /* 0x000000008caa7229 */ /* 0x100fe2000000001a */
[----:B------:R-:W-:Y:S01]  /*d130*/  IMAD.MOV.U32 R153, RZ, RZ, R164 ;  /* 0x000000ffff997224 */ /* 0x000fe200078e00a4 */
[----:B------:R-:W-:Y:S01]  /*d140*/  DADD R26, R144, R26 ;  /* 0x00000000901a7229 */ /* 0x000fe2000000001a */
[----:B------:R-:W-:Y:S01]  /*d150*/  IMAD.MOV.U32 R61, RZ, RZ, R165 ;  /* 0x000000ffff3d7224 */ /* 0x000fe200078e00a5 */
[----:B------:R-:W-:Y:S01]  /*d160*/  MOV R67, R23 ;  /* 0x0000001700437202 */ /* 0x000fe20000000f00 */
[----:B------:R-:W-:Y:S01]  /*d170*/  IMAD.MOV.U32 R71, RZ, RZ, R22 ;  /* 0x000000ffff477224 */ /* 0x000fe200078e0016 */
[----:B------:R-:W-:Y:S01]  /*d180*/  DSETP.MAX.AND P6, P2, R22, R168, PT ;  /* 0x000000a81600722a */ /* 0x000fe20003acf000 */
[----:B------:R-:W-:Y:S01]  /*d190*/  FSEL R165, R69, R53, P5 ;  /* 0x0000003545a57208 */ /* 0x000fe20002800000 */
[----:B0-----:R-:W-:Y:S01]  /*d1a0*/  DADD R176, R4, R108 ;  /* 0x0000000004b07229 */ /* 0x001fe2000000006c */
        /* <DEDUP_REMOVED lines=22> */
[----:B------:R-:W-:Y:S01]  /*d310*/  FSEL R27, R67, R69, P6 ;  /* 0x00000045431b7208 */ /* 0x000fe20003000000 */
[----:B------:R-:W-:Y:S01]  /*d320*/  DADD R168, R4, R144 ;  /* 0x0000000004a87229 */ /* 0x000fe20000000090 */
[----:B------:R-:W-:Y:S01]  /*d330*/  IMAD.MOV.U32 R90, RZ, RZ, R26 ;  /* 0x000000ffff5a7224 */ /* 0x000fe200078e001a */
[----:B------:R-:W-:Y:S01]  /*d340*/  FSEL R5, R53, R55, P4 ;  /* 0x0000003735057208 */ /* 0x000fe20002000000 */
[----:B------:R-:W-:Y:S01]  /*d350*/  IMAD.MOV.U32 R53, RZ, RZ, R191 ;  /* 0x000000ffff357224 */ /* 0x000fe200078e00bf */
[----:B------:R-:W-:Y:S01]  /*d360*/  @P1 LOP3.LUT R5, R55, 0x80000, RZ, 0xfc, !PT ;  /* 0x0008000037051812 */ /* 0x000fe200078efcff */
[----:B------:R-:W-:Y:S01]  /*d370*/  IMAD.MOV.U32 R55, RZ, RZ, R189 ;  /* 0x000000ffff377224 */ /* 0x000fe200078e00bd */
[----:B------:R-:W-:Y:S01]  /*d380*/  @P2 LOP3.LUT R27, R69, 0x80000, RZ, 0xfc, !PT ;  /* 0x00080000451b2812 */ /* 0x000fe200078efcff */
[--C-:B------:R-:W-:Y:S01]  /*d390*/  DADD R108, R108, R6.reuse ;  /* 0x000000006c6c7229 */ /* 0x100fe20000000006 */
[----:B------:R-:W-:Y:S01]  /*d3a0*/  FSEL R89, R89, R61, P3 ;  /* 0x0000003d59597208 */ /* 0x000fe20001800000 */
[--C-:B------:R-:W-:Y:S01]  /*d3b0*/  DADD R116, R116, R6.reuse ;  /* 0x0000000074747229 */ /* 0x100fe20000000006 */
[----:B------:R-:W-:Y:S01]  /*d3c0*/  @P5 LOP3.LUT R89, R61, 0x80000, RZ, 0xfc, !PT ;  /* 0x000800003d595812 */ /* 0x000fe200078efcff */
[--C-:B------:R-:W-:Y:S01]  /*d3d0*/  DADD R120, R120, R6.reuse ;  /* 0x0000000078787229 */ /* 0x100fe20000000006 */
[----:B------:R-:W-:Y:S01]  /*d3e0*/  IMAD.MOV.U32 R61, RZ, RZ, R177 ;  /* 0x000000ffff3d7224 */ /* 0x000fe200078e00b1 */
[--C-:B------:R-:W-:Y:S01]  /*d3f0*/  DADD R124, R124, R6.reuse ;  /* 0x000000007c7c7229 */ /* 0x100fe20000000006 */
[----:B------:R-:W-:Y:S01]  /*d400*/  IMAD.MOV.U32 R67, RZ, RZ, R52 ;  /* 0x000000ffff437224 */ /* 0x000fe200078e0034 */
[--C-:B------:R-:W-:Y:S01]  /*d410*/  DADD R128, R128, R6.reuse ;  /* 0x0000000080807229 */ /* 0x100fe20000000006 */
[----:B------:R-:W-:Y:S01]  /*d420*/  SEL R88, R88, R90, P3 ;  /* 0x0000005a58587207 */ /* 0x000fe20001800000 */
[--C-:B------:R-:W-:Y:S01]  /*d430*/  DADD R136, R136, R6.reuse ;  /* 0x0000000088887229 */ /* 0x100fe20000000006 */
[----:B------:R-:W-:Y:S01]  /*d440*/  SEL R4, R105, R91, P4 ;  /* 0x0000005b69047207 */ /* 0x000fe20002000000 */
[--C-:B------:R-:W-:Y:S01]  /*d450*/  DADD R140, R140, R6.reuse ;  /* 0x000000008c8c7229 */ /* 0x100fe20000000006 */
[----:B------:R-:W-:Y:S01]  /*d460*/  IMAD.MOV.U32 R90, RZ, RZ, R182 ;  /* 0x000000ffff5a7224 */ /* 0x000fe200078e00b6 */
[----:B------:R-:W-:Y:S01]  /*d470*/  DADD R144, R144, R6 ;  /* 0x0000000090907229 */ /* 0x000fe20000000006 */
[----:B------:R-:W-:Y:S01]  /*d480*/  IMAD.MOV.U32 R69, RZ, RZ, R54 ;  /* 0x000000ffff457224 */ /* 0x000fe200078e0036 */
[----:B------:R-:W-:Y:S01]  /*d490*/  DSETP.MAX.AND P1, P2, R52, R176, PT ;  /* 0x000000b03400722a */ /* 0x000fe20003a2f000 */
[----:B------:R-:W-:Y:S01]  /*d4a0*/  IMAD.MOV.U32 R7, RZ, RZ, R53 ;  /* 0x000000ffff077224 */ /* 0x000fe200078e0035 */
[----:B------:R-:W-:Y:S01]  /*d4b0*/  MOV R6, R176 ;  /* 0x000000b000067202 */ /* 0x000fe20000000f00 */
[----:B------:R-:W-:Y:S01]  /*d4c0*/  DSETP.MAX.AND P5, P3, R54, R182, PT ;  /* 0x000000b63600722a */ /* 0x000fe20003baf000 */
        /* <DEDUP_REMOVED lines=74> */
[----:B------:R-:W-:Y:S01]  /*d970*/  IMAD.MOV.U32 R71, RZ, RZ, R120 ;  /* 0x000000ffff477224 */ /* 0x000fe200078e0078 */
[----:B------:R-:W0:Y:S01]  /*d980*/  LDS.128 R52, [R234+0xa00] ;  /* 0x000a0000ea347984 */ /* 0x000e220000000c00 */
        /* <DEDUP_REMOVED lines=19> */
[----:B------:R-:W-:-:S02]  /*dac0*/  IMAD.MOV.U32 R116, RZ, RZ, R113 ;  /* 0x000000ffff747224 */ /* 0x000fc400078e0071 */
[----:B------:R-:W-:Y:S01]  /*dad0*/  IMAD.MOV.U32 R115, RZ, RZ, R77 ;  /* 0x000000ffff737224 */ /* 0x000fe200078e004d */
[----:B------:R-:W-:Y:S01]  /*dae0*/  SEL R108, R120, R71, P4 ;  /* 0x00000047786c7207 */ /* 0x000fe20002000000 */
        /* <DEDUP_REMOVED lines=8> */
[----:B------:R-:W-:Y:S01]  /*db70*/  DSETP.MAX.AND P3, P6, R76, R144, PT ;  /* 0x000000904c00722a */ /* 0x000fe20003e6f000 */
[----:B------:R-:W-:-:S02]  /*db80*/  IMAD.MOV.U32 R78, RZ, RZ, R140 ;  /* 0x000000ffff4e7224 */ /* 0x000fc400078e008c */
[----:B------:R-:W-:Y:S01]  /*db90*/  IMAD.MOV.U32 R69, RZ, RZ, R76 ;  /* 0x000000ffff457224 */ /* 0x000fe200078e004c */
[----:B------:R-:W-:Y:S01]  /*dba0*/  FSEL R79, R67, R141, P4 ;  /* 0x0000008d434f7208 */ /* 0x000fe20002000000 */
[----:B------:R-:W-:Y:S01]  /*dbb0*/  IMAD.MOV.U32 R115, RZ, RZ, R77 ;  /* 0x000000ffff737224 */ /* 0x000fe200078e004d */
[----:B------:R-:W-:Y:S01]  /*dbc0*/  FSEL R77, R124, R61, P5 ;  /* 0x0000003d7c4d7208 */ /* 0x000fe20002800000 */
[----:B------:R-:W-:Y:S01]  /*dbd0*/  IMAD.MOV.U32 R76, RZ, RZ, R144 ;  /* 0x000000ffff4c7224 */ /* 0x000fe200078e0090 */
[C---:B0-----:R-:W-:Y:S01]  /*dbe0*/  DADD R120, R52.reuse, R110 ;  /* 0x0000000034787229 */ /* 0x041fe2000000006e */
[----:B------:R-:W-:Y:S01]  /*dbf0*/  SEL R78, R71, R78, P4 ;  /* 0x0000004e474e7207 */ /* 0x000fe20002000000 */
[----:B------:R-:W-:Y:S01]  /*dc00*/  DADD R124, R52, R118 ;  /* 0x00000000347c7229 */ /* 0x000fe20000000076 */
[----:B------:R-:W-:Y:S01]  /*dc10*/  IMAD.MOV.U32 R112, RZ, RZ, R136 ;  /* 0x000000ffff707224 */ /* 0x000fe200078e0088 */
[----:B------:R-:W-:Y:S01]  /*dc20*/  @P2 LOP3.LUT R77, R61, 0x80000, RZ, 0xfc, !PT ;  /* 0x000800003d4d2812 */ /* 0x000fe200078efcff */
[----:B------:R-:W-:Y:S01]  /*dc30*/  IMAD.MOV.U32 R113, RZ, RZ, R114 ;  /* 0x000000ffff717224 */ /* 0x000fe200078e0072 */
[----:B------:R-:W-:Y:S01]  /*dc40*/  @P1 LOP3.LUT R79, R141, 0x80000, RZ, 0xfc, !PT ;  /* 0x000800008d4f1812 */ /* 0x000fe200078efcff */
[----:B------:R-:W-:Y:S01]  /*dc50*/  IMAD.MOV.U32 R71, RZ, RZ, R59 ;  /* 0x000000ffff477224 */ /* 0x000fe200078e003b */
[----:B------:R-:W-:Y:S01]  /*dc60*/  SEL R76, R69, R76, P3 ;  /* 0x0000004c454c7207 */ /* 0x000fe20001800000 */
[----:B------:R-:W-:Y:S01]  /*dc70*/  DSETP.MAX.AND P1, P2, R72, R120, PT ;  /* 0x000000784800722a */ /* 0x000fe20003a2f000 */
[----:B------:R-:W-:Y:S01]  /*dc80*/  IMAD.MOV.U32 R69, RZ, RZ, R72 ;  /* 0x000000ffff457224 */ /* 0x000fe200078e0048 */
[----:B------:R-:W-:Y:S01]  /*dc90*/  MOV R128, R120 ;  /* 0x0000007800807202 */ /* 0x000fe20000000f00 */
[----:B------:R-:W-:Y:S01]  /*dca0*/  DADD R116, R52, R122 ;  /* 0x0000000034747229 */ /* 0x000fe2000000007a */
[----:B------:R-:W-:Y:S01]  /*dcb0*/  SEL R112, R113, R112, P5 ;  /* 0x0000007071707207 */ /* 0x000fe20002800000 */
[----:B------:R-:W-:Y:S01]  /*dcc0*/  IMAD.MOV.U32 R113, RZ, RZ, R70 ;  /* 0x000000ffff717224 */ /* 0x000fe200078e0046 */
[----:B------:R-:W-:Y:S01]  /*dcd0*/  FSEL R115, R115, R145, P3 ;  /* 0x0000009173737208 */ /* 0x000fe20001800000 */
[----:B------:R-:W-:Y:S01]  /*dce0*/  DSETP.MAX.AND P5, P3, R70, R124, PT ;  /* 0x0000007c4600722a */ /* 0x000fe20003baf000 */
[----:B------:R-:W-:Y:S01]  /*dcf0*/  IMAD.MOV.U32 R67, RZ, RZ, R121 ;  /* 0x000000ffff437224 */ /* 0x000fe200078e0079 */
[----:B------:R-:W-:Y:S01]  /*dd00*/  SEL R70, R69, R128, P1 ;  /* 0x0000008045467207 */ /* 0x000fe20000800000 */
[----:B------:R-:W-:Y:S01]  /*dd10*/  IMAD.MOV.U32 R114, RZ, RZ, R73 ;  /* 0x000000ffff727224 */ /* 0x000fe200078e0049 */
[----:B------:R-:W-:Y:S01]  /*dd20*/  MOV R69, R57 ;  /* 0x0000003900457202 */ /* 0x000fe20000000f00 */
        /* <DEDUP_REMOVED lines=37> */
[----:B------:R-:W-:Y:S01]  /*df80*/  DADD R52, R52, R146 ;  /* 0x0000000034347229 */ /* 0x000fe20000000092 */
        /* <DEDUP_REMOVED lines=12> */
[----:B------:R-:W-:-:S02]  /*e050*/  IMAD.MOV.U32 R57, RZ, RZ, R116 ;  /* 0x000000ffff397224 */ /* 0x000fc400078e0074 */
        /* <DEDUP_REMOVED lines=8> */
[----:B------:R-:W-:Y:S01]  /*e0e0*/  DSETP.MAX.AND P5, P3, R154, R52, PT ;  /* 0x000000349a00722a */ /* 0x000fe20003baf000 */
        /* <DEDUP_REMOVED lines=15> */
[C---:B------:R-:W-:Y:S01]  /*e1e0*/  DADD R104, R54.reuse, R122 ;  /* 0x0000000036687229 */ /* 0x040fe2000000007a */
        /* <DEDUP_REMOVED lines=8> */
[----:B------:R-:W-:Y:S01]  /*e270*/  IMAD.MOV.U32 R124, RZ, RZ, R59 ;  /* 0x000000ffff7c7224 */ /* 0x000fe200078e003b */
[----:B------:R-:W-:Y:S01]  /*e280*/  SEL R52, R49, R132, P2 ;  /* 0x0000008431347207 */ /* 0x000fe20001000000 */
        /* <DEDUP_REMOVED lines=18> */
[----:B------:R-:W-:-:S02]  /*e3b0*/  IMAD.MOV.U32 R49, RZ, RZ, R188 ;  /* 0x000000ffff317224 */ /* 0x000fc400078e00bc */
[----:B------:R-:W-:Y:S01]  /*e3c0*/  IMAD.MOV.U32 R113, RZ, RZ, R51 ;  /* 0x000000ffff717224 */ /* 0x000fe200078e0033 */
[----:B------:R-:W-:Y:S01]  /*e3d0*/  FSEL R51, R120, R45, P3 ;  /* 0x0000002d78337208 */ /* 0x000fe20001800000 */
[----:B------:R-:W-:Y:S01]  /*e3e0*/  IMAD.MOV.U32 R47, RZ, RZ, R186 ;  /* 0x000000ffff2f7224 */ /* 0x000fe200078e00ba */
[----:B------:R-:W-:Y:S01]  /*e3f0*/  @P2 LOP3.LUT R51, R45, 0x80000, RZ, 0xfc, !PT ;  /* 0x000800002d332812 */ /* 0x000fe200078efcff */
[----:B------:R-:W-:Y:S01]  /*e400*/  DSETP.MAX.AND P4, P3, R48, R116, PT ;  /* 0x000000743000722a */ /* 0x000fe20003b8f000 */
[----:B------:R-:W-:Y:S01]  /*e410*/  IMAD.MOV.U32 R132, RZ, RZ, R48 ;  /* 0x000000ffff847224 */ /* 0x000fe200078e0030 */
[----:B------:R-:W-:Y:S01]  /*e420*/  SEL R48, R128, R121, P1 ;  /* 0x0000007980307207 */ /* 0x000fe20000800000 */
[----:B------:R-:W-:Y:S01]  /*e430*/  IMAD.MOV.U32 R124, RZ, RZ, R49 ;  /* 0x000000ffff7c7224 */ /* 0x000fe200078e0031 */
[----:B------:R-:W-:Y:S01]  /*e440*/  DSETP.MAX.AND P6, P2, R46, R104, PT ;  /* 0x000000682e00722a */ /* 0x000fe20003acf000 */
[----:B------:R-:W-:Y:S01]  /*e450*/  IMAD.MOV.U32 R128, RZ, RZ, R104 ;  /* 0x000000ffff807224 */ /* 0x000fe200078e0068 */
[----:B------:R-:W-:Y:S01]  /*e460*/  MOV R120, R47 ;  /* 0x0000002f00787202 */ /* 0x000fe20000000f00 */
[----:B------:R-:W-:Y:S01]  /*e470*/  IMAD.MOV.U32 R49, RZ, RZ, R105 ;  /* 0x000000ffff317224 */ /* 0x000fe200078e0069 */
[C---:B------:R-:W-:Y:S01]  /*e480*/  DADD R104, R54.reuse, R142 ;  /* 0x0000000036687229 */ /* 0x040fe2000000008e */
[----:B------:R-:W-:Y:S01]  /*e490*/  IMAD.MOV.U32 R125, RZ, RZ, R116 ;  /* 0x000000ffff7d7224 */ /* 0x000fe200078e0074 */
[----:B------:R-:W-:Y:S01]  /*e4a0*/  FSEL R47, R113, R0, P1 ;  /* 0x00000000712f7208 */ /* 0x000fe20000800000 */
        /* <DEDUP_REMOVED lines=9> */
[----:B------:R-:W-:Y:S01]  /*e540*/  @P3 LOP3.LUT R55, R67, 0x80000, RZ, 0xfc, !PT ;  /* 0x0008000043373812 */ /* 0x000fe200078efcff */
[----:B------:R-:W-:Y:S01]  /*e550*/  DSETP.MAX.AND P3, P5, R106, R116, PT ;  /* 0x000000746a00722a */ /* 0x000fe20003d6f000 */
[----:B------:R-:W-:-:S02]  /*e560*/  IMAD.MOV.U32 R186, RZ, RZ, R107 ;  /* 0x000000ffffba7224 */ /* 0x000fc400078e006b */
[----:B------:R-:W-:Y:S01]  /*e570*/  IMAD.MOV.U32 R54, RZ, RZ, R44 ;  /* 0x000000ffff367224 */ /* 0x000fe200078e002c */
[----:B------:R-:W-:Y:S01]  /*e580*/  FSEL R155, R155, R105, P4 ;  /* 0x000000699b9b7208 */ /* 0x000fe20002000000 */
[----:B------:R-:W-:Y:S01]  /*e590*/  IMAD.MOV.U32 R45, RZ, RZ, R104 ;  /* 0x000000ffff2d7224 */ /* 0x000fe200078e0068 */
[----:B------:R-:W-:Y:S01]  /*e5a0*/  SEL R104, R129, R128, P6 ;  /* 0x0000008081687207 */ /* 0x000fe20003000000 */
[----:B------:R-:W-:Y:S02]  /*e5b0*/  IMAD.MOV.U32 R67, RZ, RZ, R116 ;  /* 0x000000ffff437224 */ /* 0x000fe400078e0074 */
[----:B------:R-:W-:Y:S01]  /*e5c0*/  IMAD.MOV.U32 R107, RZ, RZ, R117 ;  /* 0x000000ffff6b7224 */ /* 0x000fe200078e0075 */
[C---:B0-----:R-:W-:Y:S01]  /*e5d0*/  DADD R116, R56.reuse, R110 ;  /* 0x0000000038747229 */ /* 0x041fe2000000006e */
[----:B------:R-:W-:Y:S01]  /*e5e0*/  SEL R54, R54, R45, P4 ;  /* 0x0000002d36367207 */ /* 0x000fe20002000000 */
[----:B------:R-:W-:Y:S01]  /*e5f0*/  IMAD.MOV.U32 R44, RZ, RZ, R106 ;  /* 0x000000ffff2c7224 */ /* 0x000fe200078e006a */
[----:B------:R-:W-:Y:S01]  /*e600*/  FSEL R45, R120, R49, P6 ;  /* 0x00000031782d7208 */ /* 0x000fe20003000000 */
[----:B------:R-:W-:Y:S01]  /*e610*/  DADD R120, R56, R118 ;  /* 0x0000000038787229 */ /* 0x000fe20000000076 */
[----:B------:R-:W-:Y:S01]  /*e620*/  @P2 LOP3.LUT R45, R49, 0x80000, RZ, 0xfc, !PT ;  /* 0x00080000312d2812 */ /* 0x000fe200078efcff */
[----:B------:R-:W-:Y:S01]  /*e630*/  IMAD.MOV.U32 R0, RZ, RZ, R38 ;  /* 0x000000ffff007224 */ /* 0x000fe200078e0026 */
        /* <DEDUP_REMOVED lines=8> */
[----:B------:R-:W-:Y:S01]  /*e6c0*/  MOV R67, R116 ;  /* 0x0000007400437202 */ /* 0x000fe20000000f00 */
[----:B------:R-:W-:Y:S01]  /*e6d0*/  DSETP.MAX.AND P5, P3, R36, R120, PT ;  /* 0x000000782400722a */ /* 0x000fe20003baf000 */
        /* <DEDUP_REMOVED lines=59> */
[----:B------:R-:W-:Y:S01]  /*ea90*/  MOV R0, R29 ;  /* 0x0000001d00007202 */ /* 0x000fe20000000f00 */
        /* <DEDUP_REMOVED lines=23> */
[----:B------:R-:W-:Y:S01]  /*ec10*/  @P1 LOP3.LUT R169, R0, 0x80000, RZ, 0xfc, !PT ;  /* 0x0008000000a91812 */ /* 0x000fe200078efcff */
[----:B------:R-:W-:Y:S01]  /*ec20*/  IMAD.MOV.U32 R37, RZ, RZ, R29 ;  /* 0x000000ffff257224 */ /* 0x000fe200078e001d */
[----:B------:R-:W-:Y:S01]  /*ec30*/  FSEL R173, R38, R33, P5 ;  /* 0x0000002126ad7208 */ /* 0x000fe20002800000 */
[----:B------:R-:W-:Y:S01]  /*ec40*/  DSETP.MAX.AND P3, P2, R16, R28, PT ;  /* 0x0000001c1000722a */ /* 0x000fe20003a6f000 */
        /* <DEDUP_REMOVED lines=9> */
[----:B------:R-:W-:Y:S01]  /*ece0*/  @P4 LOP3.LUT R173, R33, 0x80000, RZ, 0xfc, !PT ;  /* 0x0008000021ad4812 */ /* 0x000fe200078efcff */
        /* <DEDUP_REMOVED lines=10> */
[C---:B------:R-:W-:Y:S01]  /*ed90*/  DADD R38, R58.reuse, R142 ;  /* 0x000000003a267229 */ /* 0x040fe2000000008e */
[----:B------:R-:W-:Y:S01]  /*eda0*/  IMAD.MOV.U32 R41, RZ, RZ, R159 ;  /* 0x000000ffff297224 */ /* 0x000fe200078e009f */
[----:B------:R-:W-:Y:S01]  /*edb0*/  DADD R58, R58, R146 ;  /* 0x000000003a3a7229 */ /* 0x000fe20000000092 */
[----:B------:R-:W-:Y:S01]  /*edc0*/  IMAD.MOV.U32 R49, RZ, RZ, R16 ;  /* 0x000000ffff317224 */ /* 0x000fe200078e0010 */
[----:B------:R-:W-:Y:S01]  /*edd0*/  MOV R57, R150 ;  /* 0x0000009600397202 */ /* 0x000fe20000000f00 */
[----:B------:R-:W-:-:S02]  /*ede0*/  IMAD.MOV.U32 R33, RZ, RZ, R17 ;  /* 0x000000ffff217224 */ /* 0x000fc400078e0011 */
[----:B------:R-:W-:Y:S01]  /*edf0*/  IMAD.MOV.U32 R42, RZ, RZ, R19 ;  /* 0x000000ffff2a7224 */ /* 0x000fe200078e0013 */
[----:B------:R-:W-:Y:S01]  /*ee00*/  FSEL R19, R41, R0, P1 ;  /* 0x0000000029137208 */ /* 0x000fe20000800000 */
        /* <DEDUP_REMOVED lines=9> */
[----:B------:R-:W-:-:S02]  /*eea0*/  IMAD.MOV.U32 R33, RZ, RZ, R39 ;  /* 0x000000ffff217224 */ /* 0x000fc400078e0027 */
[----:B------:R-:W-:Y:S02]  /*eeb0*/  IMAD.MOV.U32 R12, RZ, RZ, R38 ;  /* 0x000000ffff0c7224 */ /* 0x000fe400078e0026 */
[----:B------:R-:W-:Y:S01]  /*eec0*/  IMAD.MOV.U32 R41, RZ, RZ, R14 ;  /* 0x000000ffff297224 */ /* 0x000fe200078e000e */
[----:B------:R-:W-:Y:S01]  /*eed0*/  SEL R14, R57, R56, P6 ;  /* 0x00000038390e7207 */ /* 0x000fe20003000000 */
[----:B------:R-:W-:Y:S01]  /*eee0*/  IMAD.MOV.U32 R171, RZ, RZ, R13 ;  /* 0x000000ffffab7224 */ /* 0x000fe200078e000d */
[C---:B0-----:R-:W-:Y:S01]  /*eef0*/  DADD R38, R28.reuse, R110 ;  /* 0x000000001c267229 */ /* 0x041fe2000000006e */
[----:B------:R-:W-:Y:S01]  /*ef00*/  IMAD.MOV.U32 R0, RZ, RZ, R15 ;  /* 0x000000ffff007224 */ /* 0x000fe200078e000f */
[----:B------:R-:W-:Y:S01]  /*ef10*/  MOV R13, R58 ;  /* 0x0000003a000d7202 */ /* 0x000fe20000000f00 */
[C---:B------:R-:W-:Y:S01]  /*ef20*/  DADD R42, R28.reuse, R118 ;  /* 0x000000001c2a7229 */ /* 0x040fe20000000076 */
        /* <DEDUP_REMOVED lines=15> */
[----:B------:R-:W-:Y:S01]  /*f020*/  @P5 LOP3.LUT R171, R59, 0x80000, RZ, 0xfc, !PT ;  /* 0x000800003bab5812 */ /* 0x000fe200078efcff */
[----:B------:R-:W-:Y:S01]  /*f030*/  DSETP.MAX.AND P5, P3, R162, R42, PT ;  /* 0x0000002aa200722a */ /* 0x000fe20003baf000 */
[----:B------:R-:W-:Y:S01]  /*f040*/  IMAD.MOV.U32 R106, RZ, RZ, R42 ;  /* 0x000000ffff6a7224 */ /* 0x000fe200078e002a */
[----:B------:R-:W-:Y:S01]  /*f050*/  FSEL R39, R49, R0, P1 ;  /* 0x0000000031277208 */ /* 0x000fe20000800000 */
[----:B------:R-:W-:Y:S01]  /*f060*/  IMAD.MOV.U32 R37, RZ, RZ, R43 ;  /* 0x000000ffff257224 */ /* 0x000fe200078e002b */
        /* <DEDUP_REMOVED lines=49> */
[C---:B------:R-:W-:Y:S01]  /*f380*/  DADD R40, R30.reuse, R110 ;  /* 0x000000001e287229 */ /* 0x040fe2000000006e */
        /* <DEDUP_REMOVED lines=10> */
[----:B------:R-:W-:Y:S01]  /*f430*/  FSEL R41, R59, R56, P5 ;  /* 0x000000383b297208 */ /* 0x000fe20002800000 */
[----:B------:R-:W-:Y:S01]  /*f440*/  IMAD.MOV.U32 R65, RZ, RZ, R167 ;  /* 0x000000ffff417224 */ /* 0x000fe200078e00a7 */
[----:B------:R-:W-:Y:S01]  /*f450*/  @P4 LOP3.LUT R29, R57, 0x80000, RZ, 0xfc, !PT ;  /* 0x00080000391d4812 */ /* 0x000fe200078efcff */
[----:B------:R-:W-:Y:S01]  /*f460*/  IMAD.MOV.U32 R120, RZ, RZ, R40 ;  /* 0x000000ffff787224 */ /* 0x000fe200078e0028 */
[----:B------:R-:W-:Y:S01]  /*f470*/  @P3 LOP3.LUT R41, R56, 0x80000, RZ, 0xfc, !PT ;  /* 0x0008000038293812 */ /* 0x000fe200078efcff */
[----:B------:R-:W-:Y:S01]  /*f480*/  DADD R62, R30, R122 ;  /* 0x000000001e3e7229 */ /* 0x000fe2000000007a */
[----:B------:R-:W0:Y:S01]  /*f490*/  LDS.128 R56, [R234+0xa30] ;  /* 0x000a3000ea387984 */ /* 0x000e220000000c00 */
[----:B------:R-:W-:Y:S01]  /*f4a0*/  SEL R40, R37, R116, P5 ;  /* 0x0000007425287207 */ /* 0x000fe20002800000 */
[----:B------:R-:W-:Y:S01]  /*f4b0*/  IMAD.MOV.U32 R105, RZ, RZ, R66 ;  /* 0x000000ffff697224 */ /* 0x000fe200078e0042 */
[----:B------:R-:W-:Y:S01]  /*f4c0*/  DSETP.MAX.AND P5, P4, R64, R42, PT ;  /* 0x0000002a4000722a */ /* 0x000fe20003caf000 */
[----:B------:R-:W-:Y:S01]  /*f4d0*/  IMAD.MOV.U32 R49, RZ, RZ, R67 ;  /* 0x000000ffff317224 */ /* 0x000fe200078e0043 */
[----:B------:R-:W-:Y:S01]  /*f4e0*/  MOV R167, R182 ;  /* 0x000000b600a77202 */ /* 0x000fe20000000f00 */
[----:B------:R-:W-:-:S02]  /*f4f0*/  IMAD.MOV.U32 R107, RZ, RZ, R64 ;  /* 0x000000ffff6b7224 */ /* 0x000fc400078e0040 */
        /* <DEDUP_REMOVED lines=21> */
[----:B------:R-:W-:Y:S01]  /*f650*/  DADD R66, R30, R138 ;  /* 0x000000001e427229 */ /* 0x000fe2000000008a */
[----:B------:R-:W-:Y:S01]  /*f660*/  FSEL R65, R49, R105, P3 ;  /* 0x0000006931417208 */ /* 0x000fe20001800000 */
[----:B------:R-:W-:Y:S01]  /*f670*/  IMAD.MOV.U32 R107, RZ, RZ, R165 ;  /* 0x000000ffff6b7224 */ /* 0x000fe200078e00a5 */
[----:B------:R-:W-:Y:S01]  /*f680*/  DSETP.MAX.AND P4, P3, R22, R74, PT ;  /* 0x0000004a1600722a */ /* 0x000fe20003b8f000 */
        /* <DEDUP_REMOVED lines=9> */
[C---:B------:R-:W-:Y:S01]  /*f720*/  DADD R106, R30.reuse, R142 ;  /* 0x000000001e6a7229 */ /* 0x040fe2000000008e */
[----:B------:R-:W-:Y:S01]  /*f730*/  IMAD.MOV.U32 R120, RZ, RZ, R22 ;  /* 0x000000ffff787224 */ /* 0x000fe200078e0016 */
[----:B------:R-:W-:Y:S01]  /*f740*/  DADD R30, R30, R146 ;  /* 0x000000001e1e7229 */ /* 0x000fe20000000092 */
[----:B------:R-:W-:Y:S01]  /*f750*/  FSEL R23, R49, R37, P4 ;  /* 0x0000002531177208 */ /* 0x000fe20002000000 */
[----:B0-----:R-:W-:Y:S01]  /*f760*/  DADD R74, R56, R110 ;  /* 0x00000000384a7229 */ /* 0x001fe2000000006e */
[----:B------:R-:W-:Y:S01]  /*f770*/  @P1 LOP3.LUT R27, R0, 0x80000, RZ, 0xfc, !PT ;  /* 0x00080000001b1812 */ /* 0x000fe200078efcff */
[----:B------:R-:W-:Y:S01]  /*f780*/  IMAD.MOV.U32 R0, RZ, RZ, R5 ;  /* 0x000000ffff007224 */ /* 0x000fe200078e0005 */
[----:B------:R-:W-:Y:S01]  /*f790*/  SEL R22, R120, R117, P4 ;  /* 0x0000007578167207 */ /* 0x000fe20002000000 */
[----:B------:R-:W-:Y:S01]  /*f7a0*/  DSETP.MAX.AND P4, P1, R4, R106, PT ;  /* 0x0000006a0400722a */ /* 0x000fe2000398f000 */
        /* <DEDUP_REMOVED lines=21> */
[----:B------:R-:W-:Y:S01]  /*f900*/  FSEL R31, R0, R49, P4 ;  /* 0x00000031001f7208 */ /* 0x000fe20002000000 */
[C---:B------:R-:W-:Y:S01]  /*f910*/  DADD R110, R58.reuse, R110 ;  /* 0x000000003a6e7229 */ /* 0x040fe2000000006e */
[----:B------:R-:W-:Y:S01]  /*f920*/  SEL R66, R105, R66, P3 ;  /* 0x0000004269427207 */ /* 0x000fe20001800000 */
[----:B------:R-:W-:Y:S01]  /*f930*/  DADD R118, R58, R118 ;  /* 0x000000003a767229 */ /* 0x000fe20000000076 */
[----:B------:R-:W-:Y:S01]  /*f940*/  @P2 LOP3.LUT R5, R117, 0x80000, RZ, 0xfc, !PT ;  /* 0x0008000075052812 */ /* 0x000fe200078efcff */
        /* <DEDUP_REMOVED lines=64> */
[----:B------:R-:W-:Y:S01]  /*fd50*/  MOV R97, R80 ;  /* 0x0000005000617202 */ /* 0x000fe20000000f00 */
[----:B------:R-:W-:Y:S01]  /*fd60*/  IMAD.MOV.U32 R37, RZ, RZ, R117 ;  /* 0x000000ffff257224 */ /* 0x000fe200078e0075 */
[----:B------:R-:W-:Y:S01]  /*fd70*/  FSEL R87, R94, R33, P4 ;  /* 0x000000215e577208 */ /* 0x000fe20002000000 */
        /* <DEDUP_REMOVED lines=19> */
[----:B------:R-:W-:Y:S01]  /*feb0*/  SEL R80, R93, R98, P5 ;  /* 0x000000625d507207 */ /* 0x000fe20002800000 */
[----:B------:R-:W-:Y:S01]  /*fec0*/  LDS.128 R116, [R234+0xc00] ;  /* 0x000c0000ea747984 */ /* 0x000fe20000000c00 */
[----:B------:R-:W-:Y:S01]  /*fed0*/  IMAD.MOV.U32 R100, RZ, RZ, R81 ;  /* 0x000000ffff647224 */ /* 0x000fe200078e0051 */
[----:B------:R-:W-:Y:S01]  /*fee0*/  @P4 LOP3.LUT R83, R49, 0x80000, RZ, 0xfc, !PT ;  /* 0x0008000031534812 */ /* 0x000fe200078efcff */
[----:B------:R-:W-:Y:S01]  /*fef0*/  IMAD.MOV.U32 R106, RZ, RZ, R122 ;  /* 0x000000ffff6a7224 */ /* 0x000fe200078e007a */
[----:B------:R-:W0:Y:S01]  /*ff00*/  LDS.128 R92, [R219+0x30] ;  /* 0x00003000db5c7984 */ /* 0x000e220000000c00 */
        /* <DEDUP_REMOVED lines=13> */
[----:B------:R-:W-:Y:S01]  /*ffe0*/  SEL R4, R113, R4, P6 ;  /* 0x0000000471047207 */ /* 0x000fe20003000000 */
[----:B------:R-:W-:Y:S01]  /*fff0*/  IMAD.MOV.U32 R102, RZ, RZ, R109 ;  /* 0x000000ffff667224 */ /* 0x000fe200078e006d */
[----:B------:R-:W-:Y:S01]  /*10000*/  FSEL R99, R110, R67, P5 ;  /* 0x000000436e637208 */ /* 0x000fe20002800000 */
[----:B------:R-:W-:Y:S01]  /*10010*/  IMAD.MOV.U32 R113, RZ, RZ, R77 ;  /* 0x000000ffff717224 */ /* 0x000fe200078e004d */
[----:B------:R-:W1:Y:S01]  /*10020*/  LDS.128 R108, [R219+0x70] ;  /* 0x00007000db6c7984 */ /* 0x000e620000000c00 */
[----:B------:R-:W-:Y:S01]  /*10030*/  @P1 LOP3.LUT R97, R37, 0x80000, RZ, 0xfc, !PT ;  /* 0x0008000025611812 */ /* 0x000fe200078efcff */
[----:B------:R-:W-:Y:S01]  /*10040*/  IMAD.MOV.U32 R122, RZ, RZ, R138 ;  /* 0x000000ffff7a7224 */ /* 0x000fe200078e008a */
[----:B------:R-:W-:Y:S01]  /*10050*/  MOV R37, R139 ;  /* 0x0000008b00257202 */ /* 0x000fe20000000f00 */
[----:B------:R-:W-:Y:S01]  /*10060*/  IMAD.MOV.U32 R33, RZ, RZ, R112 ;  /* 0x000000ffff217224 */ /* 0x000fe200078e0070 */
[----:B------:R-:W-:Y:S01]  /*10070*/  DSETP.MAX.AND P5, P1, R112, R138, PT ;  /* 0x0000008a7000722a */ /* 0x000fe200039af000 */
        /* <DEDUP_REMOVED lines=9> */
[----:B------:R-:W4:Y:S01]  /*10110*/  LDS.128 R120, [R219+0xb0] ;  /* 0x0000b000db787984 */ /* 0x000f220000000c00 */
[----:B------:R-:W-:Y:S01]  /*10120*/  IMAD.MOV.U32 R112, RZ, RZ, R142 ;  /* 0x000000ffff707224 */ /* 0x000fe200078e008e */
[----:B------:R-:W-:Y:S01]  /*10130*/  SEL R100, R101, R106, P2 ;  /* 0x0000006a65647207 */ /* 0x000fe20001000000 */
[----:B------:R-:W-:Y:S01]  /*10140*/  IMAD.MOV.U32 R105, RZ, RZ, R79 ;  /* 0x000000ffff697224 */ /* 0x000fe200078e004f */
[----:B------:R-:W-:Y:S01]  /*10150*/  FSEL R79, R102, R49, P2 ;  /* 0x00000031664f7208 */ /* 0x000fe20001000000 */
[----:B------:R-:W-:Y:S01]  /*10160*/  IMAD.MOV.U32 R101, RZ, RZ, R76 ;  /* 0x000000ffff657224 */ /* 0x000fe200078e004c */
[----:B------:R-:W-:Y:S01]  /*10170*/  DSETP.MAX.AND P5, P2, R76, R146, PT ;  /* 0x000000924c00722a */ /* 0x000fe20003aaf000 */
[----:B------:R-:W-:Y:S01]  /*10180*/  IMAD.MOV.U32 R124, RZ, RZ, R143 ;  /* 0x000000ffff7c7224 */ /* 0x000fe200078e008f */
[----:B0-----:R-:W-:Y:S01]  /*10190*/  DADD R106, R116, R92 ;  /* 0x00000000746a7229 */ /* 0x001fe2000000005c */
[----:B------:R-:W-:Y:S01]  /*101a0*/  SEL R76, R67, R112, P4 ;  /* 0x00000070434c7207 */ /* 0x000fe20002000000 */
[----:B------:R-:W-:Y:S01]  /*101b0*/  DADD R112, R92, R118 ;  /* 0x000000005c707229 */ /* 0x000fe20000000076 */
[----:B------:R-:W-:Y:S01]  /*101c0*/  IMAD.MOV.U32 R33, RZ, RZ, R77 ;  /* 0x000000ffff217224 */ /* 0x000fe200078e004d */
        /* <DEDUP_REMOVED lines=8> */
[----:B------:R-:W0:Y:S01]  /*10250*/  LDS.128 R124, [R219+0xf0] ;  /* 0x0000f000db7c7984 */ /* 0x000e220000000c00 */
[----:B------:R-:W-:Y:S01]  /*10260*/  MOV R49, R70 ;  /* 0x0000004600317202 */ /* 0x000fe20000000f00 */
[----:B------:R-:W-:Y:S01]  /*10270*/  DSETP.MAX.AND P4, P6, R52, R112, PT ;  /* 0x000000703400722a */ /* 0x000fe20003e8f000 */
[----:B------:R-:W-:-:S02]  /*10280*/  IMAD.MOV.U32 R70, RZ, RZ, R106 ;  /* 0x000000ffff467224 */ /* 0x000fc400078e006a */
[----:B------:R-:W-:Y:S02]  /*10290*/  IMAD.MOV.U32 R53, RZ, RZ, R112 ;  /* 0x000000ffff357224 */ /* 0x000fe400078e0070 */
[----:B------:R-:W-:Y:S01]  /*102a0*/  IMAD.MOV.U32 R106, RZ, RZ, R113 ;  /* 0x000000ffff6a7224 */ /* 0x000fe200078e0071 */
[----:B-1----:R-:W-:Y:S01]  /*102b0*/  DADD R112, R116, R108 ;  /* 0x0000000074707229 */ /* 0x002fe2000000006c */
        /* <DEDUP_REMOVED lines=8> */
[----:B------:R-:W-:Y:S01]  /*10340*/  DADD R128, R108, R118 ;  /* 0x000000006c807229 */ /* 0x000fe20000000076 */
[----:B------:R-:W-:Y:S01]  /*10350*/  SEL R70, R49, R70, P1 ;  /* 0x0000004631467207 */ /* 0x000fe20000800000 */
[----:B------:R-:W-:Y:S01]  /*10360*/  DSETP.MAX.AND P3, P4, R68, R112, PT ;  /* 0x000000704400722a */ /* 0x000fe20003c6f000 */
[----:B------:R-:W-:Y:S01]  /*10370*/  @P6 LOP3.LUT R107, R106, 0x80000, RZ, 0xfc, !PT ;  /* 0x000800006a6b6812 */ /* 0x000fe200078efcff */
[----:B------:R-:W-:Y:S01]  /*10380*/  IMAD.MOV.U32 R49, RZ, RZ, R68 ;  /* 0x000000ffff317224 */ /* 0x000fe200078e0044 */
[----:B------:R-:W-:Y:S01]  /*10390*/  MOV R53, R69 ;  /* 0x0000004500357202 */ /* 0x000fe20000000f00 */
[----:B------:R-:W-:Y:S01]  /*103a0*/  IMAD.MOV.U32 R69, RZ, RZ, R61 ;  /* 0x000000ffff457224 */ /* 0x000fe200078e003d */
[----:B----4-:R-:W-:Y:S01]  /*103b0*/  DADD R132, R116, R120 ;  /* 0x0000000074847229 */ /* 0x010fe20000000078 */
[----:B------:R-:W-:Y:S01]  /*103c0*/  IMAD.MOV.U32 R68, RZ, RZ, R60 ;  /* 0x000000ffff447224 */ /* 0x000fe200078e003c */
[----:B------:R-:W-:Y:S01]  /*103d0*/  DSETP.MAX.AND P6, P1, R60, R128, PT ;  /* 0x000000803c00722a */ /* 0x000fe200039cf000 */
[----:B------:R-:W-:Y:S01]  /*103e0*/  IMAD.MOV.U32 R67, RZ, RZ, R128 ;  /* 0x000000ffff437224 */ /* 0x000fe200078e0080 */
[----:B------:R-:W-:Y:S01]  /*103f0*/  FSEL R61, R53, R113, P3 ;  /* 0x00000071353d7208 */ /* 0x000fe20001800000 */
[----:B------:R-:W-:Y:S01]  /*10400*/  IMAD.MOV.U32 R106, RZ, RZ, R129 ;  /* 0x000000ffff6a7224 */ /* 0x000fe200078e0081 */
[----:B------:R-:W-:Y:S01]  /*10410*/  SEL R52, R101, R52, P5 ;  /* 0x0000003465347207 */ /* 0x000fe20002800000 */
[----:B------:R-:W-:Y:S01]  /*10420*/  IMAD.MOV.U32 R60, RZ, RZ, R112 ;  /* 0x000000ffff3c7224 */ /* 0x000fe200078e0070 */
[----:B------:R-:W1:Y:S01]  /*10430*/  LDS.128 R128, [R219+0x130] ;  /* 0x00013000db807984 */ /* 0x000e620000000c00 */
[----:B------:R-:W-:Y:S01]  /*10440*/  @P4 LOP3.LUT R61, R113, 0x80000, RZ, 0xfc, !PT ;  /* 0x00080000713d4812 */ /* 0x000fe200078efcff */
        /* <DEDUP_REMOVED lines=11> */
[----:B0-----:R-:W-:Y:S01]  /*10500*/  DADD R136, R116, R124 ;  /* 0x0000000074887229 */ /* 0x001fe2000000007c */
[----:B------:R-:W-:Y:S01]  /*10510*/  IMAD.MOV.U32 R50, RZ, RZ, R132 ;  /* 0x000000ffff327224 */ /* 0x000fe200078e0084 */
[----:B------:R-:W-:Y:S01]  /*10520*/  FSEL R51, R53, R133, P6 ;  /* 0x0000008535337208 */ /* 0x000fe20003000000 */
[----:B------:R-:W-:Y:S01]  /*10530*/  IMAD.MOV.U32 R138, RZ, RZ, R113 ;  /* 0x000000ffff8a7224 */ /* 0x000fe200078e0071 */
[----:B------:R-:W-:Y:S01]  /*10540*/  MOV R141, R145 ;  /* 0x00000091008d7202 */ /* 0x000fe20000000f00 */
[----:B------:R-:W-:Y:S01]  /*10550*/  IMAD.MOV.U32 R53, RZ, RZ, R114 ;  /* 0x000000ffff357224 */ /* 0x000fe200078e0072 */
[----:B------:R-:W-:Y:S01]  /*10560*/  SEL R50, R49, R50, P6 ;  /* 0x0000003231327207 */ /* 0x000fe20003000000 */
[----:B------:R-:W-:Y:S01]  /*10570*/  IMAD.MOV.U32 R106, RZ, RZ, R115 ;  /* 0x000000ffff6a7224 */ /* 0x000fe200078e0073 */
[----:B------:R-:W-:Y:S01]  /*10580*/  MOV R49, R112 ;  /* 0x0000007000317202 */ /* 0x000fe20000000f00 */
[----:B------:R-:W-:Y:S01]  /*10590*/  DADD R112, R124, R118 ;  /* 0x000000007c707229 */ /* 0x000fe20000000076 */
[----:B------:R-:W-:Y:S01]  /*105a0*/  @P3 LOP3.LUT R51, R133, 0x80000, RZ, 0xfc, !PT ;  /* 0x0008000085333812 */ /* 0x000fe200078efcff */
[----:B------:R-:W-:Y:S01]  /*105b0*/  IMAD.MOV.U32 R67, RZ, RZ, R141 ;  /* 0x000000ffff437224 */ /* 0x000fe200078e008d */
[----:B------:R-:W-:Y:S01]  /*105c0*/  SEL R72, R72, R49, P1 ;  /* 0x0000003148487207 */ /* 0x000fe20000800000 */
[----:B------:R-:W0:Y:S01]  /*105d0*/  LDS.128 R132, [R219+0x170] ;  /* 0x00017000db847984 */ /* 0x000e220000000c00 */
[----:B------:R-:W-:Y:S01]  /*105e0*/  FSEL R73, R73, R138, P1 ;  /* 0x0000008a49497208 */ /* 0x000fe20000800000 */
[----:B------:R-:W-:Y:S01]  /*105f0*/  DSETP.MAX.AND P3, P1, R114, R136, PT ;  /* 0x000000887200722a */ /* 0x000fe2000396f000 */
[----:B------:R-:W-:Y:S01]  /*10600*/  IMAD.MOV.U32 R49, RZ, RZ, R47 ;  /* 0x000000ffff317224 */ /* 0x000fe200078e002f */
[----:B------:R-:W-:Y:S01]  /*10610*/  @P4 LOP3.LUT R73, R138, 0x80000, RZ, 0xfc, !PT ;  /* 0x000800008a494812 */ /* 0x000fe200078efcff */
[----:B------:R-:W-:-:S02]  /*10620*/  IMAD.MOV.U32 R114, RZ, RZ, R136 ;  /* 0x000000ffff727224 */ /* 0x000fc400078e0088 */
[----:B------:R-:W-:Y:S02]  /*10630*/  IMAD.MOV.U32 R47, RZ, RZ, R48 ;  /* 0x000000ffff2f7224 */ /* 0x000fe400078e0030 */
[----:B------:R-:W-:Y:S01]  /*10640*/  DSETP.MAX.AND P6, P4, R48, R112, PT ;  /* 0x000000703000722a */ /* 0x000fe20003ccf000 */
[----:B------:R-:W-:Y:S01]  /*10650*/  IMAD.MOV.U32 R136, RZ, RZ, R112 ;  /* 0x000000ffff887224 */ /* 0x000fe200078e0070 */
[----:B------:R-:W-:Y:S01]  /*10660*/  SEL R48, R53, R114, P3 ;  /* 0x0000007235307207 */ /* 0x000fe20001800000 */
[----:B------:R-:W-:Y:S01]  /*10670*/  IMAD.MOV.U32 R101, RZ, RZ, R49 ;  /* 0x000000ffff657224 */ /* 0x000fe200078e0031 */
[----:B------:R-:W-:Y:S01]  /*10680*/  FSEL R49, R106, R137, P3 ;  /* 0x000000896a317208 */ /* 0x000fe20001800000 */
[----:B-1----:R-:W-:Y:S01]  /*10690*/  DADD R142, R128, R118 ;  /* 0x00000000808e7229 */ /* 0x002fe20000000076 */
[----:B------:R-:W-:Y:S01]  /*106a0*/  SEL R106, R47, R136, P6 ;  /* 0x000000882f6a7207 */ /* 0x000fe20003000000 */
[----:B------:R-:W-:Y:S01]  /*106b0*/  DADD R114, R116, R128 ;  /* 0x0000000074727229 */ /* 0x000fe20000000080 */
[----:B------:R-:W-:Y:S01]  /*106c0*/  @P1 LOP3.LUT R49, R137, 0x80000, RZ, 0xfc, !PT ;  /* 0x0008000089311812 */ /* 0x000fe200078efcff */
[----:B------:R-:W-:Y:S01]  /*106d0*/  IMAD.MOV.U32 R105, RZ, RZ, R113 ;  /* 0x000000ffff697224 */ /* 0x000fe200078e0071 */
[----:B------:R-:W1:Y:S01]  /*106e0*/  LDS.128 R136, [R219+0x1b0] ;  /* 0x0001b000db887984 */ /* 0x000e620000000c00 */
[----:B------:R-:W-:Y:S01]  /*106f0*/  IMAD.MOV.U32 R47, RZ, RZ, R55 ;  /* 0x000000ffff2f7224 */ /* 0x000fe200078e0037 */
[----:B------:R-:W-:Y:S01]  /*10700*/  FSEL R53, R33, R37, P5 ;  /* 0x0000002521357208 */ /* 0x000fe20002800000 */
[----:B------:R-:W-:Y:S01]  /*10710*/  IMAD.MOV.U32 R33, RZ, RZ, R46 ;  /* 0x000000ffff217224 */ /* 0x000fe200078e002e */
[----:B------:R-:W-:Y:S01]  /*10720*/  FSEL R113, R101, R105, P6 ;  /* 0x0000006965717208 */ /* 0x000fe20003000000 */
[----:B------:R-:W-:Y:S01]  /*10730*/  IMAD.MOV.U32 R112, RZ, RZ, R140 ;  /* 0x000000ffff707224 */ /* 0x000fe200078e008c */
[----:B------:R-:W-:Y:S01]  /*10740*/  DSETP.MAX.AND P3, P1, R140, R114, PT ;  /* 0x000000728c00722a */ /* 0x000fe2000396f000 */
[----:B------:R-:W-:Y:S01]  /*10750*/  IMAD.MOV.U32 R101, RZ, RZ, R143 ;  /* 0x000000ffff657224 */ /* 0x000fe200078e008f */
[----:B------:R-:W-:Y:S01]  /*10760*/  DSETP.MAX.AND P5, P6, R46, R142, PT ;  /* 0x0000008e2e00722a */ /* 0x000fe20003eaf000 */
[----:B------:R-:W-:Y:S01]  /*10770*/  IMAD.MOV.U32 R55, RZ, RZ, R47 ;  /* 0x000000ffff377224 */ /* 0x000fe200078e002f */
[----:B------:R-:W-:Y:S01]  /*10780*/  @P2 LOP3.LUT R53, R37, 0x80000, RZ, 0xfc, !PT ;  /* 0x0008000025352812 */ /* 0x000fe200078efcff */
[----:B------:R-:W-:Y:S01]  /*10790*/  IMAD.MOV.U32 R46, RZ, RZ, R142 ;  /* 0x000000ffff2e7224 */ /* 0x000fe200078e008e */
[----:B------:R-:W-:Y:S01]  /*107a0*/  @P4 LOP3.LUT R113, R105, 0x80000, RZ, 0xfc, !PT ;  /* 0x0008000069714812 */ /* 0x000fe200078efcff */
[----:B------:R-:W4:Y:S01]  /*107b0*/  LDS.128 R140, [R219+0x1f0] ;  /* 0x0001f000db8c7984 */ /* 0x000f220000000c00 */
[----:B------:R-:W-:-:S02]  /*107c0*/  IMAD.MOV.U32 R47, RZ, RZ, R114 ;  /* 0x000000ffff2f7224 */ /* 0x000fc400078e0072 */
[----:B------:R-:W-:Y:S01]  /*107d0*/  IMAD.MOV.U32 R37, RZ, RZ, R115 ;  /* 0x000000ffff257224 */ /* 0x000fe200078e0073 */
[----:B------:R-:W-:Y:S01]  /*107e0*/  FSEL R115, R55, R101, P5 ;  /* 0x0000006537737208 */ /* 0x000fe20002800000 */
[----:B------:R-:W-:Y:S01]  /*107f0*/  IMAD.MOV.U32 R145, RZ, RZ, R153 ;  /* 0x000000ffff917224 */ /* 0x000fe200078e0099 */
[----:B------:R-:W-:Y:S01]  /*10800*/  SEL R112, R112, R47, P3 ;  /* 0x0000002f70707207 */ /* 0x000fe20001800000 */
[----:B------:R-:W-:Y:S01]  /*10810*/  IMAD.MOV.U32 R105, RZ, RZ, R45 ;  /* 0x000000ffff697224 */ /* 0x000fe200078e002d */
[----:B0-----:R-:W-:Y:S01]  /*10820*/  DADD R146, R116, R132 ;  /* 0x0000000074927229 */ /* 0x001fe20000000084 */
[----:B------:R-:W-:Y:S01]  /*10830*/  FSEL R47, R67, R37, P3 ;  /* 0x00000025432f7208 */ /* 0x000fe20001800000 */
[----:B------:R-:W-:Y:S01]  /*10840*/  DADD R148, R132, R118 ;  /* 0x0000000084947229 */ /* 0x000fe20000000076 */
[----:B------:R-:W-:Y:S01]  /*10850*/  @P1 LOP3.LUT R47, R37, 0x80000, RZ, 0xfc, !PT ;  /* 0x00080000252f1812 */ /* 0x000fe200078efcff */
[----:B------:R-:W-:Y:S01]  /*10860*/  IMAD.MOV.U32 R55, RZ, RZ, R145 ;  /* 0x000000ffff377224 */ /* 0x000fe200078e0091 */
[----:B------:R-:W-:Y:S01]  /*10870*/  SEL R46, R33, R46, P5 ;  /* 0x0000002e212e7207 */ /* 0x000fe20002800000 */
[----:B------:R-:W-:Y:S01]  /*10880*/  IMAD.MOV.U32 R160, RZ, RZ, R105 ;  /* 0x000000ffffa07224 */ /* 0x000fe200078e0069 */
[----:B------:R-:W-:Y:S01]  /*10890*/  @P6 LOP3.LUT R115, R101, 0x80000, RZ, 0xfc, !PT ;  /* 0x0008000065736812 */ /* 0x000fe200078efcff */
[----:B------:R-:W-:Y:S01]  /*108a0*/  DSETP.MAX.AND P1, P2, R144, R146, PT ;  /* 0x000000929000722a */ /* 0x000fe20003a2f000 */
[----:B------:R-:W-:Y:S01]  /*108b0*/  MOV R67, R144 ;  /* 0x0000009000437202 */ /* 0x000fe20000000f00 */
[----:B------:R-:W-:Y:S01]  /*108c0*/  IMAD.MOV.U32 R101, RZ, RZ, R146 ;  /* 0x000000ffff657224 */ /* 0x000fe200078e0092 */
[----:B------:R-:W-:Y:S01]  /*108d0*/  DSETP.MAX.AND P3, P4, R104, R148, PT ;  /* 0x000000946800722a */ /* 0x000fe20003c6f000 */
[----:B------:R-:W-:-:S02]  /*108e0*/  IMAD.MOV.U32 R33, RZ, RZ, R147 ;  /* 0x000000ffff217224 */ /* 0x000fc400078e0093 */
[----:B------:R-:W0:Y:S01]  /*108f0*/  LDS.128 R144, [R234+0xc10] ;  /* 0x000c1000ea907984 */ /* 0x000e220000000c00 */
[----:B------:R-:W-:Y:S02]  /*10900*/  IMAD.MOV.U32 R45, RZ, RZ, R148 ;  /* 0x000000ffff2d7224 */ /* 0x000fe400078e0094 */
[----:B------:R-:W-:Y:S01]  /*10910*/  IMAD.MOV.U32 R37, RZ, RZ, R149 ;  /* 0x000000ffff257224 */ /* 0x000fe200078e0095 */
[----:B------:R-:W-:Y:S01]  /*10920*/  FSEL R105, R55, R33, P1 ;  /* 0x0000002137697208 */ /* 0x000fe20000800000 */
[----:B-1----:R-:W-:Y:S01]  /*10930*/  DADD R148, R116, R136 ;  /* 0x0000000074947229 */ /* 0x002fe20000000088 */
        /* <DEDUP_REMOVED lines=14> */
[----:B------:R-:W-:Y:S01]  /*10a20*/  MOV R101, R153 ;  /* 0x0000009900657202 */ /* 0x000fe20000000f00 */
[----:B------:R-:W-:Y:S01]  /*10a30*/  IMAD.MOV.U32 R155, RZ, RZ, R150 ;  /* 0x000000ffff9b7224 */ /* 0x000fe200078e0096 */
[----:B----4-:R-:W-:Y:S01]  /*10a40*/  DADD R118, R140, R118 ;  /* 0x000000008c767229 */ /* 0x010fe20000000076 */
[----:B------:R-:W-:-:S02]  /*10a50*/  IMAD.MOV.U32 R153, RZ, RZ, R148 ;  /* 0x000000ffff997224 */ /* 0x000fc400078e0094 */
        /* <DEDUP_REMOVED lines=23> */
[C---:B0-----:R-:W-:Y:S01]  /*10bd0*/  DADD R150, R144.reuse, R92 ;  /* 0x0000000090967229 */ /* 0x041fe2000000005c */
[----:B------:R-:W-:Y:S01]  /*10be0*/  @P2 LOP3.LUT R45, R37, 0x80000, RZ, 0xfc, !PT ;  /* 0x00080000252d2812 */ /* 0x000fe200078efcff */
[----:B------:R-:W-:Y:S01]  /*10bf0*/  IMAD.MOV.U32 R37, RZ, RZ, R183 ;  /* 0x000000ffff257224 */ /* 0x000fe200078e00b7 */
[----:B------:R-:W-:Y:S01]  /*10c00*/  SEL R118, R67, R148, P3 ;  /* 0x0000009443767207 */ /* 0x000fe20001800000 */
[----:B------:R-:W-:Y:S01]  /*10c10*/  IMAD.MOV.U32 R101, RZ, RZ, R119 ;  /* 0x000000ffff657224 */ /* 0x000fe200078e0077 */
[C---:B------:R-:W-:Y:S01]  /*10c20*/  DADD R148, R144.reuse, R108 ;  /* 0x0000000090947229 */ /* 0x040fe2000000006c */
[----:B------:R-:W-:Y:S01]  /*10c30*/  IMAD.MOV.U32 R154, RZ, RZ, R36 ;  /* 0x000000ffff9a7224 */ /* 0x000fe200078e0024 */
[----:B------:R-:W-:Y:S01]  /*10c40*/  DADD R158, R144, R124 ;  /* 0x00000000909e7229 */ /* 0x000fe2000000007c */
[----:B------:R-:W-:Y:S01]  /*10c50*/  IMAD.MOV.U32 R67, RZ, RZ, R37 ;  /* 0x000000ffff437224 */ /* 0x000fe200078e0025 */
[----:B------:R-:W-:Y:S01]  /*10c60*/  DSETP.MAX.AND P2, P1, R36, R150, PT ;  /* 0x000000962400722a */ /* 0x000fe2000394f000 */
[----:B------:R-:W-:Y:S01]  /*10c70*/  FSEL R119, R33, R101, P3 ;  /* 0x0000006521777208 */ /* 0x000fe20001800000 */
[C---:B------:R-:W-:Y:S01]  /*10c80*/  DADD R36, R144.reuse, R120 ;  /* 0x0000000090247229 */ /* 0x040fe20000000078 */
[----:B------:R-:W-:Y:S01]  /*10c90*/  IMAD.MOV.U32 R33, RZ, RZ, R181 ;  /* 0x000000ffff217224 */ /* 0x000fe200078e00b5 */
[----:B------:R-:W-:Y:S01]  /*10ca0*/  @P4 LOP3.LUT R119, R101, 0x80000, RZ, 0xfc, !PT ;  /* 0x0008000065774812 */ /* 0x000fe200078efcff */
[----:B------:R-:W-:Y:S01]  /*10cb0*/  IMAD.MOV.U32 R152, RZ, RZ, R34 ;  /* 0x000000ffff987224 */ /* 0x000fe200078e0022 */
[----:B------:R-:W-:Y:S01]  /*10cc0*/  MOV R101, R32 ;  /* 0x0000002000657202 */ /* 0x000fe20000000f00 */
[----:B------:R-:W-:Y:S01]  /*10cd0*/  IMAD.MOV.U32 R153, RZ, RZ, R33 ;  /* 0x000000ffff997224 */ /* 0x000fe200078e0021 */
[----:B------:R-:W-:Y:S01]  /*10ce0*/  DADD R182, R144, R128 ;  /* 0x0000000090b67229 */ /* 0x000fe20000000080 */
[----:B------:R-:W-:Y:S01]  /*10cf0*/  IMAD.MOV.U32 R155, RZ, RZ, R150 ;  /* 0x000000ffff9b7224 */ /* 0x000fe200078e0096 */
[----:B------:R-:W-:Y:S01]  /*10d00*/  DSETP.MAX.AND P3, P4, R32, R148, PT ;  /* 0x000000942000722a */ /* 0x000fe20003c6f000 */
[----:B------:R-:W-:Y:S01]  /*10d10*/  IMAD.MOV.U32 R150, RZ, RZ, R148 ;  /* 0x000000ffff967224 */ /* 0x000fe200078e0094 */
[----:B------:R-:W-:Y:S01]  /*10d20*/  DSETP.MAX.AND P5, P6, R34, R36, PT ;  /* 0x000000242200722a */ /* 0x000fe20003eaf000 */
[----:B------:R-:W-:Y:S01]  /*10d30*/  IMAD.MOV.U32 R32, RZ, RZ, R151 ;  /* 0x000000ffff207224 */ /* 0x000fe200078e0097 */
[----:B------:R-:W-:Y:S01]  /*10d40*/  SEL R154, R154, R155, P2 ;  /* 0x0000009b9a9a7207 */ /* 0x000fe20001000000 */
[----:B------:R-:W-:Y:S01]  /*10d50*/  IMAD.MOV.U32 R33, RZ, RZ, R149 ;  /* 0x000000ffff217224 */ /* 0x000fe200078e0095 */
[C---:B------:R-:W-:Y:S01]  /*10d60*/  DADD R164, R144.reuse, R132 ;  /* 0x0000000090a47229 */ /* 0x040fe20000000084 */
[----:B------:R-:W-:Y:S01]  /*10d70*/  IMAD.MOV.U32 R35, RZ, RZ, R37 ;  /* 0x000000ffff237224 */ /* 0x000fe200078e0025 */
[----:B------:R-:W-:Y:S01]  /*10d80*/  FSEL R37, R67, R32, P2 ;  /* 0x0000002043257208 */ /* 0x000fe20001000000 */
[----:B------:R-:W-:Y:S01]  /*10d90*/  IMAD.MOV.U32 R34, RZ, RZ, R36 ;  /* 0x000000ffff227224 */ /* 0x000fe200078e0024 */
[----:B------:R-:W-:Y:S01]  /*10da0*/  FSEL R153, R153, R33, P3 ;  /* 0x0000002199997208 */ /* 0x000fe20001800000 */
[----:B------:R-:W-:Y:S01]  /*10db0*/  IMAD.MOV.U32 R181, RZ, RZ, R185 ;  /* 0x000000ffffb57224 */ /* 0x000fe200078e00b9 */
[----:B------:R-:W-:Y:S01]  /*10dc0*/  FSEL R161, R161, R35, P5 ;  /* 0x00000023a1a17208 */ /* 0x000fe20002800000 */
[----:B------:R-:W-:Y:S01]  /*10dd0*/  DADD R162, R144, R140 ;  /* 0x0000000090a27229 */ /* 0x000fe2000000008c */
[----:B------:R-:W-:Y:S01]  /*10de0*/  SEL R152, R152, R34, P5 ;  /* 0x0000002298987207 */ /* 0x000fe20002800000 */
[----:B------:R-:W-:Y:S01]  /*10df0*/  IMAD.MOV.U32 R185, RZ, RZ, R158 ;  /* 0x000000ffffb97224 */ /* 0x000fe200078e009e */
[----:B------:R-:W-:Y:S01]  /*10e00*/  @P1 LOP3.LUT R37, R32, 0x80000, RZ, 0xfc, !PT ;  /* 0x0008000020251812 */ /* 0x000fe200078efcff */
[----:B------:R-:W-:Y:S01]  /*10e10*/  DSETP.MAX.AND P1, P2, R180, R158, PT ;  /* 0x0000009eb400722a */ /* 0x000fe20003a2f000 */
[----:B------:R-:W-:Y:S01]  /*10e20*/  @P4 LOP3.LUT R153, R33, 0x80000, RZ, 0xfc, !PT ;  /* 0x0008000021994812 */ /* 0x000fe200078efcff */
[----:B------:R-:W-:Y:S01]  /*10e30*/  IMAD.MOV.U32 R67, RZ, RZ, R0 ;  /* 0x000000ffff437224 */ /* 0x000fe200078e0000 */
[----:B------:R-:W-:Y:S01]  /*10e40*/  @P6 LOP3.LUT R161, R35, 0x80000, RZ, 0xfc, !PT ;  /* 0x0008000023a16812 */ /* 0x000fe200078efcff */
[----:B------:R-:W-:Y:S01]  /*10e50*/  IMAD.MOV.U32 R155, RZ, RZ, R37 ;  /* 0x000000ffff9b7224 */ /* 0x000fe200078e0025 */
[----:B------:R-:W0:Y:S01]  /*10e60*/  LDS.128 R32, [R234+0xc20] ;  /* 0x000c2000ea207984 */ /* 0x000e220000000c00 */
[----:B------:R-:W-:Y:S01]  /*10e70*/  SEL R36, R101, R150, P3 ;  /* 0x0000009665247207 */ /* 0x000fe20001800000 */
[----:B------:R-:W-:Y:S01]  /*10e80*/  IMAD.MOV.U32 R101, RZ, RZ, R79 ;  /* 0x000000ffff657224 */ /* 0x000fe200078e004f */
[----:B------:R-:W-:Y:S01]  /*10e90*/  FSEL R239, R181, R159, P1 ;  /* 0x0000009fb5ef7208 */ /* 0x000fe20000800000 */
[----:B------:R-:W1:Y:S01]  /*10ea0*/  LDS.128 R148, [R234+0xc30] ;  /* 0x000c3000ea947984 */ /* 0x000e620000000c00 */
[----:B------:R-:W-:Y:S01]  /*10eb0*/  IMAD.MOV.U32 R79, RZ, RZ, R103 ;  /* 0x000000ffff4f7224 */ /* 0x000fe200078e0067 */
[--C-:B------:R-:W-:Y:S01]  /*10ec0*/  DADD R224, R92, R146.reuse ;  /* 0x000000005ce07229 */ /* 0x100fe20000000092 */
[----:B------:R-:W-:Y:S01]  /*10ed0*/  IMAD.MOV.U32 R103, RZ, RZ, R107 ;  /* 0x000000ffff677224 */ /* 0x000fe200078e006b */
[----:B------:R-:W-:Y:S01]  /*10ee0*/  DADD R230, R108, R146 ;  /* 0x000000006ce67229 */ /* 0x000fe20000000092 */
        /* <DEDUP_REMOVED lines=8> */
[----:B------:R-:W-:Y:S01]  /*10f70*/  IMAD.MOV.U32 R115, RZ, RZ, R160 ;  /* 0x000000ffff737224 */ /* 0x000fe200078e00a0 */
[----:B------:R-:W-:Y:S01]  /*10f80*/  DADD R160, R144, R136 ;  /* 0x0000000090a07229 */ /* 0x000fe20000000088 */
[----:B------:R-:W-:Y:S01]  /*10f90*/  IMAD.MOV.U32 R0, RZ, RZ, R157 ;  /* 0x000000ffff007224 */ /* 0x000fe200078e009d */
[--C-:B------:R-:W-:Y:S01]  /*10fa0*/  DADD R228, R124, R146.reuse ;  /* 0x000000007ce47229 */ /* 0x100fe20000000092 */
[----:B------:R-:W-:Y:S01]  /*10fb0*/  IMAD.MOV.U32 R144, RZ, RZ, R180 ;  /* 0x000000ffff907224 */ /* 0x000fe200078e00b4 */
[--C-:B------:R-:W-:Y:S01]  /*10fc0*/  DADD R218, R128, R146.reuse ;  /* 0x0000000080da7229 */ /* 0x100fe20000000092 */
[----:B------:R-:W-:Y:S01]  /*10fd0*/  IMAD.MOV.U32 R145, RZ, RZ, R178 ;  /* 0x000000ffff917224 */ /* 0x000fe200078e00b2 */
[----:B------:R-:W-:Y:S01]  /*10fe0*/  DADD R222, R132, R146 ;  /* 0x0000000084de7229 */ /* 0x000fe20000000092 */
[----:B------:R-:W-:Y:S01]  /*10ff0*/  IMAD.MOV.U32 R178, RZ, RZ, R176 ;  /* 0x000000ffffb27224 */ /* 0x000fe200078e00b0 */
[----:B------:R-:W-:Y:S01]  /*11000*/  SEL R144, R144, R185, P1 ;  /* 0x000000b990907207 */ /* 0x000fe20000800000 */
[----:B------:R-:W-:Y:S01]  /*11010*/  DSETP.MAX.AND P6, P1, R176, R164, PT ;  /* 0x000000a4b000722a */ /* 0x000fe200039cf000 */
[----:B------:R-:W-:Y:S01]  /*11020*/  IMAD.MOV.U32 R158, RZ, RZ, R156 ;  /* 0x000000ffff9e7224 */ /* 0x000fe200078e009c */
[----:B------:R-:W-:Y:S01]  /*11030*/  DADD R214, R136, R146 ;  /* 0x0000000088d67229 */ /* 0x000fe20000000092 */
[----:B------:R-:W-:Y:S01]  /*11040*/  FSEL R159, R179, R183, P3 ;  /* 0x000000b7b39f7208 */ /* 0x000fe20001800000 */
        /* <DEDUP_REMOVED lines=9> */
[C---:B0-----:R-:W-:Y:S01]  /*110e0*/  DADD R216, R32.reuse, R92 ;  /* 0x0000000020d87229 */ /* 0x041fe2000000005c */
[----:B------:R-:W-:Y:S01]  /*110f0*/  SEL R146, R145, R146, P3 ;  /* 0x0000009291927207 */ /* 0x000fe20001800000 */
[C---:B------:R-:W-:Y:S01]  /*11100*/  DADD R212, R32.reuse, R108 ;  /* 0x0000000020d47229 */ /* 0x040fe2000000006c */
[----:B------:R-:W-:Y:S01]  /*11110*/  IMAD.MOV.U32 R161, RZ, RZ, R162 ;  /* 0x000000ffffa17224 */ /* 0x000fe200078e00a2 */
[C---:B------:R-:W-:Y:S01]  /*11120*/  DADD R210, R32.reuse, R120 ;  /* 0x0000000020d27229 */ /* 0x040fe20000000078 */
[----:B------:R-:W-:Y:S01]  /*11130*/  IMAD.MOV.U32 R145, RZ, RZ, R175 ;  /* 0x000000ffff917224 */ /* 0x000fe200078e00af */
[C---:B------:R-:W-:Y:S01]  /*11140*/  DADD R208, R32.reuse, R124 ;  /* 0x0000000020d07229 */ /* 0x040fe2000000007c */
[----:B------:R-:W-:Y:S01]  /*11150*/  IMAD.MOV.U32 R236, RZ, RZ, R163 ;  /* 0x000000ffffec7224 */ /* 0x000fe200078e00a3 */
[C---:B------:R-:W-:Y:S01]  /*11160*/  DADD R206, R32.reuse, R128 ;  /* 0x0000000020ce7229 */ /* 0x040fe20000000080 */
[----:B------:R-:W-:Y:S01]  /*11170*/  @P1 LOP3.LUT R238, R165, 0x80000, RZ, 0xfc, !PT ;  /* 0x00080000a5ee1812 */ /* 0x000fe200078efcff */
[C---:B------:R-:W-:Y:S01]  /*11180*/  DADD R202, R32.reuse, R132 ;  /* 0x0000000020ca7229 */ /* 0x040fe20000000084 */
[----:B------:R-:W-:Y:S01]  /*11190*/  IMAD.MOV.U32 R157, RZ, RZ, R169 ;  /* 0x000000ffff9d7224 */ /* 0x000fe200078e00a9 */
[C---:B------:R-:W-:Y:S01]  /*111a0*/  DADD R196, R32.reuse, R136 ;  /* 0x0000000020c47229 */ /* 0x040fe20000000088 */
[----:B------:R-:W-:Y:S01]  /*111b0*/  MOV R147, R168 ;  /* 0x000000a800937202 */ /* 0x000fe20000000f00 */
[----:B------:R-:W-:-:S02]  /*111c0*/  DADD R204, R32, R140 ;  /* 0x0000000020cc7229 */ /* 0x000fc4000000008c */
[----:B------:R-:W-:Y:S01]  /*111d0*/  DSETP.MAX.AND P6, P3, R174, R162, PT ;  /* 0x000000a2ae00722a */ /* 0x000fe20003bcf000 */
[----:B------:R-:W-:Y:S01]  /*111e0*/  IMAD.MOV.U32 R33, RZ, RZ, R160 ;  /* 0x000000ffff217224 */ /* 0x000fe200078e00a0 */
[----:B------:R-:W-:Y:S02]  /*111f0*/  DADD R200, R108, R34 ;  /* 0x000000006cc87229 */ /* 0x000fe40000000022 */
[----:B-1----:R-:W-:Y:S02]  /*11200*/  DADD R180, R148, R108 ;  /* 0x0000000094b47229 */ /* 0x002fe4000000006c */
[----:B------:R-:W-:Y:S01]  /*11210*/  SEL R32, R158, R33, P2 ;  /* 0x000000219e207207 */ /* 0x000fe20001000000 */
[----:B------:R-:W-:Y:S01]  /*11220*/  DADD R192, R124, R34 ;  /* 0x000000007cc07229 */ /* 0x000fe20000000022 */
[----:B------:R-:W-:Y:S01]  /*11230*/  SEL R158, R164, R161, P6 ;  /* 0x000000a1a49e7207 */ /* 0x000fe20003000000 */
[----:B------:R-:W-:Y:S01]  /*11240*/  DADD R164, R108, R150 ;  /* 0x000000006ca47229 */ /* 0x000fe20000000096 */
[----:B------:R-:W-:Y:S01]  /*11250*/  FSEL R33, R0, R237, P2 ;  /* 0x000000ed00217208 */ /* 0x000fe20001000000 */
[----:B------:R-:W-:Y:S01]  /*11260*/  IMAD.MOV.U32 R108, RZ, RZ, R233 ;  /* 0x000000ffff6c7224 */ /* 0x000fe200078e00e9 */
[----:B------:R-:W-:Y:S01]  /*11270*/  DADD R176, R148, R124 ;  /* 0x0000000094b07229 */ /* 0x000fe2000000007c */
[----:B--2---:R-:W-:Y:S01]  /*11280*/  IMAD.MOV.U32 R109, RZ, RZ, R232 ;  /* 0x000000ffff6d7224 */ /* 0x004fe200078e00e8 */
[----:B------:R-:W-:Y:S01]  /*11290*/  DADD R232, R124, R150 ;  /* 0x000000007ce87229 */ /* 0x000fe20000000096 */
[----:B------:R-:W-:Y:S01]  /*112a0*/  @P4 LOP3.LUT R33, R237, 0x80000, RZ, 0xfc, !PT ;  /* 0x00080000ed214812 */ /* 0x000fe200078efcff */
[----:B------:R-:W-:Y:S01]  /*112b0*/  DSETP.MAX.AND P1, P5, R168, R224, PT ;  /* 0x000000e0a800722a */ /* 0x000fe20003d2f000 */
[----:B------:R-:W-:Y:S01]  /*112c0*/  FSEL R125, R145, R236, P6 ;  /* 0x000000ec917d7208 */ /* 0x000fe20003000000 */
[----:B------:R-:W-:Y:S01]  /*112d0*/  DSETP.MAX.AND P6, P2, R172, R230, PT ;  /* 0x000000e6ac00722a */ /* 0x000fe20003acf000 */
[----:B------:R-:W-:Y:S01]  /*112e0*/  @P3 LOP3.LUT R125, R236, 0x80000, RZ, 0xfc, !PT ;  /* 0x00080000ec7d3812 */ /* 0x000fe200078efcff */
[--C-:B------:R-:W-:Y:S01]  /*112f0*/  DADD R198, R92, R34.reuse ;  /* 0x000000005cc67229 */ /* 0x100fe20000000022 */
[----:B------:R-:W-:Y:S01]  /*11300*/  IMAD.MOV.U32 R0, RZ, RZ, R166 ;  /* 0x000000ffff007224 */ /* 0x000fe200078e00a6 */
[--C-:B------:R-:W-:Y:S01]  /*11310*/  DADD R194, R120, R34.reuse ;  /* 0x0000000078c27229 */ /* 0x100fe20000000022 */
[----:B------:R-:W-:Y:S01]  /*11320*/  IMAD.MOV.U32 R145, RZ, RZ, R227 ;  /* 0x000000ffff917224 */ /* 0x000fe200078e00e3 */
[--C-:B------:R-:W-:Y:S01]  /*11330*/  DADD R190, R128, R34.reuse ;  /* 0x0000000080be7229 */ /* 0x100fe20000000022 */
[----:B------:R-:W-:Y:S01]  /*11340*/  IMAD.MOV.U32 R124, RZ, RZ, R229 ;  /* 0x000000ffff7c7224 */ /* 0x000fe200078e00e5 */
[----:B------:R-:W-:-:S02]  /*11350*/  DADD R188, R132, R34 ;  /* 0x0000000084bc7229 */ /* 0x000fc40000000022 */
[--C-:B------:R-:W-:Y:S02]  /*11360*/  DADD R184, R136, R34.reuse ;  /* 0x0000000088b87229 */ /* 0x100fe40000000022 */
[----:B------:R-:W-:Y:S01]  /*11370*/  DADD R186, R140, R34 ;  /* 0x000000008cba7229 */ /* 0x000fe20000000022 */
[----:B---3--:R-:W-:Y:S01]  /*11380*/  IMAD.MOV.U32 R34, RZ, RZ, R235 ;  /* 0x000000ffff227224 */ /* 0x008fe200078e00eb */
[----:B------:R-:W-:Y:S01]  /*11390*/  DADD R182, R148, R92 ;  /* 0x0000000094b67229 */ /* 0x000fe2000000005c */
[----:B------:R-:W-:Y:S01]  /*113a0*/  IMAD.MOV.U32 R35, RZ, RZ, R234 ;  /* 0x000000ffff237224 */ /* 0x000fe200078e00ea */
[----:B------:R-:W-:Y:S01]  /*113b0*/  DADD R162, R92, R150 ;  /* 0x000000005ca27229 */ /* 0x000fe20000000096 */
[----:B------:R-:W-:Y:S01]  /*113c0*/  IMAD.MOV.U32 R237, RZ, RZ, R34 ;  /* 0x000000ffffed7224 */ /* 0x000fe200078e0022 */
[----:B------:R-:W-:Y:S01]  /*113d0*/  DADD R178, R148, R120 ;  /* 0x0000000094b27229 */ /* 0x000fe20000000078 */
[----:B------:R-:W-:Y:S01]  /*113e0*/  IMAD.MOV.U32 R92, RZ, RZ, R172 ;  /* 0x000000ffff5c7224 */ /* 0x000fe200078e00ac */
[----:B------:R-:W-:Y:S01]  /*113f0*/  DADD R234, R120, R150 ;  /* 0x0000000078ea7229 */ /* 0x000fe20000000096 */
[----:B------:R-:W-:Y:S01]  /*11400*/  IMAD.MOV.U32 R172, RZ, RZ, R109 ;  /* 0x000000ffffac7224 */ /* 0x000fe200078e006d */
[----:B------:R-:W-:Y:S01]  /*11410*/  MOV R93, R173 ;  /* 0x000000ad005d7202 */ /* 0x000fe20000000f00 */
        /* <DEDUP_REMOVED lines=14> */
[----:B------:R-:W-:Y:S01]  /*11500*/  DSETP.MAX.AND P2, P5, R16, R218, PT ;  /* 0x000000da1000722a */ /* 0x000fe20003d4f000 */
[----:B------:R-:W-:Y:S01]  /*11510*/  SEL R34, R147, R34, P1 ;  /* 0x0000002293227207 */ /* 0x000fe20000800000 */
[----:B------:R-:W-:Y:S01]  /*11520*/  IMAD.MOV.U32 R17, RZ, RZ, R226 ;  /* 0x000000ffff117224 */ /* 0x000fe200078e00e2 */
[----:B------:R-:W-:Y:S01]  /*11530*/  SEL R92, R92, R121, P6 ;  /* 0x000000795c5c7207 */ /* 0x000fe20003000000 */
[----:B------:R-:W-:Y:S01]  /*11540*/  DSETP.MAX.AND P6, P1, R18, R228, PT ;  /* 0x000000e41200722a */ /* 0x000fe200039cf000 */
[----:B------:R-:W-:Y:S01]  /*11550*/  MOV R121, R18 ;  /* 0x0000001200797202 */ /* 0x000fe20000000f00 */
        /* <DEDUP_REMOVED lines=15> */
[----:B------:R-:W-:Y:S01]  /*11650*/  MOV R14, R218 ;  /* 0x000000da000e7202 */ /* 0x000fe20000000f00 */
[----:B------:R-:W-:Y:S01]  /*11660*/  IMAD.MOV.U32 R15, RZ, RZ, R13 ;  /* 0x000000ffff0f7224 */ /* 0x000fe200078e000d */
[----:B------:R-:W-:Y:S01]  /*11670*/  @P1 LOP3.LUT R19, R124, 0x80000, RZ, 0xfc, !PT ;  /* 0x000800007c131812 */ /* 0x000fe200078efcff */
[----:B------:R-:W-:Y:S01]  /*11680*/  DSETP.MAX.AND P1, P4, R12, R214, PT ;  /* 0x000000d60c00722a */ /* 0x000fe20003c2f000 */
[----:B------:R-:W-:Y:S01]  /*11690*/  FSEL R121, R121, R223, P6 ;  /* 0x000000df79797208 */ /* 0x000fe20003000000 */
[----:B------:R-:W-:Y:S01]  /*116a0*/  IMAD.MOV.U32 R124, RZ, RZ, R39 ;  /* 0x000000ffff7c7224 */ /* 0x000fe200078e0027 */
[----:B------:R-:W-:Y:S01]  /*116b0*/  FSEL R13, R120, R219, P2 ;  /* 0x000000db780d7208 */ /* 0x000fe20001000000 */
[----:B------:R-:W-:Y:S01]  /*116c0*/  IMAD.MOV.U32 R120, RZ, RZ, R38 ;  /* 0x000000ffff787224 */ /* 0x000fe200078e0026 */
[----:B------:R-:W-:Y:S01]  /*116d0*/  SEL R14, R109, R14, P2 ;  /* 0x0000000e6d0e7207 */ /* 0x000fe20001000000 */
[----:B------:R-:W-:Y:S01]  /*116e0*/  IMAD.MOV.U32 R109, RZ, RZ, R220 ;  /* 0x000000ffff6d7224 */ /* 0x000fe200078e00dc */
[----:B------:R-:W-:Y:S01]  /*116f0*/  SEL R12, R108, R145, P6 ;  /* 0x000000916c0c7207 */ /* 0x000fe20003000000 */
[----:B------:R-:W-:Y:S01]  /*11700*/  DSETP.MAX.AND P6, P2, R170, R220, PT ;  /* 0x000000dcaa00722a */ /* 0x000fe20003acf000 */
[----:B------:R-:W-:Y:S01]  /*11710*/  @P5 LOP3.LUT R13, R219, 0x80000, RZ, 0xfc, !PT ;  /* 0x00080000db0d5812 */ /* 0x000fe200078efcff */
[----:B------:R-:W-:Y:S01]  /*11720*/  IMAD.MOV.U32 R108, RZ, RZ, R170 ;  /* 0x000000ffff6c7224 */ /* 0x000fe200078e00aa */
[----:B------:R-:W-:Y:S01]  /*11730*/  @P3 LOP3.LUT R121, R223, 0x80000, RZ, 0xfc, !PT ;  /* 0x00080000df793812 */ /* 0x000fe200078efcff */
[----:B------:R-:W-:Y:S01]  /*11740*/  DSETP.MAX.AND P3, P5, R38, R216, PT ;  /* 0x000000d82600722a */ /* 0x000fe20003d6f000 */
[----:B------:R-:W-:Y:S01]  /*11750*/  IMAD.MOV.U32 R145, RZ, RZ, R3 ;  /* 0x000000ffff917224 */ /* 0x000fe200078e0003 */
[--C-:B------:R-:W-:Y:S01]  /*11760*/  DADD R128, R128, R150.reuse ;  /* 0x0000000080807229 */ /* 0x100fe20000000096 */
        /* <DEDUP_REMOVED lines=55> */
[----:B------:R-:W-:Y:S01]  /*11ae0*/  FSEL R41, R0, R197, P3 ;  /* 0x000000c500297208 */ /* 0x000fe20001800000 */
[----:B------:R-:W-:Y:S01]  /*11af0*/  IMAD.MOV.U32 R42, RZ, RZ, R204 ;  /* 0x000000ffff2a7224 */ /* 0x000fe200078e00cc */
[----:B------:R-:W-:Y:S01]  /*11b00*/  @P4 LOP3.LUT R41, R197, 0x80000, RZ, 0xfc, !PT ;  /* 0x00080000c5294812 */ /* 0x000fe200078efcff */
[----:B------:R-:W-:Y:S01]  /*11b10*/  IMAD.MOV.U32 R40, RZ, RZ, R196 ;  /* 0x000000ffff287224 */ /* 0x000fe200078e00c4 */
[----:B------:R-:W-:Y:S01]  /*11b20*/  FSEL R43, R147, R205, P6 ;  /* 0x000000cd932b7208 */ /* 0x000fe20003000000 */
[----:B------:R-:W-:Y:S01]  /*11b30*/  IMAD.MOV.U32 R0, RZ, RZ, R65 ;  /* 0x000000ffff007224 */ /* 0x000fe200078e0041 */
[----:B------:R-:W-:Y:S01]  /*11b40*/  SEL R42, R145, R42, P6 ;  /* 0x0000002a912a7207 */ /* 0x000fe20003000000 */
[----:B------:R-:W-:Y:S01]  /*11b50*/  DSETP.MAX.AND P6, P4, R62, R200, PT ;  /* 0x000000c83e00722a */ /* 0x000fe20003ccf000 */
[----:B------:R-:W-:Y:S01]  /*11b60*/  SEL R40, R15, R40, P3 ;  /* 0x000000280f287207 */ /* 0x000fe20001800000 */
[----:B------:R-:W-:Y:S01]  /*11b70*/  IMAD.MOV.U32 R145, RZ, RZ, R63 ;  /* 0x000000ffff917224 */ /* 0x000fe200078e003f */
[----:B------:R-:W-:Y:S01]  /*11b80*/  @P1 LOP3.LUT R43, R205, 0x80000, RZ, 0xfc, !PT ;  /* 0x00080000cd2b1812 */ /* 0x000fe200078efcff */
[----:B------:R-:W-:Y:S01]  /*11b90*/  DSETP.MAX.AND P1, P3, R64, R194, PT ;  /* 0x000000c24000722a */ /* 0x000fe20003b2f000 */
[----:B------:R-:W-:Y:S01]  /*11ba0*/  MOV R147, R64 ;  /* 0x0000004000937202 */ /* 0x000fe20000000f00 */
[----:B------:R-:W-:Y:S01]  /*11bb0*/  IMAD.MOV.U32 R63, RZ, RZ, R198 ;  /* 0x000000ffff3f7224 */ /* 0x000fe200078e00c6 */
[----:B------:R-:W-:Y:S01]  /*11bc0*/  FSEL R65, R145, R201, P6 ;  /* 0x000000c991417208 */ /* 0x000fe20003000000 */
        /* <DEDUP_REMOVED lines=26> */
[----:B------:R-:W-:Y:S01]  /*11d70*/  MOV R15, R5 ;  /* 0x00000005000f7202 */ /* 0x000fe20000000f00 */
[----:B------:R-:W-:Y:S01]  /*11d80*/  IMAD.MOV.U32 R5, RZ, RZ, R188 ;  /* 0x000000ffff057224 */ /* 0x000fe200078e00bc */
[----:B------:R-:W-:Y:S01]  /*11d90*/  @P2 LOP3.LUT R27, R193, 0x80000, RZ, 0xfc, !PT ;  /* 0x00080000c11b2812 */ /* 0x000fe200078efcff */
[----:B------:R-:W-:Y:S01]  /*11da0*/  DSETP.MAX.AND P2, P3, R30, R184, PT ;  /* 0x000000b81e00722a */ /* 0x000fe20003b4f000 */
[----:B------:R-:W-:Y:S01]  /*11db0*/  IMAD.MOV.U32 R150, RZ, RZ, R49 ;  /* 0x000000ffff967224 */ /* 0x000fe200078e0031 */
[----:B------:R-:W2:Y:S01]  /*11dc0*/  LDL.LU R230, [R1+0x14] ;  /* 0x0000140001e67983 */ /* 0x000ea20000300800 */
        /* <DEDUP_REMOVED lines=13> */
[----:B------:R-:W-:Y:S01]  /*11ea0*/  IMAD.MOV.U32 R7, RZ, RZ, R184 ;  /* 0x000000ffff077224 */ /* 0x000fe200078e00b8 */
[----:B------:R-:W3:Y:S01]  /*11eb0*/  LDL.LU R231, [R1+0x10] ;  /* 0x0000100001e77983 */ /* 0x000ee20000300800 */
[----:B------:R-:W-:-:S02]  /*11ec0*/  IMAD.MOV.U32 R67, RZ, RZ, R186 ;  /* 0x000000ffff437224 */ /* 0x000fc400078e00ba */
[----:B------:R-:W-:Y:S01]  /*11ed0*/  IMAD.MOV.U32 R157, RZ, RZ, R238 ;  /* 0x000000ffff9d7224 */ /* 0x000fe200078e00ee */
[----:B------:R-:W-:Y:S01]  /*11ee0*/  SEL R6, R120, R7, P2 ;  /* 0x0000000778067207 */ /* 0x000fe20001000000 */
[----:B------:R-:W4:Y:S01]  /*11ef0*/  LDL.LU R224, [R1+0xc] ;  /* 0x00000c0001e07983 */ /* 0x000f220000300800 */
[----:B------:R-:W-:Y:S01]  /*11f00*/  FSEL R7, R147, R185, P2 ;  /* 0x000000b993077208 */ /* 0x000fe20001000000 */
[----:B------:R-:W-:Y:S01]  /*11f10*/  IMAD.MOV.U32 R147, RZ, RZ, R57 ;  /* 0x000000ffff937224 */ /* 0x000fe200078e0039 */
[----:B------:R-:W-:Y:S01]  /*11f20*/  SEL R66, R0, R67, P6 ;  /* 0x0000004300427207 */ /* 0x000fe20003000000 */
[----:B------:R-:W5:Y:S01]  /*11f30*/  LDL.LU R225, [R1+0x8] ;  /* 0x0000080001e17983 */ /* 0x000f620000300800 */
[----:B------:R-:W-:Y:S01]  /*11f40*/  @P3 LOP3.LUT R7, R185, 0x80000, RZ, 0xfc, !PT ;  /* 0x00080000b9073812 */ /* 0x000fe200078efcff */
[----:B------:R-:W-:Y:S01]  /*11f50*/  DSETP.MAX.AND P3, P2, R56, R180, PT ;  /* 0x000000b43800722a */ /* 0x000fe20003a6f000 */
[----:B------:R-:W-:Y:S01]  /*11f60*/  FSEL R67, R15, R187, P6 ;  /* 0x000000bb0f437208 */ /* 0x000fe20003000000 */
[----:B------:R-:W-:Y:S01]  /*11f70*/  IMAD.MOV.U32 R15, RZ, RZ, R182 ;  /* 0x000000ffff0f7224 */ /* 0x000fe200078e00b6 */
[----:B------:R-:W-:Y:S01]  /*11f80*/  MOV R0, R56 ;  /* 0x0000003800007202 */ /* 0x000fe20000000f00 */
        /* <DEDUP_REMOVED lines=58> */
[----:B------:R-:W-:Y:S01]  /*12330*/  IMAD.MOV.U32 R15, RZ, RZ, R81 ;  /* 0x000000ffff0f7224 */ /* 0x000fe200078e0051 */
        /* <DEDUP_REMOVED lines=8> */
[----:B------:R-:W-:Y:S01]  /*123c0*/  IMAD.MOV.U32 R161, RZ, RZ, R55 ;  /* 0x000000ffffa17224 */ /* 0x000fe200078e0037 */
[----:B------:R-:W-:Y:S01]  /*123d0*/  FSEL R81, R59, R163, P3 ;  /* 0x000000a33b517208 */ /* 0x000fe20001800000 */
[----:B------:R-:W-:Y:S01]  /*123e0*/  IMAD.MOV.U32 R162, RZ, RZ, R44 ;  /* 0x000000ffffa27224 */ /* 0x000fe200078e002c */
[----:B------:R-:W0:Y:S01]  /*123f0*/  LDS.128 R56, [R236+0xe00] ;  /* 0x000e0000ec387984 */ /* 0x000e220000000c00 */
        /* <DEDUP_REMOVED lines=34> */
[----:B------:R-:W-:Y:S01]  /*12620*/  IMAD.MOV.U32 R15, RZ, RZ, R140 ;  /* 0x000000ffff0f7224 */ /* 0x000fe200078e008c */
[----:B------:R-:W-:Y:S01]  /*12630*/  MOV R52, R136 ;  /* 0x0000008800347202 */ /* 0x000fe20000000f00 */
[C---:B0-----:R-:W-:Y:S01]  /*12640*/  DADD R140, R56.reuse, R94 ;  /* 0x00000000388c7229 */ /* 0x041fe2000000005e */
[----:B------:R-:W-:Y:S01]  /*12650*/  @P5 LOP3.LUT R77, R129, 0x80000, RZ, 0xfc, !PT ;  /* 0x00080000814d5812 */ /* 0x000fe200078efcff */
[----:B------:R-:W-:Y:S01]  /*12660*/  DADD R136, R56, R110 ;  /* 0x0000000038887229 */ /* 0x000fe2000000006e */
[----:B------:R-:W-:-:S02]  /*12670*/  @P2 LOP3.LUT R79, R133, 0x80000, RZ, 0xfc, !PT ;  /* 0x00080000854f2812 */ /* 0x000fc400078efcff */
[----:B------:R-:W-:Y:S01]  /*12680*/  SEL R52, R145, R52, P3 ;  /* 0x0000003491347207 */ /* 0x000fe20001800000 */
[----:B------:R-:W-:Y:S01]  /*12690*/  IMAD.MOV.U32 R145, RZ, RZ, R61 ;  /* 0x000000ffff917224 */ /* 0x000fe200078e003d */
[----:B------:R-:W-:Y:S01]  /*126a0*/  SEL R128, R128, R15, P4 ;  /* 0x0000000f80807207 */ /* 0x000fe20002000000 */
[----:B------:R-:W-:Y:S01]  /*126b0*/  DSETP.MAX.AND P5, P2, R70, R140, PT ;  /* 0x0000008c4600722a */ /* 0x000fe20003aaf000 */
[----:B------:R-:W-:Y:S01]  /*126c0*/  FSEL R53, R147, R0, P3 ;  /* 0x0000000093357208 */ /* 0x000fe20001800000 */
[----:B------:R-:W-:Y:S01]  /*126d0*/  IMAD.MOV.U32 R15, RZ, RZ, R71 ;  /* 0x000000ffff0f7224 */ /* 0x000fe200078e0047 */
[----:B------:R-:W-:Y:S01]  /*126e0*/  FSEL R129, R132, R149, P4 ;  /* 0x0000009584817208 */ /* 0x000fe20002000000 */
[----:B------:R-:W-:Y:S01]  /*126f0*/  DSETP.MAX.AND P4, P3, R60, R136, PT ;  /* 0x000000883c00722a */ /* 0x000fe20003b8f000 */
[----:B------:R-:W-:Y:S01]  /*12700*/  @P6 LOP3.LUT R53, R0, 0x80000, RZ, 0xfc, !PT ;  /* 0x0008000000356812 */ /* 0x000fe200078efcff */
        /* <DEDUP_REMOVED lines=14> */
[----:B------:R-:W-:Y:S01]  /*127f0*/  DADD R136, R56, R130 ;  /* 0x0000000038887229 */ /* 0x000fe20000000082 */
        /* <DEDUP_REMOVED lines=14> */
[----:B------:R-:W-:Y:S01]  /*128e0*/  DADD R48, R56, R138 ;  /* 0x0000000038307229 */ /* 0x000fe2000000008a */
[----:B------:R-:W-:Y:S01]  /*128f0*/  IMAD.MOV.U32 R0, RZ, RZ, R112 ;  /* 0x000000ffff007224 */ /* 0x000fe200078e0070 */
[----:B------:R-:W-:Y:S01]  /*12900*/  @P1 LOP3.LUT R133, R148, 0x80000, RZ, 0xfc, !PT ;  /* 0x0008000094851812 */ /* 0x000fe200078efcff */
[----:B------:R-:W-:Y:S01]  /*12910*/  IMAD.MOV.U32 R113, RZ, RZ, R136 ;  /* 0x000000ffff717224 */ /* 0x000fe200078e0088 */
[----:B------:R-:W-:Y:S01]  /*12920*/  DSETP.MAX.AND P1, P5, R104, R50, PT ;  /* 0x000000326800722a */ /* 0x000fe20003d2f000 */
[----:B------:R-:W-:Y:S01]  /*12930*/  IMAD.MOV.U32 R147, RZ, RZ, R105 ;  /* 0x000000ffff937224 */ /* 0x000fe200078e0069 */
[----:B------:R-:W-:Y:S01]  /*12940*/  MOV R104, R140 ;  /* 0x0000008c00687202 */ /* 0x000fe20000000f00 */
[----:B------:R-:W-:Y:S01]  /*12950*/  DADD R56, R56, R142 ;  /* 0x0000000038387229 */ /* 0x000fe2000000008e */
        /* <DEDUP_REMOVED lines=9> */
[----:B------:R-:W-:Y:S01]  /*129f0*/  @P6 LOP3.LUT R105, R141, 0x80000, RZ, 0xfc, !PT ;  /* 0x000800008d696812 */ /* 0x000fe200078efcff */
[----:B------:R-:W-:Y:S01]  /*12a00*/  DADD R54, R58, R94 ;  /* 0x000000003a367229 */ /* 0x000fe2000000005e */
[----:B------:R-:W-:Y:S01]  /*12a10*/  @P3 LOP3.LUT R113, R137, 0x80000, RZ, 0xfc, !PT ;  /* 0x0008000089713812 */ /* 0x000fe200078efcff */
[----:B------:R-:W-:Y:S01]  /*12a20*/  DSETP.MAX.AND P3, P6, R44, R56, PT ;  /* 0x000000382c00722a */ /* 0x000fe20003e6f000 */
[----:B------:R-:W-:Y:S01]  /*12a30*/  SEL R160, R160, R15, P4 ;  /* 0x0000000fa0a07207 */ /* 0x000fe20002000000 */
        /* <DEDUP_REMOVED lines=11> */
[----:B------:R-:W-:Y:S01]  /*12af0*/  @P2 LOP3.LUT R161, R0, 0x80000, RZ, 0xfc, !PT ;  /* 0x0008000000a12812 */ /* 0x000fe200078efcff */
[----:B------:R-:W-:Y:S01]  /*12b00*/  IMAD.MOV.U32 R102, RZ, RZ, R69 ;  /* 0x000000ffff667224 */ /* 0x000fe200078e0045 */
[----:B------:R-:W-:Y:S01]  /*12b10*/  DSETP.MAX.AND P2, P5, R68, R48, PT ;  /* 0x000000304400722a */ /* 0x000fe20003d4f000 */
[----:B------:R-:W-:Y:S01]  /*12b20*/  SEL R162, R162, R15, P3 ;  /* 0x0000000fa2a27207 */ /* 0x000fe20001800000 */
[----:B------:R-:W-:Y:S01]  /*12b30*/  IMAD.MOV.U32 R15, RZ, RZ, R54 ;  /* 0x000000ffff0f7224 */ /* 0x000fe200078e0036 */
[----:B------:R-:W-:Y:S01]  /*12b40*/  FSEL R163, R163, R57, P3 ;  /* 0x00000039a3a37208 */ /* 0x000fe20001800000 */
[----:B------:R-:W-:Y:S01]  /*12b50*/  IMAD.MOV.U32 R69, RZ, RZ, R55 ;  /* 0x000000ffff457224 */ /* 0x000fe200078e0037 */
[----:B------:R-:W-:Y:S01]  /*12b60*/  MOV R0, R68 ;  /* 0x0000004400007202 */ /* 0x000fe20000000f00 */
[----:B------:R-:W-:Y:S01]  /*12b70*/  IMAD.MOV.U32 R141, RZ, RZ, R46 ;  /* 0x000000ffff8d7224 */ /* 0x000fe200078e002e */
[----:B------:R-:W-:Y:S01]  /*12b80*/  SEL R54, R136, R15, P4 ;  /* 0x0000000f88367207 */ /* 0x000fe20002000000 */
[----:B------:R-:W-:Y:S01]  /*12b90*/  IMAD.MOV.U32 R15, RZ, RZ, R49 ;  /* 0x000000ffff0f7224 */ /* 0x000fe200078e0031 */
[----:B------:R-:W-:Y:S01]  /*12ba0*/  FSEL R55, R140, R69, P4 ;  /* 0x000000458c377208 */ /* 0x000fe20002000000 */
[----:B------:R-:W-:Y:S01]  /*12bb0*/  DSETP.MAX.AND P4, P3, R72, R50, PT ;  /* 0x000000324800722a */ /* 0x000fe20003b8f000 */
[----:B------:R-:W-:Y:S01]  /*12bc0*/  MOV R49, R50 ;  /* 0x0000003200317202 */ /* 0x000fe20000000f00 */
[----:B------:R-:W-:Y:S01]  /*12bd0*/  IMAD.MOV.U32 R140, RZ, RZ, R51 ;  /* 0x000000ffff8c7224 */ /* 0x000fe200078e0033 */
[----:B------:R-:W-:Y:S01]  /*12be0*/  @P1 LOP3.LUT R55, R69, 0x80000, RZ, 0xfc, !PT ;  /* 0x0008000045371812 */ /* 0x000fe200078efcff */
[----:B------:R-:W-:Y:S01]  /*12bf0*/  IMAD.MOV.U32 R69, RZ, RZ, R48 ;  /* 0x000000ffff457224 */ /* 0x000fe200078e0030 */
[----:B------:R-:W-:Y:S01]  /*12c00*/  DADD R136, R58, R126 ;  /* 0x000000003a887229 */ /* 0x000fe2000000007e */
[----:B------:R-:W-:Y:S01]  /*12c10*/  SEL R56, R56, R49, P4 ;  /* 0x0000003138387207 */ /* 0x000fe20002000000 */
[----:B------:R-:W-:Y:S01]  /*12c20*/  IMAD.MOV.U32 R72, RZ, RZ, R106 ;  /* 0x000000ffff487224 */ /* 0x000fe200078e006a */
[----:B------:R-:W0:Y:S01]  /*12c30*/  LDS.128 R48, [R236+0xe10] ;  /* 0x000e1000ec307984 */ /* 0x000e220000000c00 */
[----:B------:R-:W-:Y:S01]  /*12c40*/  @P6 LOP3.LUT R163, R57, 0x80000, RZ, 0xfc, !PT ;  /* 0x0008000039a36812 */ /* 0x000fe200078efcff */
[----:B------:R-:W-:Y:S01]  /*12c50*/  IMAD.MOV.U32 R57, RZ, RZ, R73 ;  /* 0x000000ffff397224 */ /* 0x000fe200078e0049 */
[----:B------:R-:W-:Y:S01]  /*12c60*/  SEL R68, R0, R69, P2 ;  /* 0x0000004500447207 */ /* 0x000fe20001000000 */
[----:B------:R-:W-:Y:S01]  /*12c70*/  IMAD.MOV.U32 R73, RZ, RZ, R107 ;  /* 0x000000ffff497224 */ /* 0x000fe200078e006b */
[----:B------:R-:W-:Y:S01]  /*12c80*/  DSETP.MAX.AND P1, P6, R106, R136, PT ;  /* 0x000000886a00722a */ /* 0x000fe20003e2f000 */
[----:B------:R-:W-:Y:S01]  /*12c90*/  FSEL R69, R102, R15, P2 ;  /* 0x0000000f66457208 */ /* 0x000fe20001000000 */
[C---:B------:R-:W-:Y:S01]  /*12ca0*/  DADD R106, R58.reuse, R130 ;  /* 0x000000003a6a7229 */ /* 0x040fe20000000082 */
[----:B------:R-:W-:Y:S01]  /*12cb0*/  FSEL R57, R57, R140, P4 ;  /* 0x0000008c39397208 */ /* 0x000fe20002000000 */
[----:B------:R-:W-:Y:S01]  /*12cc0*/  DADD R102, R58, R134 ;  /* 0x000000003a667229 */ /* 0x000fe20000000086 */
[----:B------:R-:W-:Y:S01]  /*12cd0*/  @P5 LOP3.LUT R69, R15, 0x80000, RZ, 0xfc, !PT ;  /* 0x000800000f455812 */ /* 0x000fe200078efcff */
[----:B------:R-:W-:Y:S01]  /*12ce0*/  IMAD.MOV.U32 R15, RZ, RZ, R114 ;  /* 0x000000ffff0f7224 */ /* 0x000fe200078e0072 */
[----:B------:R-:W-:Y:S01]  /*12cf0*/  @P3 LOP3.LUT R57, R140, 0x80000, RZ, 0xfc, !PT ;  /* 0x000800008c393812 */ /* 0x000fe200078efcff */
[----:B------:R-:W-:Y:S01]  /*12d00*/  IMAD.MOV.U32 R0, RZ, RZ, R115 ;  /* 0x000000ffff007224 */ /* 0x000fe200078e0073 */
[----:B------:R-:W-:Y:S01]  /*12d10*/  FSEL R73, R73, R137, P1 ;  /* 0x0000008949497208 */ /* 0x000fe20000800000 */
[----:B------:R-:W-:Y:S01]  /*12d20*/  DSETP.MAX.AND P4, P2, R46, R106, PT ;  /* 0x0000006a2e00722a */ /* 0x000fe20003a8f000 */
[----:B------:R-:W-:Y:S01]  /*12d30*/  MOV R140, R119 ;  /* 0x00000077008c7202 */ /* 0x000fe20000000f00 */
[----:B------:R-:W-:Y:S01]  /*12d40*/  DSETP.MAX.AND P5, P3, R114, R102, PT ;  /* 0x000000667200722a */ /* 0x000fe20003baf000 */
[----:B------:R-:W-:Y:S01]  /*12d50*/  IMAD.MOV.U32 R47, RZ, RZ, R136 ;  /* 0x000000ffff2f7224 */ /* 0x000fe200078e0088 */
[C---:B------:R-:W-:Y:S01]  /*12d60*/  DADD R114, R58.reuse, R138 ;  /* 0x000000003a727229 */ /* 0x040fe2000000008a */
[----:B------:R-:W-:Y:S01]  /*12d70*/  IMAD.MOV.U32 R46, RZ, RZ, R106 ;  /* 0x000000ffff2e7224 */ /* 0x000fe200078e006a */
[----:B------:R-:W-:Y:S01]  /*12d80*/  DADD R58, R58, R142 ;  /* 0x000000003a3a7229 */ /* 0x000fe2000000008e */
[----:B------:R-:W-:Y:S01]  /*12d90*/  @P6 LOP3.LUT R73, R137, 0x80000, RZ, 0xfc, !PT ;  /* 0x0008000089496812 */ /* 0x000fe200078efcff */
        /* <DEDUP_REMOVED lines=18> */
[C---:B0-----:R-:W-:Y:S01]  /*12ec0*/  DADD R136, R48.reuse, R122 ;  /* 0x0000000030887229 */ /* 0x041fe2000000007a */
[----:B------:R-:W-:Y:S01]  /*12ed0*/  SEL R106, R117, R114, P2 ;  /* 0x00000072756a7207 */ /* 0x000fe20001000000 */
[C---:B------:R-:W-:Y:S01]  /*12ee0*/  DADD R114, R48.reuse, R94 ;  /* 0x0000000030727229 */ /* 0x040fe2000000005e */
[----:B------:R-:W-:Y:S01]  /*12ef0*/  @P1 LOP3.LUT R103, R116, 0x80000, RZ, 0xfc, !PT ;  /* 0x0008000074671812 */ /* 0x000fe200078efcff */
[----:B------:R-:W-:Y:S01]  /*12f00*/  DADD R116, R48, R110 ;  /* 0x0000000030747229 */ /* 0x000fe2000000006e */
[----:B------:R-:W-:Y:S01]  /*12f10*/  FSEL R59, R0, R107, P5 ;  /* 0x0000006b003b7208 */ /* 0x000fe20002800000 */
        /* <DEDUP_REMOVED lines=8> */
[----:B------:R-:W-:Y:S01]  /*12fa0*/  DSETP.MAX.AND P5, P6, R152, R136, PT ;  /* 0x000000889800722a */ /* 0x000fe20003eaf000 */
        /* <DEDUP_REMOVED lines=10> */
[----:B------:R-:W-:Y:S01]  /*13050*/  SEL R36, R37, R148, P5 ;  /* 0x0000009425247207 */ /* 0x000fe20002800000 */
[----:B------:R-:W-:Y:S01]  /*13060*/  IMAD.MOV.U32 R152, RZ, RZ, R137 ;  /* 0x000000ffff987224 */ /* 0x000fe200078e0089 */
[C---:B------:R-:W-:Y:S01]  /*13070*/  DADD R136, R48.reuse, R130 ;  /* 0x0000000030887229 */ /* 0x040fe20000000082 */
[----:B------:R-:W-:Y:S01]  /*13080*/  SEL R114, R141, R114, P2 ;  /* 0x000000728d727207 */ /* 0x000fe20001000000 */
[----:B------:R-:W-:Y:S01]  /*13090*/  DADD R140, R48, R134 ;  /* 0x00000000308c7229 */ /* 0x000fe20000000086 */
[----:B------:R-:W-:Y:S01]  /*130a0*/  FSEL R37, R107, R150, P1 ;  /* 0x000000966b257208 */ /* 0x000fe20000800000 */
[----:B------:R-:W-:Y:S01]  /*130b0*/  DSETP.MAX.AND P1, P2, R144, R118, PT ;  /* 0x000000769000722a */ /* 0x000fe20003a2f000 */
[----:B------:R-:W-:Y:S01]  /*130c0*/  IMAD.MOV.U32 R147, RZ, RZ, R159 ;  /* 0x000000ffff937224 */ /* 0x000fe200078e009f */
[----:B------:R-:W-:Y:S01]  /*130d0*/  @P3 LOP3.LUT R37, R150, 0x80000, RZ, 0xfc, !PT ;  /* 0x0008000096253812 */ /* 0x000fe200078efcff */
        /* <DEDUP_REMOVED lines=71> */
[----:B------:R-:W0:Y:S01]  /*13550*/  LDS.128 R16, [R236+0xe20] ;  /* 0x000e2000ec107984 */ /* 0x000e220000000c00 */
[----:B------:R-:W-:Y:S01]  /*13560*/  @P3 LOP3.LUT R145, R15, 0x80000, RZ, 0xfc, !PT ;  /* 0x000800000f913812 */ /* 0x000fe200078efcff */
        /* <DEDUP_REMOVED lines=18> */
[----:B------:R-:W-:Y:S01]  /*13690*/  FSEL R13, R154, R107, P1 ;  /* 0x0000006b9a0d7208 */ /* 0x000fe20000800000 */
[----:B------:R-:W-:Y:S01]  /*136a0*/  IMAD.MOV.U32 R156, RZ, RZ, R150 ;  /* 0x000000ffff9c7224 */ /* 0x000fe200078e0096 */
[----:B------:R-:W-:Y:S01]  /*136b0*/  MOV R154, R151 ;  /* 0x00000097009a7202 */ /* 0x000fe20000000f00 */
[----:B------:R-:W-:Y:S01]  /*136c0*/  DADD R150, R50, R142 ;  /* 0x0000000032967229 */ /* 0x000fe2000000008e */
[----:B------:R-:W-:Y:S01]  /*136d0*/  @P2 LOP3.LUT R13, R107, 0x80000, RZ, 0xfc, !PT ;  /* 0x000800006b0d2812 */ /* 0x000fe200078efcff */
[----:B------:R-:W-:Y:S01]  /*136e0*/  DSETP.MAX.AND P2, P1, R38, R148, PT ;  /* 0x000000942600722a */ /* 0x000fe2000394f000 */
        /* <DEDUP_REMOVED lines=12> */
[----:B------:R-:W-:Y:S01]  /*137b0*/  FSEL R149, R125, R151, P3 ;  /* 0x000000977d957208 */ /* 0x000fe20001800000 */
[C---:B0-----:R-:W-:Y:S01]  /*137c0*/  DADD R152, R16.reuse, R94 ;  /* 0x0000000010987229 */ /* 0x041fe2000000005e */
        /* <DEDUP_REMOVED lines=11> */
[----:B------:R-:W-:Y:S01]  /*13880*/  @P5 LOP3.LUT R149, R151, 0x80000, RZ, 0xfc, !PT ;  /* 0x0008000097955812 */ /* 0x000fe200078efcff */
[----:B------:R-:W-:Y:S01]  /*13890*/  DADD R150, R16, R122 ;  /* 0x0000000010967229 */ /* 0x000fe2000000007a */
[----:B------:R-:W-:Y:S01]  /*138a0*/  IMAD.MOV.U32 R152, RZ, RZ, R9 ;  /* 0x000000ffff987224 */ /* 0x000fe200078e0009 */
[----:B------:R-:W-:Y:S01]  /*138b0*/  DSETP.MAX.AND P5, P3, R8, R154, PT ;  /* 0x0000009a0800722a */ /* 0x000fe20003baf000 */
[----:B------:R-:W-:Y:S01]  /*138c0*/  IMAD.MOV.U32 R15, RZ, RZ, R153 ;  /* 0x000000ffff0f7224 */ /* 0x000fe200078e0099 */
[----:B------:R-:W-:Y:S01]  /*138d0*/  DADD R8, R16, R126 ;  /* 0x0000000010087229 */ /* 0x000fe2000000007e */
[----:B------:R-:W-:Y:S01]  /*138e0*/  MOV R146, R3 ;  /* 0x0000000300927202 */ /* 0x000fe20000000f00 */
        /* <DEDUP_REMOVED lines=71> */
[C---:B------:R-:W-:Y:S01]  /*13d60*/  DADD R152, R18.reuse, R122 ;  /* 0x0000000012987229 */ /* 0x040fe2000000007a */
[----:B------:R0:W1:Y:S01]  /*13d70*/  LDS.128 R8, [R236+0xe30] ;  /* 0x000e3000ec087984 */ /* 0x0000620000000c00 */
[----:B------:R-:W-:Y:S01]  /*13d80*/  DADD R154, R18, R126 ;  /* 0x00000000129a7229 */ /* 0x000fe2000000007e */
[----:B------:R-:W-:Y:S01]  /*13d90*/  IMAD.MOV.U32 R148, RZ, RZ, R65 ;  /* 0x000000ffff947224 */ /* 0x000fe200078e0041 */
[----:B------:R-:W-:-:S02]  /*13da0*/  SEL R62, R107, R164, P2 ;  /* 0x000000a46b3e7207 */ /* 0x000fc40001000000 */
[----:B------:R-:W-:Y:S02]  /*13db0*/  @P3 LOP3.LUT R63, R117, 0x80000, RZ, 0xfc, !PT ;  /* 0x00080000753f3812 */ /* 0x000fe400078efcff */
[----:B------:R-:W-:Y:S01]  /*13dc0*/  FSEL R64, R150, R29, P2 ;  /* 0x0000001d96407208 */ /* 0x000fe20001000000 */
[----:B------:R-:W-:Y:S01]  /*13dd0*/  DSETP.MAX.AND P3, P2, R22, R152, PT ;  /* 0x000000981600722a */ /* 0x000fe20003a6f000 */
[----:B------:R-:W-:Y:S02]  /*13de0*/  IMAD.MOV.U32 R121, RZ, RZ, R152 ;  /* 0x000000ffff797224 */ /* 0x000fe400078e0098 */
[----:B------:R-:W-:Y:S01]  /*13df0*/  IMAD.MOV.U32 R156, RZ, RZ, R22 ;  /* 0x000000ffff9c7224 */ /* 0x000fe200078e0016 */
[----:B------:R-:W-:Y:S01]  /*13e00*/  SEL R22, R158, R125, P5 ;  /* 0x0000007d9e167207 */ /* 0x000fe20002800000 */
[----:B------:R-:W-:Y:S01]  /*13e10*/  IMAD.MOV.U32 R150, RZ, RZ, R23 ;  /* 0x000000ffff967224 */ /* 0x000fe200078e0017 */
[----:B------:R-:W-:Y:S01]  /*13e20*/  @P1 LOP3.LUT R64, R29, 0x80000, RZ, 0xfc, !PT ;  /* 0x000800001d401812 */ /* 0x000fe200078efcff */
[----:B------:R-:W-:Y:S01]  /*13e30*/  IMAD.MOV.U32 R107, RZ, RZ, R153 ;  /* 0x000000ffff6b7224 */ /* 0x000fe200078e0099 */
[----:B------:R-:W-:Y:S01]  /*13e40*/  FSEL R23, R148, R15, P5 ;  /* 0x0000000f94177208 */ /* 0x000fe20002800000 */
[----:B------:R-:W-:Y:S01]  /*13e50*/  DADD R152, R18, R130 ;  /* 0x0000000012987229 */ /* 0x000fe20000000082 */
[----:B------:R-:W-:Y:S01]  /*13e60*/  IMAD.MOV.U32 R164, RZ, RZ, R26 ;  /* 0x000000ffffa47224 */ /* 0x000fe200078e001a */
[----:B------:R-:W-:Y:S01]  /*13e70*/  DSETP.MAX.AND P5, P1, R26, R154, PT ;  /* 0x0000009a1a00722a */ /* 0x000fe200039af000 */
[----:B0-----:R-:W-:Y:S01]  /*13e80*/  IMAD.MOV.U32 R236, RZ, RZ, R172 ;  /* 0x000000ffffec7224 */ /* 0x001fe200078e00ac */
[----:B------:R-:W-:Y:S01]  /*13e90*/  SEL R26, R156, R121, P3 ;  /* 0x000000799c1a7207 */ /* 0x000fe20001800000 */
[----:B------:R-:W-:Y:S01]  /*13ea0*/  DADD R156, R18, R134 ;  /* 0x00000000129c7229 */ /* 0x000fe20000000086 */
[----:B------:R-:W-:Y:S01]  /*13eb0*/  IMAD.MOV.U32 R158, RZ, RZ, R27 ;  /* 0x000000ffff9e7224 */ /* 0x000fe200078e001b */
[----:B------:R-:W-:-:S02]  /*13ec0*/  MOV R65, R155 ;  /* 0x0000009b00417202 */ /* 0x000fc40000000f00 */
[----:B------:R-:W-:Y:S02]  /*13ed0*/  @P4 LOP3.LUT R23, R15, 0x80000, RZ, 0xfc, !PT ;  /* 0x000800000f174812 */ /* 0x000fe400078efcff */
[----:B------:R-:W-:Y:S01]  /*13ee0*/  FSEL R27, R150, R107, P3 ;  /* 0x0000006b961b7208 */ /* 0x000fe20001800000 */
[----:B------:R-:W-:Y:S01]  /*13ef0*/  DSETP.MAX.AND P4, P3, R30, R152, PT ;  /* 0x000000981e00722a */ /* 0x000fe20003b8f000 */
[----:B------:R-:W-:Y:S01]  /*13f00*/  IMAD.MOV.U32 R117, RZ, RZ, R154 ;  /* 0x000000ffff757224 */ /* 0x000fe200078e009a */
[----:B------:R-:W-:Y:S01]  /*13f10*/  @P2 LOP3.LUT R27, R107, 0x80000, RZ, 0xfc, !PT ;  /* 0x000800006b1b2812 */ /* 0x000fe200078efcff */
[----:B------:R-:W-:Y:S01]  /*13f20*/  IMAD.MOV.U32 R15, RZ, RZ, R5 ;  /* 0x000000ffff0f7224 */ /* 0x000fe200078e0005 */
[----:B------:R-:W-:Y:S01]  /*13f30*/  DSETP.MAX.AND P6, P2, R4, R156, PT ;  /* 0x0000009c0400722a */ /* 0x000fe20003acf000 */
[----:B------:R-:W-:Y:S01]  /*13f40*/  FSEL R5, R158, R65, P5 ;  /* 0x000000419e057208 */ /* 0x000fe20002800000 */
[C---:B------:R-:W-:Y:S01]  /*13f50*/  DADD R158, R18.reuse, R138 ;  /* 0x00000000129e7229 */ /* 0x040fe2000000008a */
[----:B------:R-:W-:Y:S01]  /*13f60*/  IMAD.MOV.U32 R121, RZ, RZ, R30 ;  /* 0x000000ffff797224 */ /* 0x000fe200078e001e */
[----:B------:R-:W-:Y:S01]  /*13f70*/  SEL R30, R164, R117, P5 ;  /* 0x00000075a41e7207 */ /* 0x000fe20002800000 */
[----:B------:R-:W-:Y:S01]  /*13f80*/  IMAD.MOV.U32 R154, RZ, RZ, R152 ;  /* 0x000000ffff9a7224 */ /* 0x000fe200078e0098 */
[----:B------:R-:W-:Y:S01]  /*13f90*/  DADD R164, R18, R142 ;  /* 0x0000000012a47229 */ /* 0x000fe2000000008e */
[----:B------:R-:W-:-:S02]  /*13fa0*/  IMAD.MOV.U32 R29, RZ, RZ, R153 ;  /* 0x000000ffff1d7224 */ /* 0x000fc400078e0099 */
[----:B------:R-:W-:Y:S01]  /*13fb0*/  IMAD.MOV.U32 R148, RZ, RZ, R31 ;  /* 0x000000ffff947224 */ /* 0x000fe200078e001f */
[----:B------:R-:W-:Y:S01]  /*13fc0*/  @P1 LOP3.LUT R5, R65, 0x80000, RZ, 0xfc, !PT ;  /* 0x0008000041051812 */ /* 0x000fe200078efcff */
[----:B------:R-:W-:Y:S01]  /*13fd0*/  IMAD.MOV.U32 R107, RZ, RZ, R4 ;  /* 0x000000ffff6b7224 */ /* 0x000fe200078e0004 */
[----:B------:R-:W-:Y:S02]  /*13fe0*/  SEL R4, R121, R154, P4 ;  /* 0x0000009a79047207 */ /* 0x000fe40002000000 */
[----:B------:R-:W-:Y:S01]  /*13ff0*/  FSEL R19, R148, R29, P4 ;  /* 0x0000001d94137208 */ /* 0x000fe20002000000 */
[----:B------:R-:W-:Y:S01]  /*14000*/  DSETP.MAX.AND P4, P1, R6, R158, PT ;  /* 0x0000009e0600722a */ /* 0x000fe2000398f000 */
[----:B------:R-:W-:Y:S01]  /*14010*/  @P3 LOP3.LUT R19, R29, 0x80000, RZ, 0xfc, !PT ;  /* 0x000800001d133812 */ /* 0x000fe200078efcff */
[----:B------:R-:W-:Y:S01]  /*14020*/  DSETP.MAX.AND P3, P5, R66, R164, PT ;  /* 0x000000a44200722a */ /* 0x000fe20003d6f000 */
[----:B------:R-:W-:Y:S01]  /*14030*/  IMAD.MOV.U32 R65, RZ, RZ, R7 ;  /* 0x000000ffff417224 */ /* 0x000fe200078e0007 */
[--C-:B-1----:R-:W-:Y:S01]  /*14040*/  DADD R170, R8, R94.reuse ;  /* 0x0000000008aa7229 */ /* 0x102fe2000000005e */
[----:B------:R-:W-:Y:S01]  /*14050*/  IMAD.MOV.U32 R18, RZ, RZ, R6 ;  /* 0x000000ffff127224 */ /* 0x000fe200078e0006 */
[----:B------:R-:W-:Y:S01]  /*14060*/  DADD R152, R10, R94 ;  /* 0x000000000a987229 */ /* 0x000fe2000000005e */
[----:B------:R-:W-:Y:S01]  /*14070*/  IMAD.MOV.U32 R7, RZ, RZ, R158 ;  /* 0x000000ffff077224 */ /* 0x000fe200078e009e */
[----:B------:R-:W-:Y:S01]  /*14080*/  MOV R94, R66 ;  /* 0x00000042005e7202 */ /* 0x000fe20000000f00 */
[----:B------:R-:W-:-:S02]  /*14090*/  IMAD.MOV.U32 R66, RZ, RZ, R157 ;  /* 0x000000ffff427224 */ /* 0x000fc400078e009d */
[----:B------:R-:W-:Y:S01]  /*140a0*/  IMAD.MOV.U32 R29, RZ, RZ, R159 ;  /* 0x000000ffff1d7224 */ /* 0x000fe200078e009f */
[--C-:B------:R-:W-:Y:S01]  /*140b0*/  DADD R172, R8, R110.reuse ;  /* 0x0000000008ac7229 */ /* 0x100fe2000000006e */
[----:B------:R-:W-:Y:S02]  /*140c0*/  IMAD.MOV.U32 R95, RZ, RZ, R67 ;  /* 0x000000ffff5f7224 */ /* 0x000fe400078e0043 */
[----:B------:R-:W-:Y:S02]  /*140d0*/  IMAD.MOV.U32 R121, RZ, RZ, R182 ;  /* 0x000000ffff797224 */ /* 0x000fe400078e00b6 */
[----:B------:R-:W-:Y:S01]  /*140e0*/  IMAD.MOV.U32 R67, RZ, RZ, R164 ;  /* 0x000000ffff437224 */ /* 0x000fe200078e00a4 */
[----:B------:R-:W-:Y:S01]  /*140f0*/  SEL R18, R18, R7, P4 ;  /* 0x0000000712127207 */ /* 0x000fe20002000000 */
[----:B------:R-:W-:Y:S01]  /*14100*/  IMAD.MOV.U32 R31, RZ, RZ, R165 ;  /* 0x000000ffff1f7224 */ /* 0x000fe200078e00a5 */
[----:B------:R-:W-:Y:S01]  /*14110*/  DADD R154, R10, R110 ;  /* 0x000000000a9a7229 */ /* 0x000fe2000000006e */
[----:B------:R-:W-:Y:S01]  /*14120*/  IMAD.MOV.U32 R125, RZ, RZ, R180 ;  /* 0x000000ffff7d7224 */ /* 0x000fe200078e00b4 */
[----:B------:R-:W-:Y:S01]  /*14130*/  FSEL R7, R15, R66, P6 ;  /* 0x000000420f077208 */ /* 0x000fe20003000000 */
[----:B------:R-:W-:Y:S01]  /*14140*/  IMAD.MOV.U32 R6, RZ, RZ, R156 ;  /* 0x000000ffff067224 */ /* 0x000fe200078e009c */
[----:B------:R-:W-:Y:S01]  /*14150*/  FSEL R65, R65, R29, P4 ;  /* 0x0000001d41417208 */ /* 0x000fe20002000000 */
[--C-:B------:R-:W-:Y:S01]  /*14160*/  DADD R176, R8, R122.reuse ;  /* 0x0000000008b07229 */ /* 0x100fe2000000007a */
[----:B------:R-:W-:Y:S01]  /*14170*/  @P2 LOP3.LUT R7, R66, 0x80000, RZ, 0xfc, !PT ;  /* 0x0008000042072812 */ /* 0x000fe200078efcff */
[----:B------:R-:W-:Y:S01]  /*14180*/  DADD R156, R10, R122 ;  /* 0x000000000a9c7229 */ /* 0x000fe2000000007a */
[----:B------:R-:W-:Y:S01]  /*14190*/  @P1 LOP3.LUT R65, R29, 0x80000, RZ, 0xfc, !PT ;  /* 0x000800001d411812 */ /* 0x000fe200078efcff */
[--C-:B------:R-:W-:Y:S01]  /*141a0*/  DADD R110, R8, R126.reuse ;  /* 0x00000000086e7229 */ /* 0x100fe2000000007e */
[----:B------:R-:W-:Y:S01]  /*141b0*/  SEL R94, R94, R67, P3 ;  /* 0x000000435e5e7207 */ /* 0x000fe20001800000 */
[----:B------:R-:W-:-:S02]  /*141c0*/  DADD R158, R10, R126 ;  /* 0x000000000a9e7229 */ /* 0x000fc4000000007e */
[--C-:B------:R-:W-:Y:S02]  /*141d0*/  DADD R174, R8, R130.reuse ;  /* 0x0000000008ae7229 */ /* 0x100fe40000000082 */
[----:B------:R-:W-:Y:S01]  /*141e0*/  DADD R164, R10, R130 ;  /* 0x000000000aa47229 */ /* 0x000fe20000000082 */
[----:B------:R-:W-:Y:S01]  /*141f0*/  FSEL R95, R95, R31, P3 ;  /* 0x0000001f5f5f7208 */ /* 0x000fe20001800000 */
[C---:B------:R-:W-:Y:S02]  /*14200*/  DADD R122, R8.reuse, R134 ;  /* 0x00000000087a7229 */ /* 0x040fe40000000086 */
[C---:B------:R-:W-:Y:S02]  /*14210*/  DADD R126, R8.reuse, R138 ;  /* 0x00000000087e7229 */ /* 0x040fe4000000008a */
[----:B------:R-:W-:Y:S02]  /*14220*/  DADD R130, R8, R142 ;  /* 0x0000000008827229 */ /* 0x000fe4000000008e */
[----:B------:R-:W-:Y:S01]  /*14230*/  DSETP.MAX.AND P1, P2, R120, R170, PT ;  /* 0x000000aa7800722a */ /* 0x000fe20003a2f000 */
[----:B------:R-:W-:Y:S01]  /*14240*/  IMAD.MOV.U32 R9, RZ, RZ, R170 ;  /* 0x000000ffff097224 */ /* 0x000fe200078e00aa */
[C---:B------:R-:W-:Y:S01]  /*14250*/  DADD R166, R10.reuse, R134 ;  /* 0x000000000aa67229 */ /* 0x040fe20000000086 */
[----:B------:R-:W-:Y:S01]  /*14260*/  @P5 LOP3.LUT R95, R31, 0x80000, RZ, 0xfc, !PT ;  /* 0x000800001f5f5812 */ /* 0x000fe200078efcff */
[C---:B------:R-:W-:Y:S01]  /*14270*/  DADD R66, R10.reuse, R138 ;  /* 0x000000000a427229 */ /* 0x040fe2000000008a */
[----:B------:R-:W-:Y:S01]  /*14280*/  MOV R8, R120 ;  /* 0x0000007800087202 */ /* 0x000fe20000000f00 */
[----:B------:R-:W-:Y:S01]  /*14290*/  DADD R168, R10, R142 ;  /* 0x000000000aa87229 */ /* 0x000fe2000000008e */
[----:B------:R-:W-:Y:S01]  /*142a0*/  IMAD.MOV.U32 R11, RZ, RZ, R171 ;  /* 0x000000ffff0b7224 */ /* 0x000fe200078e00ab */
[----:B------:R-:W-:Y:S01]  /*142b0*/  DSETP.MAX.AND P5, P3, R124, R172, PT ;  /* 0x000000ac7c00722a */ /* 0x000fe20003baf000 */
[----:B------:R-:W-:Y:S01]  /*142c0*/  IMAD.MOV.U32 R10, RZ, RZ, R121 ;  /* 0x000000ffff0a7224 */ /* 0x000fe200078e0079 */
[----:B------:R-:W-:Y:S01]  /*142d0*/  SEL R8, R8, R9, P1 ;  /* 0x0000000908087207 */ /* 0x000fe20000800000 */
[----:B------:R-:W-:-:S03]  /*142e0*/  IMAD.MOV.U32 R31, RZ, RZ, R172 ;  /* 0x000000ffff1f7224 */ /* 0x000fc600078e00ac */
[----:B------:R-:W-:Y:S01]  /*142f0*/  FSEL R9, R10, R11, P1 ;  /* 0x0000000b0a097208 */ /* 0x000fe20000800000 */
[----:B------:R-:W-:Y:S01]  /*14300*/  DSETP.MAX.AND P4, P1, R74, R176, PT ;  /* 0x000000b04a00722a */ /* 0x000fe2000398f000 */
[----:B------:R-:W-:Y:S01]  /*14310*/  IMAD.MOV.U32 R15, RZ, RZ, R173 ;  /* 0x000000ffff0f7224 */ /* 0x000fe200078e00ad */
[----:B------:R-:W-:Y:S01]  /*14320*/  SEL R6, R107, R6, P6 ;  /* 0x000000066b067207 */ /* 0x000fe20003000000 */
[----:B------:R-:W-:Y:S02]  /*14330*/  IMAD.MOV.U32 R134, RZ, RZ, R124 ;  /* 0x000000ffff867224 */ /* 0x000fe400078e007c */
[----:B------:R-:W-:Y:S02]  /*14340*/  IMAD.MOV.U32 R120, RZ, RZ, R125 ;  /* 0x000000ffff787224 */ /* 0x000fe400078e007d */
[----:B------:R-:W-:Y:S02]  /*14350*/  IMAD.MOV.U32 R107, RZ, RZ, R176 ;  /* 0x000000ffff6b7224 */ /* 0x000fe400078e00b0 */
[----:B------:R-:W-:-:S02]  /*14360*/  IMAD.MOV.U32 R29, RZ, RZ, R177 ;  /* 0x000000ffff1d7224 */ /* 0x000fc400078e00b1 */
[----:B------:R-:W-:Y:S02]  /*14370*/  IMAD.MOV.U32 R138, RZ, RZ, R74 ;  /* 0x000000ffff8a7224 */ /* 0x000fe400078e004a */
[----:B------:R-:W-:Y:S01]  /*14380*/  IMAD.MOV.U32 R124, RZ, RZ, R75 ;  /* 0x000000ffff7c7224 */ /* 0x000fe200078e004b */
[----:B------:R-:W-:Y:S02]  /*14390*/  @P2 LOP3.LUT R9, R11, 0x80000, RZ, 0xfc, !PT ;  /* 0x000800000b092812 */ /* 0x000fe400078efcff */
[----:B------:R-:W-:Y:S02]  /*143a0*/  SEL R10, R134, R31, P5 ;  /* 0x0000001f860a7207 */ /* 0x000fe40002800000 */
        /* <DEDUP_REMOVED lines=10> */
[----:B------:R-:W-:-:S02]  /*14450*/  SEL R120, R121, R142, P5 ;  /* 0x0000008e79787207 */ /* 0x000fc40002800000 */
[----:B------:R-:W-:Y:S02]  /*14460*/  @P1 LOP3.LUT R74, R29, 0x80000, RZ, 0xfc, !PT ;  /* 0x000800001d4a1812 */ /* 0x000fe400078efcff */
[----:B------:R-:W-:Y:S01]  /*14470*/  FSEL R75, R134, R31, P5 ;  /* 0x0000001f864b7208 */ /* 0x000fe20002800000 */
[----:B------:R-:W-:Y:S01]  /*14480*/  DSETP.MAX.AND P5, P1, R90, R122, PT ;  /* 0x0000007a5a00722a */ /* 0x000fe200039af000 */
[----:B------:R-:W-:Y:S02]  /*14490*/  IMAD.MOV.U32 R138, RZ, RZ, R174 ;  /* 0x000000ffff8a7224 */ /* 0x000fe400078e00ae */
[----:B------:R-:W-:Y:S02]  /*144a0*/  IMAD.MOV.U32 R15, RZ, RZ, R175 ;  /* 0x000000ffff0f7224 */ /* 0x000fe400078e00af */
[----:B------:R-:W-:Y:S02]  /*144b0*/  IMAD.MOV.U32 R89, RZ, RZ, R86 ;  /* 0x000000ffff597224 */ /* 0x000fe400078e0056 */
[----:B------:R-:W-:-:S02]  /*144c0*/  IMAD.MOV.U32 R88, RZ, RZ, R87 ;  /* 0x000000ffff587224 */ /* 0x000fc400078e0057 */
[----:B------:R-:W-:Y:S02]  /*144d0*/  IMAD.MOV.U32 R125, RZ, RZ, R122 ;  /* 0x000000ffff7d7224 */ /* 0x000fe400078e007a */
[----:B------:R-:W-:Y:S01]  /*144e0*/  IMAD.MOV.U32 R124, RZ, RZ, R90 ;  /* 0x000000ffff7c7224 */ /* 0x000fe200078e005a */
[----:B------:R-:W-:Y:S01]  /*144f0*/  MOV R86, R91 ;  /* 0x0000005b00567202 */ /* 0x000fe20000000f00 */
[----:B------:R-:W-:Y:S01]  /*14500*/  IMAD.MOV.U32 R29, RZ, RZ, R123 ;  /* 0x000000ffff1d7224 */ /* 0x000fe200078e007b */
[----:B------:R-:W-:Y:S02]  /*14510*/  SEL R122, R89, R138, P4 ;  /* 0x0000008a597a7207 */ /* 0x000fe40002000000 */
[----:B------:R-:W-:Y:S02]  /*14520*/  @P2 LOP3.LUT R75, R31, 0x80000, RZ, 0xfc, !PT ;  /* 0x000800001f4b2812 */ /* 0x000fe400078efcff */
        /* <DEDUP_REMOVED lines=10> */
[----:B------:R-:W-:-:S02]  /*145d0*/  @P1 LOP3.LUT R125, R29, 0x80000, RZ, 0xfc, !PT ;  /* 0x000800001d7d1812 */ /* 0x000fc400078efcff */
[----:B------:R-:W-:Y:S02]  /*145e0*/  SEL R126, R87, R90, P2 ;  /* 0x0000005a577e7207 */ /* 0x000fe40001000000 */
[----:B------:R-:W-:Y:S01]  /*145f0*/  FSEL R127, R88, R31, P2 ;  /* 0x0000001f587f7208 */ /* 0x000fe20001000000 */
[----:B------:R-:W-:Y:S01]  /*14600*/  DSETP.MAX.AND P2, P1, R80, R152, PT ;  /* 0x000000985000722a */ /* 0x000fe2000394f000 */
[----:B------:R-:W-:Y:S02]  /*14610*/  IMAD.MOV.U32 R83, RZ, RZ, R130 ;  /* 0x000000ffff537224 */ /* 0x000fe400078e0082 */
[----:B------:R-:W-:Y:S02]  /*14620*/  IMAD.MOV.U32 R15, RZ, RZ, R131 ;  /* 0x000000ffff0f7224 */ /* 0x000fe400078e0083 */
[----:B------:R-:W-:Y:S02]  /*14630*/  IMAD.MOV.U32 R82, RZ, RZ, R84 ;  /* 0x000000ffff527224 */ /* 0x000fe400078e0054 */
[----:B------:R-:W-:Y:S01]  /*14640*/  IMAD.MOV.U32 R86, RZ, RZ, R85 ;  /* 0x000000ffff567224 */ /* 0x000fe200078e0055 */
[----:B------:R-:W-:Y:S01]  /*14650*/  MOV R134, R80 ;  /* 0x0000005000867202 */ /* 0x000fe20000000f00 */
[----:B------:R-:W-:-:S02]  /*14660*/  IMAD.MOV.U32 R29, RZ, RZ, R152 ;  /* 0x000000ffff1d7224 */ /* 0x000fc400078e0098 */
[----:B------:R-:W-:Y:S02]  /*14670*/  IMAD.MOV.U32 R84, RZ, RZ, R153 ;  /* 0x000000ffff547224 */ /* 0x000fe400078e0099 */
[----:B------:R-:W-:Y:S01]  /*14680*/  IMAD.MOV.U32 R135, RZ, RZ, R81 ;  /* 0x000000ffff877224 */ /* 0x000fe200078e0051 */
[----:B------:R-:W-:Y:S02]  /*14690*/  SEL R130, R82, R83, P5 ;  /* 0x0000005352827207 */ /* 0x000fe40002800000 */
[----:B------:R-:W-:Y:S02]  /*146a0*/  @P4 LOP3.LUT R127, R31, 0x80000, RZ, 0xfc, !PT ;  /* 0x000800001f7f4812 */ /* 0x000fe400078efcff */
        /* <DEDUP_REMOVED lines=10> */
[----:B------:R-:W-:-:S02]  /*14750*/  IMAD.MOV.U32 R86, RZ, RZ, R157 ;  /* 0x000000ffff567224 */ /* 0x000fc400078e009d */
[----:B------:R-:W-:Y:S01]  /*14760*/  IMAD.MOV.U32 R29, RZ, RZ, R99 ;  /* 0x000000ffff1d7224 */ /* 0x000fe200078e0063 */
[----:B------:R-:W-:Y:S01]  /*14770*/  SEL R138, R138, R31, P5 ;  /* 0x0000001f8a8a7207 */ /* 0x000fe20002800000 */
[----:B------:R-:W-:Y:S01]  /*14780*/  IMAD.MOV.U32 R31, RZ, RZ, R101 ;  /* 0x000000ffff1f7224 */ /* 0x000fe200078e0065 */
[----:B------:R-:W-:Y:S02]  /*14790*/  @P1 LOP3.LUT R135, R84, 0x80000, RZ, 0xfc, !PT ;  /* 0x0008000054871812 */ /* 0x000fe400078efcff */
[----:B------:R-:W-:Y:S01]  /*147a0*/  FSEL R139, R139, R80, P5 ;  /* 0x000000508b8b7208 */ /* 0x000fe20002800000 */
[----:B------:R-:W-:Y:S01]  /*147b0*/  DSETP.MAX.AND P5, P1, R100, R158, PT ;  /* 0x0000009e6400722a */ /* 0x000fe200039af000 */
[----:B------:R-:W-:Y:S02]  /*147c0*/  FSEL R101, R29, R86, P3 ;  /* 0x000000561d657208 */ /* 0x000fe40001800000 */
[----:B------:R-:W0:Y:S01]  /*147d0*/  LDC R29, c[0x0][0x398] ;  /* 0x0000e600ff1d7b82 */ /* 0x000e220000000800 */
[----:B------:R-:W-:-:S02]  /*147e0*/  IMAD.MOV.U32 R143, RZ, RZ, R158 ;  /* 0x000000ffff8f7224 */ /* 0x000fc400078e009e */
[----:B------:R-:W-:Y:S01]  /*147f0*/  IMAD.MOV.U32 R142, RZ, RZ, R100 ;  /* 0x000000ffff8e7224 */ /* 0x000fe200078e0064 */
[----:B------:R-:W-:Y:S01]  /*14800*/  MOV R84, R159 ;  /* 0x0000009f00547202 */ /* 0x000fe20000000f00 */
[----:B------:R-:W-:Y:S02]  /*14810*/  IMAD.MOV.U32 R82, RZ, RZ, R156 ;  /* 0x000000ffff527224 */ /* 0x000fe400078e009c */
[----:B------:R-:W-:Y:S01]  /*14820*/  IMAD.MOV.U32 R15, RZ, RZ, R98 ;  /* 0x000000ffff0f7224 */ /* 0x000fe200078e0062 */
[----:B------:R-:W-:Y:S02]  /*14830*/  SEL R142, R142, R143, P5 ;  /* 0x0000008f8e8e7207 */ /* 0x000fe40002800000 */
[----:B------:R-:W-:Y:S01]  /*14840*/  @P4 LOP3.LUT R139, R80, 0x80000, RZ, 0xfc, !PT ;  /* 0x00080000508b4812 */ /* 0x000fe200078efcff */
[----:B------:R-:W-:Y:S01]  /*14850*/  IMAD.MOV.U32 R80, RZ, RZ, R77 ;  /* 0x000000ffff507224 */ /* 0x000fe200078e004d */
[----:B------:R-:W-:Y:S01]  /*14860*/  SEL R100, R15, R82, P3 ;  /* 0x000000520f647207 */ /* 0x000fe20001800000 */
[----:B------:R-:W-:Y:S01]  /*14870*/  DSETP.MAX.AND P3, P4, R76, R164, PT ;  /* 0x000000a44c00722a */ /* 0x000fe20003c6f000 */
[----:B------:R-:W-:-:S02]  /*14880*/  @P2 LOP3.LUT R101, R86, 0x80000, RZ, 0xfc, !PT ;  /* 0x0008000056652812 */ /* 0x000fc400078efcff */
[----:B------:R-:W-:Y:S01]  /*14890*/  FSEL R143, R31, R84, P5 ;  /* 0x000000541f8f7208 */ /* 0x000fe20002800000 */
[C---:B0-----:R-:W-:Y:S02]  /*148a0*/  IMAD R227, R29.reuse, 0x8, R227 ;  /* 0x000000081de37824 */ /* 0x041fe400078e02e3 */
[C---:B--2---:R-:W-:Y:S02]  /*148b0*/  IMAD R230, R29.reuse, 0x8, R230 ;  /* 0x000000081de67824 */ /* 0x044fe400078e02e6 */
[C---:B---3--:R-:W-:Y:S02]  /*148c0*/  IMAD R231, R29.reuse, 0x8, R231 ;  /* 0x000000081de77824 */ /* 0x048fe400078e02e7 */
[C---:B----4-:R-:W-:Y:S01]  /*148d0*/  IMAD R224, R29.reuse, 0x8, R224 ;  /* 0x000000081de07824 */ /* 0x050fe200078e02e0 */
[----:B------:R0:W-:Y:S01]  /*148e0*/  STL [R1+0x18], R227 ;  /* 0x000018e301007387 */ /* 0x0001e20000100800 */
[C---:B------:R-:W-:Y:S01]  /*148f0*/  IMAD R237, R29.reuse, 0x8, R237 ;  /* 0x000000081ded7824 */ /* 0x040fe200078e02ed */
[C---:B------:R-:W-:Y:S01]  /*14900*/  LEA R236, R29.reuse, R236, 0x3 ;  /* 0x000000ec1dec7211 */ /* 0x040fe200078e18ff */
[----:B-----5:R-:W-:Y:S01]  /*14910*/  IMAD R225, R29, 0x8, R225 ;  /* 0x000000081de17824 */ /* 0x020fe200078e02e1 */
[----:B------:R0:W-:Y:S01]  /*14920*/  STL [R1+0x14], R230 ;  /* 0x000014e601007387 */ /* 0x0001e20000100800 */
[----:B------:R-:W-:-:S03]  /*14930*/  DSETP.MAX.AND P5, P2, R78, R166, PT ;  /* 0x000000a64e00722a */ /* 0x000fc60003aaf000 */
[----:B------:R0:W-:Y:S01]  /*14940*/  STL [R1+0x10], R231 ;  /* 0x000010e701007387 */ /* 0x0001e20000100800 */
[----:B------:R-:W-:-:S03]  /*14950*/  IMAD.MOV.U32 R150, RZ, RZ, R76 ;  /* 0x000000ffff967224 */ /* 0x000fc600078e004c */
[----:B------:R0:W-:Y:S01]  /*14960*/  STL [R1+0xc], R224 ;  /* 0x00000ce001007387 */ /* 0x0001e20000100800 */
[----:B------:R-:W-:Y:S02]  /*14970*/  IMAD.MOV.U32 R77, RZ, RZ, R166 ;  /* 0x000000ffff4d7224 */ /* 0x000fe400078e00a6 */
[----:B------:R-:W-:Y:S01]  /*14980*/  IMAD.MOV.U32 R148, RZ, RZ, R78 ;  /* 0x000000ffff947224 */ /* 0x000fe200078e004e */
[----:B------:R0:W-:Y:S01]  /*14990*/  STL [R1], R237 ;  /* 0x000000ed01007387 */ /* 0x0001e20000100800 */
[----:B------:R-:W-:Y:S02]  /*149a0*/  IMAD.MOV.U32 R81, RZ, RZ, R164 ;  /* 0x000000ffff517224 */ /* 0x000fe400078e00a4 */
[----:B------:R-:W-:Y:S01]  /*149b0*/  IMAD.MOV.U32 R15, RZ, RZ, R165 ;  /* 0x000000ffff0f7224 */ /* 0x000fe200078e00a5 */
[----:B------:R0:W-:Y:S01]  /*149c0*/  STL [R1+0x8], R225 ;  /* 0x000008e101007387 */ /* 0x0001e20000100800 */
[----:B------:R-:W-:Y:S02]  /*149d0*/  IMAD.MOV.U32 R76, RZ, RZ, R167 ;  /* 0x000000ffff4c7224 */ /* 0x000fe400078e00a7 */
[----:B------:R-:W-:Y:S01]  /*149e0*/  IMAD.MOV.U32 R31, RZ, RZ, R79 ;  /* 0x000000ffff1f7224 */ /* 0x000fe200078e004f */
[----:B------:R0:W-:Y:S01]  /*149f0*/  STL [R1+0x4], R236 ;  /* 0x000004ec01007387 */ /* 0x0001e20000100800 */
[----:B------:R-:W-:Y:S01]  /*14a00*/  @P1 LOP3.LUT R143, R84, 0x80000, RZ, 0xfc, !PT ;  /* 0x00080000548f1812 */ /* 0x000fe200078efcff */
[----:B------:R-:W-:Y:S01]  /*14a10*/  IMAD.MOV.U32 R79, RZ, RZ, R53 ;  /* 0x000000ffff4f7224 */ /* 0x000fe200078e0035 */
[----:B------:R-:W-:Y:S01]  /*14a20*/  DSETP.MAX.AND P6, P1, R52, R66, PT ;  /* 0x000000423400722a */ /* 0x000fe200039cf000 */
[----:B------:R-:W-:Y:S01]  /*14a30*/  SEL R148, R148, R77, P5 ;  /* 0x0000004d94947207 */ /* 0x000fe20002800000 */
[----:B------:R-:W-:Y:S01]  /*14a40*/  UIADD3 UR5, UPT, UPT, UR4, 0x8, URZ ;  /* 0x0000000804057890 */ /* 0x000fe2000fffe0ff */
[----:B------:R-:W-:Y:S01]  /*14a50*/  SEL R150, R150, R81, P3 ;  /* 0x0000005196967207 */ /* 0x000fe20001800000 */
[----:B------:R-:W-:Y:S01]  /*14a60*/  UIADD3 UR4, UPT, UPT, UR4, 0x5, URZ ;  /* 0x0000000504047890 */ /* 0x000fe2000fffe0ff */
[----:B------:R-:W-:-:S02]  /*14a70*/  FSEL R53, R80, R15, P3 ;  /* 0x0000000f50357208 */ /* 0x000fc40001800000 */
[----:B------:R-:W-:Y:S01]  /*14a80*/  FSEL R77, R31, R76, P5 ;  /* 0x0000004c1f4d7208 */ /* 0x000fe20002800000 */
[----:B------:R-:W-:Y:S01]  /*14a90*/  DSETP.MAX.AND P3, P5, R128, R168, PT ;  /* 0x000000a88000722a */ /* 0x000fe20003d6f000 */
[----:B------:R-:W-:Y:S01]  /*14aa0*/  UISETP.GE.AND UP0, UPT, UR4, UR13, UPT ;  /* 0x0000000d0400728c */ /* 0x000fe2000bf06270 */
[----:B------:R-:W-:Y:S02]  /*14ab0*/  IMAD.MOV.U32 R152, RZ, RZ, R128 ;  /* 0x000000ffff987224 */ /* 0x000fe400078e0080 */
[----:B------:R-:W-:Y:S02]  /*14ac0*/  IMAD.MOV.U32 R153, RZ, RZ, R168 ;  /* 0x000000ffff997224 */ /* 0x000fe400078e00a8 */
[----:B------:R-:W-:Y:S02]  /*14ad0*/  IMAD.MOV.U32 R31, RZ, RZ, R129 ;  /* 0x000000ffff1f7224 */ /* 0x000fe400078e0081 */
[----:B------:R-:W-:Y:S01]  /*14ae0*/  IMAD.MOV.U32 R117, RZ, RZ, R37 ;  /* 0x000000ffff757224 */ /* 0x000fe200078e0025 */
[----:B------:R-:W-:Y:S01]  /*14af0*/  MOV R78, R52 ;  /* 0x00000034004e7202 */ /* 0x000fe20000000f00 */
[----:B------:R-:W-:-:S02]  /*14b00*/  IMAD.MOV.U32 R129, RZ, RZ, R66 ;  /* 0x000000ffff817224 */ /* 0x000fc400078e0042 */
[----:B------:R-:W-:Y:S01]  /*14b10*/  IMAD.MOV.U32 R37, RZ, RZ, R119 ;  /* 0x000000ffff257224 */ /* 0x000fe200078e0077 */
[----:B------:R-:W-:Y:S01]  /*14b20*/  @P4 LOP3.LUT R53, R15, 0x80000, RZ, 0xfc, !PT ;  /* 0x000800000f354812 */ /* 0x000fe200078efcff */
[----:B------:R-:W-:Y:S01]  /*14b30*/  IMAD.MOV.U32 R119, RZ, RZ, R137 ;  /* 0x000000ffff777224 */ /* 0x000fe200078e0089 */
[----:B------:R-:W-:Y:S01]  /*14b40*/  @P2 LOP3.LUT R77, R76, 0x80000, RZ, 0xfc, !PT ;  /* 0x000800004c4d2812 */ /* 0x000fe200078efcff */
[----:B------:R-:W-:Y:S01]  /*14b50*/  IMAD R248, R29, 0x8, R248 ;  /* 0x000000081df87824 */ /* 0x000fe200078e02f8 */
[----:B------:R-:W-:Y:S01]  /*14b60*/  SEL R152, R152, R153, P3 ;  /* 0x0000009998987207 */ /* 0x000fe20001800000 */
[----:B------:R-:W-:Y:S01]  /*14b70*/  IMAD.MOV.U32 R137, RZ, RZ, R49 ;  /* 0x000000ffff897224 */ /* 0x000fe200078e0031 */
[----:B------:R-:W-:Y:S01]  /*14b80*/  FSEL R153, R31, R169, P3 ;  /* 0x000000a91f997208 */ /* 0x000fe20001800000 */
[----:B------:R-:W-:Y:S02]  /*14b90*/  IMAD.MOV.U32 R49, RZ, RZ, R141 ;  /* 0x000000ffff317224 */ /* 0x000fe400078e008d */
[----:B------:R-:W-:Y:S01]  /*14ba0*/  IMAD.MOV.U32 R29, RZ, RZ, R17 ;  /* 0x000000ffff1d7224 */ /* 0x000fe200078e0011 */
[----:B------:R-:W-:Y:S01]  /*14bb0*/  SEL R128, R78, R129, P6 ;  /* 0x000000814e807207 */ /* 0x000fe20003000000 */
[----:B------:R-:W-:-:S02]  /*14bc0*/  IMAD.MOV.U32 R141, RZ, RZ, R145 ;  /* 0x000000ffff8d7224 */ /* 0x000fc400078e0091 */
[----:B------:R-:W-:Y:S01]  /*14bd0*/  IMAD.MOV.U32 R15, RZ, RZ, R13 ;  /* 0x000000ffff0f7224 */ /* 0x000fe200078e000d */
[----:B------:R-:W-:Y:S01]  /*14be0*/  MOV R13, R51 ;  /* 0x00000033000d7202 */ /* 0x000fe20000000f00 */
[----:B------:R-:W-:Y:S01]  /*14bf0*/  IMAD.MOV.U32 R17, RZ, RZ, R41 ;  /* 0x000000ffff117224 */ /* 0x000fe200078e0029 */
[----:B------:R-:W-:Y:S01]  /*14c00*/  FSEL R129, R79, R67, P6 ;  /* 0x000000434f817208 */ /* 0x000fe20003000000 */
[----:B------:R-:W-:Y:S02]  /*14c10*/  IMAD.MOV.U32 R145, RZ, RZ, R147 ;  /* 0x000000ffff917224 */ /* 0x000fe400078e0093 */
[----:B------:R-:W-:Y:S02]  /*14c20*/  IMAD.MOV.U32 R41, RZ, RZ, R43 ;  /* 0x000000ffff297224 */ /* 0x000fe400078e002b */
[----:B------:R-:W-:Y:S01]  /*14c30*/  IMAD.MOV.U32 R31, RZ, RZ, R5 ;  /* 0x000000ffff1f7224 */ /* 0x000fe200078e0005 */
[----:B------:R-:W-:Y:S01]  /*14c40*/  @P1 LOP3.LUT R129, R67, 0x80000, RZ, 0xfc, !PT ;  /* 0x0008000043811812 */ /* 0x000fe200078efcff */
[----:B------:R-:W-:Y:S01]  /*14c50*/  IMAD.MOV.U32 R51, RZ, RZ, R149 ;  /* 0x000000ffff337224 */ /* 0x000fe200078e0095 */
[----:B------:R-:W-:Y:S01]  /*14c60*/  @P5 LOP3.LUT R153, R169, 0x80000, RZ, 0xfc, !PT ;  /* 0x00080000a9995812 */ /* 0x000fe200078efcff */
[----:B------:R-:W-:Y:S01]  /*14c70*/  IMAD.MOV.U32 R147, RZ, RZ, R151 ;  /* 0x000000ffff937224 */ /* 0x000fe200078e0097 */
[----:B------:R-:W-:Y:S01]  /*14c80*/  IADD3 R244, PT, PT, R244, 0x8, RZ ;  /* 0x00000008f4f47810 */ /* 0x000fe20007ffe0ff */
[----:B------:R-:W-:Y:S01]  /*14c90*/  IMAD.MOV.U32 R43, RZ, RZ, R63 ;  /* 0x000000ffff2b7224 */ /* 0x000fe200078e003f */
[----:B------:R-:W-:Y:S01]  /*14ca0*/  MOV R111, R74 ;  /* 0x0000004a006f7202 */ /* 0x000fe20000000f00 */
[----:B------:R-:W-:-:S02]  /*14cb0*/  IMAD.MOV.U32 R5, RZ, RZ, R19 ;  /* 0x000000ffff057224 */ /* 0x000fc400078e0013 */
[----:B------:R-:W-:Y:S02]  /*14cc0*/  VIADD R240, R240, 0x8 ;  /* 0x00000008f0f07836 */ /* 0x000fe40000000000 */
[----:B------:R-:W-:Y:S02]  /*14cd0*/  VIADD R252, R252, 0x8 ;  /* 0x00000008fcfc7836 */ /* 0x000fe40000000000 */
[----:B------:R-:W-:Y:S02]  /*14ce0*/  VIADD R247, R247, 0x8 ;  /* 0x00000008f7f77836 */ /* 0x000fe40000000000 */
[----:B------:R-:W-:Y:S02]  /*14cf0*/  VIADD R251, R251, 0x8 ;  /* 0x00000008fbfb7836 */ /* 0x000fe40000000000 */
[----:B------:R-:W-:Y:S02]  /*14d00*/  VIADD R245, R245, 0x8 ;  /* 0x00000008f5f57836 */ /* 0x000fe40000000000 */
[----:B------:R-:W-:-:S02]  /*14d10*/  VIADD R250, R250, 0x8 ;  /* 0x00000008fafa7836 */ /* 0x000fc40000000000 */
[----:B------:R-:W-:Y:S02]  /*14d20*/  VIADD R246, R246, 0x8 ;  /* 0x00000008f6f67836 */ /* 0x000fe40000000000 */
[----:B------:R-:W-:Y:S02]  /*14d30*/  VIADD R249, R249, 0x8 ;  /* 0x00000008f9f97836 */ /* 0x000fe40000000000 */
[----:B------:R-:W-:Y:S02]  /*14d40*/  VIADD R241, R241, 0x8 ;  /* 0x00000008f1f17836 */ /* 0x000fe40000000000 */
[----:B------:R-:W-:Y:S02]  /*14d50*/  IMAD.MOV.U32 R107, RZ, RZ, R0 ;  /* 0x000000ffff6b7224 */ /* 0x000fe400078e0000 */
[----:B------:R-:W-:Y:S02]  /*14d60*/  IMAD.MOV.U32 R63, RZ, RZ, R64 ;  /* 0x000000ffff3f7224 */ /* 0x000fe400078e0040 */
[----:B------:R-:W-:-:S02]  /*14d70*/  IMAD.MOV.U32 R19, RZ, RZ, R65 ;  /* 0x000000ffff137224 */ /* 0x000fc400078e0041 */
[----:B------:R-:W-:Y:S02]  /*14d80*/  IMAD.MOV.U32 R121, RZ, RZ, R75 ;  /* 0x000000ffff797224 */ /* 0x000fe400078e004b */
[----:B------:R-:W-:Y:S02]  /*14d90*/  IMAD.MOV.U32 R151, RZ, RZ, R53 ;  /* 0x000000ffff977224 */ /* 0x000fe400078e0035 */
[----:B------:R-:W-:Y:S01]  /*14da0*/  IMAD.MOV.U32 R149, RZ, RZ, R77 ;  /* 0x000000ffff957224 */ /* 0x000fe200078e004d */
[----:B------:R-:W-:Y:S01]  /*14db0*/  UMOV UR4, UR5 ;  /* 0x0000000500047c82 */ /* 0x000fe20008000000 */
[----:B------:R-:W-:Y:S06]  /*14dc0*/  BAR.SYNC.DEFER_BLOCKING 0x0 ;  /* 0x0000000000007b1d */ /* 0x000fec0000010000 */
[----:B0-----:R-:W-:Y:S05]  /*14dd0*/  BRA.U !UP0, `(.L_x_60) ;  /* 0xfffffeb9088c7547 */ /* 0x001fea000b83ffff */
.L_x_0:
[----:B------:R-:W0:Y:S01]  /*14de0*/  S2R R79, SR_CTAID.Y ;  /* 0x00000000004f7919 */ /* 0x000e220000002600 */
[----:B------:R-:W1:Y:S01]  /*14df0*/  LDCU UR4, c[0x0][0x370] ;  /* 0x00006e00ff0477ac */ /* 0x000e620008000800 */
[----:B------:R-:W2:Y:S01]  /*14e00*/  S2R R64, SR_CTAID.X ;  /* 0x0000000000407919 */ /* 0x000ea20000002500 */
[----:B------:R-:W3:Y:S01]  /*14e10*/  LDCU UR5, c[0x0][0x374] ;  /* 0x00006e80ff0577ac */ /* 0x000ee20008000800 */
[----:B-1----:R-:W-:Y:S02]  /*14e20*/  UIADD3 UR4, UPT, UPT, UR4, -0x1, URZ ;  /* 0xffffffff04047890 */ /* 0x002fe4000fffe0ff */
[----:B---3--:R-:W-:-:S06]  /*14e30*/  UIADD3 UR5, UPT, UPT, UR5, -0x1, URZ ;  /* 0xffffffff05057890 */ /* 0x008fcc000fffe0ff */
[----:B0-----:R-:W-:-:S04]  /*14e40*/  ISETP.NE.AND P0, PT, R79, UR5, PT ;  /* 0x000000054f007c0c */ /* 0x001fc8000bf05270 */
[----:B--2---:R-:W-:-:S13]  /*14e50*/  ISETP.EQ.OR P0, PT, R64, UR4, !P0 ;  /* 0x0000000440007c0c */ /* 0x004fda000c702670 */
[----:B------:R-:W0:Y:S01]  /*14e60*/  @!P0 LDC R52, c[0x0][0x398] ;  /* 0x0000e600ff348b82 */ /* 0x000e220000000800 */
[----:B------:R-:W-:Y:S02]  /*14e70*/  @!P0 IMAD R65, R79, 0x8, R242 ;  /* 0x000000084f418824 */ /* 0x000fe400078e02f2 */
[----:B------:R-:W-:Y:S02]  /*14e80*/  @!P0 IMAD R0, R64, 0x8, R243 ;  /* 0x0000000840008824 */ /* 0x000fe400078e02f3 */
[----:B------:R-:W-:Y:S02]  /*14e90*/  @!P0 IMAD.SHL.U32 R65, R65, 0x8, RZ ;  /* 0x0000000841418824 */ /* 0x000fe400078e00ff */
[----:B------:R-:W-:Y:S01]  /*14ea0*/  @!P0 IMAD.SHL.U32 R67, R0, 0x8, RZ ;  /* 0x0000000800438824 */ /* 0x000fe200078e00ff */
[----:B------:R-:W1:Y:S03]  /*14eb0*/  @!P0 LDC.64 R74, c[0x0][0x390] ;  /* 0x0000e400ff4a8b82 */ /* 0x000e660000000a00 */
[----:B0-----:R-:W-:-:S04]  /*14ec0*/  @!P0 IMAD R53, R65, R52, R67 ;  /* 0x0000003441358224 */ /* 0x001fc800078e0243 */
[----:B-1----:R-:W-:-:S05]  /*14ed0*/  @!P0 IMAD.WIDE R74, R53, 0x8, R74 ;  /* 0x00000008354a8825 */ /* 0x002fca00078e024a */
[----:B------:R-:W2:Y:S01]  /*14ee0*/  @!P0 LDG.E.64 R76, desc[UR8][R74.64] ;  /* 0x000000084a4c8981 */ /* 0x000ea2000c1e1b00 */
[----:B------:R-:W-:-:S05]  /*14ef0*/  @!P0 IMAD.MOV.U32 R66, RZ, RZ, R61 ;  /* 0x000000ffff428224 */ /* 0x000fca00078e003d */
[----:B------:R-:W-:Y:S01]  /*14f00*/  @!P0 LOP3.LUT R81, R66, 0x80000, RZ, 0xfc, !PT ;  /* 0x0008000042518812 */ /* 0x000fe200078efcff */
[----:B--2---:R-:W-:Y:S01]  /*14f10*/  @!P0 DSETP.MAX.AND P1, P2, R76, R60, PT ;  /* 0x0000003c4c00822a */ /* 0x004fe20003a2f000 */
[----:B------:R-:W-:-:S05]  /*14f20*/  @!P0 IMAD.MOV.U32 R53, RZ, RZ, R77 ;  /* 0x000000ffff358224 */ /* 0x000fca00078e004d */
[----:B------:R-:W-:Y:S01]  /*14f30*/  @!P0 FSEL R66, R53, R66, P1 ;  /* 0x0000004235428208 */ /* 0x000fe20000800000 */
[----:B------:R-:W-:-:S03]  /*14f40*/  @!P0 IMAD.MOV.U32 R53, RZ, RZ, R60 ;  /* 0x000000ffff358224 */ /* 0x000fc600078e003c */
[----:B------:R-:W-:Y:S02]  /*14f50*/  @!P0 SEL R77, R81, R66, P2 ;  /* 0x00000042514d8207 */ /* 0x000fe40001000000 */
[----:B------:R-:W-:-:S05]  /*14f60*/  @!P0 SEL R76, R76, R53, P1 ;  /* 0x000000354c4c8207 */ /* 0x000fca0000800000 */
[----:B------:R0:W-:Y:S01]  /*14f70*/  @!P0 STG.E.64 desc[UR8][R74.64], R76 ;  /* 0x0000004c4a008986 */ /* 0x0001e2000c101b08 */
[----:B------:R-:W-:Y:S05]  /*14f80*/  @!P0 BRA `(.L_x_61) ;  /* 0x0000000000588947 */ /* 0x000fea0003800000 */
[----:B------:R-:W1:Y:S01]  /*14f90*/  LDC.64 R52, c[0x0][0x398] ;  /* 0x0000e600ff347b82 */ /* 0x000e620000000a00 */
[----:B------:R-:W-:Y:S01]  /*14fa0*/  LEA R65, R79, R242, 0x3 ;  /* 0x000000f24f417211 */ /* 0x000fe200078e18ff */
[----:B------:R-:W-:Y:S01]  /*14fb0*/  IMAD R0, R64, 0x8, R243 ;  /* 0x0000000840007824 */ /* 0x000fe200078e02f3 */
[----:B------:R-:W-:Y:S03]  /*14fc0*/  BSSY.RECONVERGENT B0, `(.L_x_61) ;  /* 0x0000012000007945 */ /* 0x000fe60003800200 */
[----:B------:R-:W-:Y:S02]  /*14fd0*/  IMAD.SHL.U32 R65, R65, 0x8, RZ ;  /* 0x0000000841417824 */ /* 0x000fe400078e00ff */
[----:B------:R-:W-:-:S03]  /*14fe0*/  IMAD.SHL.U32 R67, R0, 0x8, RZ ;  /* 0x0000000800437824 */ /* 0x000fc600078e00ff */
[----:B-1----:R-:W-:-:S04]  /*14ff0*/  ISETP.GE.AND P1, PT, R65, R53, PT ;  /* 0x000000354100720c */ /* 0x002fc80003f26270 */
[----:B------:R-:W-:-:S13]  /*15000*/  ISETP.GE.OR P1, PT, R67, R52, P1 ;  /* 0x000000344300720c */ /* 0x000fda0000f26670 */
[----:B------:R-:W-:Y:S05]  /*15010*/  @P1 BRA `(.L_x_62) ;  /* 0x0000000000301947 */ /* 0x000fea0003800000 */
[----:B0-----:R-:W0:Y:S01]  /*15020*/  LDC.64 R74, c[0x0][0x390] ;  /* 0x0000e400ff4a7b82 */ /* 0x001e220000000a00 */
[----:B------:R-:W-:-:S04]  /*15030*/  IMAD R77, R65, R52, R67 ;  /* 0x00000034414d7224 */ /* 0x000fc800078e0243 */
[----:B0-----:R-:W-:-:S05]  /*15040*/  IMAD.WIDE R76, R77, 0x8, R74 ;  /* 0x000000084d4c7825 */ /* 0x001fca00078e024a */
[----:B------:R-:W2:Y:S01]  /*15050*/  LDG.E.64 R74, desc[UR8][R76.64] ;  /* 0x000000084c4a7981 */ /* 0x000ea2000c1e1b00 */
[----:B------:R-:W-:Y:S01]  /*15060*/  IMAD.MOV.U32 R53, RZ, RZ, R61 ;  /* 0x000000ffff357224 */ /* 0x000fe200078e003d */
[----:B--2---:R-:W-:Y:S01]  /*15070*/  DSETP.MAX.AND P1, P2, R60, R74, PT ;  /* 0x0000004a3c00722a */ /* 0x004fe20003a2f000 */
[----:B------:R-:W-:-:S05]  /*15080*/  IMAD.MOV.U32 R64, RZ, RZ, R75 ;  /* 0x000000ffff407224 */ /* 0x000fca00078e004b */
[----:B------:R-:W-:Y:S02]  /*15090*/  FSEL R53, R53, R64, P1 ;  /* 0x0000004035357208 */ /* 0x000fe40000800000 */
[----:B------:R-:W-:-:S06]  /*150a0*/  SEL R60, R60, R74, P1 ;  /* 0x0000004a3c3c7207 */ /* 0x000fcc0000800000 */
[----:B------:R-:W-:-:S05]  /*150b0*/  @P2 LOP3.LUT R53, R64, 0x80000, RZ, 0xfc, !PT ;  /* 0x0008000040352812 */ /* 0x000fca00078efcff */
[----:B------:R-:W-:-:S05]  /*150c0*/  IMAD.MOV.U32 R61, RZ, RZ, R53 ;  /* 0x000000ffff3d7224 */ /* 0x000fca00078e0035 */
[----:B------:R1:W-:Y:S02]  /*150d0*/  STG.E.64 desc[UR8][R76.64], R60 ;  /* 0x0000003c4c007986 */ /* 0x0003e4000c101b08 */
.L_x_62:
[----:B------:R-:W-:Y:S05]  /*150e0*/  BSYNC.RECONVERGENT B0 ;  /* 0x0000000000007941 */ /* 0x000fea0003800200 */
.L_x_61:
[----:B------:R-:W-:Y:S05]  /*150f0*/  @P0 BRA `(.L_x_63) ;  /* 0x0000000000440947 */ /* 0x000fea0003800000 */
[----:B------:R-:W2:Y:S01]  /*15100*/  LDCU.64 UR4, c[0x0][0x390] ;  /* 0x00007200ff0477ac */ /* 0x000ea20008000a00 */
[----:B-1----:R-:W-:Y:S01]  /*15110*/  IMAD R60, R65, R52, RZ ;  /* 0x00000034413c7224 */ /* 0x002fe200078e02ff */
[----:B------:R-:W-:-:S04]  /*15120*/  SHF.R.S32.HI R53, RZ, 0x1f, R67 ;  /* 0x0000001fff357819 */ /* 0x000fc80000011443 */
[----:B------:R-:W-:-:S04]  /*15130*/  IADD3 R61, P1, PT, R67, R60, RZ ;  /* 0x0000003c433d7210 */ /* 0x000fc80007f3e0ff */
[----:B------:R-:W-:Y:S02]  /*15140*/  LEA.HI.X.SX32 R64, R60, R53, 0x1, P1 ;  /* 0x000000353c407211 */ /* 0x000fe400008f0eff */
[----:B--2---:R-:W-:-:S04]  /*15150*/  LEA R60, P1, R61, UR4, 0x3 ;  /* 0x000000043d3c7c11 */ /* 0x004fc8000f8218ff */
[----:B------:R-:W-:-:S05]  /*15160*/  LEA.HI.X R61, R61, UR5, R64, 0x3, P1 ;  /* 0x000000053d3d7c11 */ /* 0x000fca00088f1c40 */
[----:B0-----:R-:W2:Y:S01]  /*15170*/  LDG.E.64 R74, desc[UR8][R60.64+0x8] ;  /* 0x000008083c4a7981 */ /* 0x001ea2000c1e1b00 */
[----:B------:R-:W-:Y:S01]  /*15180*/  IMAD.MOV.U32 R64, RZ, RZ, R55 ;  /* 0x000000ffff407224 */ /* 0x000fe200078e0037 */
[----:B--2---:R-:W-:Y:S01]  /*15190*/  DSETP.MAX.AND P1, P2, R74, R54, PT ;  /* 0x000000364a00722a */ /* 0x004fe20003a2f000 */
[----:B------:R-:W-:-:S05]  /*151a0*/  IMAD.MOV.U32 R53, RZ, RZ, R75 ;  /* 0x000000ffff357224 */ /* 0x000fca00078e004b */
[----:B------:R-:W-:Y:S02]  /*151b0*/  FSEL R53, R53, R64, P1 ;  /* 0x0000004035357208 */ /* 0x000fe40000800000 */
[----:B------:R-:W-:-:S06]  /*151c0*/  SEL R54, R74, R54, P1 ;  /* 0x000000364a367207 */ /* 0x000fcc0000800000 */
[----:B------:R-:W-:-:S05]  /*151d0*/  @P2 LOP3.LUT R53, R64, 0x80000, RZ, 0xfc, !PT ;  /* 0x0008000040352812 */ /* 0x000fca00078efcff */
[----:B------:R-:W-:-:S05]  /*151e0*/  IMAD.MOV.U32 R55, RZ, RZ, R53 ;  /* 0x000000ffff377224 */ /* 0x000fca00078e0035 */
[----:B------:R0:W-:Y:S01]  /*151f0*/  STG.E.64 desc[UR8][R60.64+0x8], R54 ;  /* 0x000008363c007986 */ /* 0x0001e2000c101b08 */
[----:B------:R-:W-:Y:S05]  /*15200*/  BRA `(.L_x_64) ;  /* 0x00000000005c7947 */ /* 0x000fea0003800000 */
.L_x_63:
[----:B------:R-:W2:Y:S01]  /*15210*/  LDCU UR4, c[0x0][0x39c] ;  /* 0x00007380ff0477ac */ /* 0x000ea20008000800 */
[----:B------:R-:W-:Y:S01]  /*15220*/  VIADD R53, R67, 0x1 ;  /* 0x0000000143357836 */ /* 0x000fe20000000000 */
[----:B------:R-:W-:Y:S01]  /*15230*/  BSSY.RECONVERGENT B0, `(.L_x_64) ;  /* 0x0000014000007945 */ /* 0x000fe20003800200 */
[----:B--2---:R-:W-:-:S04]  /*15240*/  ISETP.GE.AND P1, PT, R65, UR4, PT ;  /* 0x0000000441007c0c */ /* 0x004fc8000bf26270 */
[----:B------:R-:W-:-:S13]  /*15250*/  ISETP.GE.OR P1, PT, R53, R52, P1 ;  /* 0x000000343500720c */ /* 0x000fda0000f26670 */
[----:B------:R-:W-:Y:S05]  /*15260*/  @P1 BRA `(.L_x_65) ;  /* 0x0000000000401947 */ /* 0x000fea0003800000 */
[----:B------:R-:W0:Y:S01]  /*15270*/  LDCU.64 UR4, c[0x0][0x390] ;  /* 0x00007200ff0477ac */ /* 0x000e220008000a00 */
[----:B-1----:R-:W-:Y:S01]  /*15280*/  IMAD R60, R65, R52, RZ ;  /* 0x00000034413c7224 */ /* 0x002fe200078e02ff */
[----:B------:R-:W-:-:S04]  /*15290*/  SHF.R.S32.HI R53, RZ, 0x1f, R67 ;  /* 0x0000001fff357819 */ /* 0x000fc80000011443 */
[----:B------:R-:W-:-:S04]  /*152a0*/  IADD3 R61, P1, PT, R67, R60, RZ ;  /* 0x0000003c433d7210 */ /* 0x000fc80007f3e0ff */
[----:B------:R-:W-:Y:S02]  /*152b0*/  LEA.HI.X.SX32 R60, R60, R53, 0x1, P1 ;  /* 0x000000353c3c7211 */ /* 0x000fe400008f0eff */
[----:B0-----:R-:W-:-:S04]  /*152c0*/  LEA R74, P1, R61, UR4, 0x3 ;  /* 0x000000043d4a7c11 */ /* 0x001fc8000f8218ff */
[----:B------:R-:W-:-:S05]  /*152d0*/  LEA.HI.X R75, R61, UR5, R60, 0x3, P1 ;  /* 0x000000053d4b7c11 */ /* 0x000fca00088f1c3c */
[----:B------:R-:W2:Y:S01]  /*152e0*/  LDG.E.64 R60, desc[UR8][R74.64+0x8] ;  /* 0x000008084a3c7981 */ /* 0x000ea2000c1e1b00 */
[----:B------:R-:W-:Y:S01]  /*152f0*/  MOV R53, R55 ;  /* 0x0000003700357202 */ /* 0x000fe20000000f00 */
[----:B--2---:R-:W-:Y:S01]  /*15300*/  DSETP.MAX.AND P1, P2, R54, R60, PT ;  /* 0x0000003c3600722a */ /* 0x004fe20003a2f000 */
[----:B------:R-:W-:-:S05]  /*15310*/  IMAD.MOV.U32 R64, RZ, RZ, R61 ;  /* 0x000000ffff407224 */ /* 0x000fca00078e003d */
[----:B------:R-:W-:Y:S02]  /*15320*/  FSEL R53, R53, R64, P1 ;  /* 0x0000004035357208 */ /* 0x000fe40000800000 */
[----:B------:R-:W-:-:S06]  /*15330*/  SEL R54, R54, R60, P1 ;  /* 0x0000003c36367207 */ /* 0x000fcc0000800000 */
[----:B------:R-:W-:-:S05]  /*15340*/  @P2 LOP3.LUT R53, R64, 0x80000, RZ, 0xfc, !PT ;  /* 0x0008000040352812 */ /* 0x000fca00078efcff */
[----:B------:R-:W-:-:S05]  /*15350*/  IMAD.MOV.U32 R55, RZ, RZ, R53 ;  /* 0x000000ffff377224 */ /* 0x000fca00078e0035 */
[----:B------:R2:W-:Y:S02]  /*15360*/  STG.E.64 desc[UR8][R74.64+0x8], R54 ;  /* 0x000008364a007986 */ /* 0x0005e4000c101b08 */
.L_x_65:
[----:B------:R-:W-:Y:S05]  /*15370*/  BSYNC.RECONVERGENT B0 ;  /* 0x0000000000007941 */ /* 0x000fea0003800200 */
.L_x_64:
[----:B------:R-:W-:Y:S05]  /*15380*/  @P0 BRA `(.L_x_66) ;  /* 0x0000000000440947 */ /* 0x000fea0003800000 */
[----:B------:R-:W1:Y:S01]  /*15390*/  LDCU.64 UR4, c[0x0][0x390] ;  /* 0x00007200ff0477ac */ /* 0x000e620008000a00 */
[----:B0-2---:R-:W-:Y:S01]  /*153a0*/  IMAD R54, R65, R52, RZ ;  /* 0x0000003441367224 */ /* 0x005fe200078e02ff */
[----:B------:R-:W-:-:S04]  /*153b0*/  SHF.R.S32.HI R53, RZ, 0x1f, R67 ;  /* 0x0000001fff357819 */ /* 0x000fc80000011443 */
[----:B------:R-:W-:-:S04]  /*153c0*/  IADD3 R55, P1, PT, R67, R54, RZ ;  /* 0x0000003643377210 */ /* 0x000fc80007f3e0ff */
[----:B------:R-:W-:Y:S02]  /*153d0*/  LEA.HI.X.SX32 R54, R54, R53, 0x1, P1 ;  /* 0x0000003536367211 */ /* 0x000fe400008f0eff */
[----:B-1----:R-:W-:-:S04]  /*153e0*/  LEA R60, P1, R55, UR4, 0x3 ;  /* 0x00000004373c7c11 */ /* 0x002fc8000f8218ff */
[----:B------:R-:W-:-:S05]  /*153f0*/  LEA.HI.X R61, R55, UR5, R54, 0x3, P1 ;  /* 0x00000005373d7c11 */ /* 0x000fca00088f1c36 */
        /* <DEDUP_REMOVED lines=10> */
.L_x_66:
[----:B------:R-:W3:Y:S01]  /*154a0*/  LDCU UR4, c[0x0][0x39c] ;  /* 0x00007380ff0477ac */ /* 0x000ee20008000800 */
[----:B------:R-:W-:Y:S01]  /*154b0*/  VIADD R53, R67, 0x2 ;  /* 0x0000000243357836 */ /* 0x000fe20000000000 */
[----:B------:R-:W-:Y:S01]  /*154c0*/  BSSY.RECONVERGENT B0, `(.L_x_67) ;  /* 0x0000014000007945 */ /* 0x000fe20003800200 */
[----:B---3--:R-:W-:-:S04]  /*154d0*/  ISETP.GE.AND P1, PT, R65, UR4, PT ;  /* 0x0000000441007c0c */ /* 0x008fc8000bf26270 */
[----:B------:R-:W-:-:S13]  /*154e0*/  ISETP.GE.OR P1, PT, R53, R52, P1 ;  /* 0x000000343500720c */ /* 0x000fda0000f26670 */
        /* <DEDUP_REMOVED lines=17> */
.L_x_68:
[----:B------:R-:W-:Y:S05]  /*15600*/  BSYNC.RECONVERGENT B0 ;  /* 0x0000000000007941 */ /* 0x000fea0003800200 */
.L_x_67:
[----:B------:R-:W-:Y:S05]  /*15610*/  @P0 BRA `(.L_x_69) ;  /* 0x0000000000440947 */ /* 0x000fea0003800000 */
[----:B------:R-:W1:Y:S01]  /*15620*/  LDCU.64 UR4, c[0x0][0x390] ;  /* 0x00007200ff0477ac */ /* 0x000e620008000a00 */
[----:B0-23--:R-:W-:Y:S01]  /*15630*/  IMAD R54, R65, R52, RZ ;  /* 0x0000003441367224 */ /* 0x00dfe200078e02ff */
        /* <DEDUP_REMOVED lines=8> */
[----:B------:R-:W-:-:S05]  /*156c0*/  MOV R53, R55 ;  /* 0x0000003700357202 */ /* 0x000fca0000000f00 */
[----:B------:R-:W-:Y:S02]  /*156d0*/  FSEL R53, R53, R64, P1 ;  /* 0x0000004035357208 */ /* 0x000fe40000800000 */
[----:B------:R-:W-:-:S06]  /*156e0*/  SEL R54, R54, R92, P1 ;  /* 0x0000005c36367207 */ /* 0x000fcc0000800000 */
[----:B------:R-:W-:-:S05]  /*156f0*/  @P2 LOP3.LUT R53, R64, 0x80000, RZ, 0xfc, !PT ;  /* 0x0008000040352812 */ /* 0x000fca00078efcff */
[----:B------:R-:W-:-:S05]  /*15700*/  IMAD.MOV.U32 R55, RZ, RZ, R53 ;  /* 0x000000ffff377224 */ /* 0x000fca00078e0035 */
[----:B------:R0:W-:Y:S01]  /*15710*/  STG.E.64 desc[UR8][R60.64+0x18], R54 ;  /* 0x000018363c007986 */ /* 0x0001e2000c101b08 */
[----:B------:R-:W-:Y:S05]  /*15720*/  BRA `(.L_x_70) ;  /* 0x00000000005c7947 */ /* 0x000fea0003800000 */
.L_x_69:
[----:B------:R-:W4:Y:S01]  /*15730*/  LDCU UR4, c[0x0][0x39c] ;  /* 0x00007380ff0477ac */ /* 0x000f220008000800 */
[----:B------:R-:W-:Y:S01]  /*15740*/  VIADD R53, R67, 0x3 ;  /* 0x0000000343357836 */ /* 0x000fe20000000000 */
[----:B------:R-:W-:Y:S01]  /*15750*/  BSSY.RECONVERGENT B0, `(.L_x_70) ;  /* 0x0000014000007945 */ /* 0x000fe20003800200 */
[----:B----4-:R-:W-:-:S04]  /*15760*/  ISETP.GE.AND P1, PT, R65, UR4, PT ;  /* 0x0000000441007c0c */ /* 0x010fc8000bf26270 */
[----:B------:R-:W-:-:S13]  /*15770*/  ISETP.GE.OR P1, PT, R53, R52, P1 ;  /* 0x000000343500720c */ /* 0x000fda0000f26670 */
        /* <DEDUP_REMOVED lines=17> */
.L_x_71:
[----:B------:R-:W-:Y:S05]  /*15890*/  BSYNC.RECONVERGENT B0 ;  /* 0x0000000000007941 */ /* 0x000fea0003800200 */
.L_x_70:
[----:B------:R-:W-:Y:S05]  /*158a0*/  @P0 BRA `(.L_x_72) ;  /* 0x0000000000440947 */ /* 0x000fea0003800000 */
[----:B------:R-:W1:Y:S01]  /*158b0*/  LDCU.64 UR4, c[0x0][0x390] ;  /* 0x00007200ff0477ac */ /* 0x000e620008000a00 */
[----:B0-234-:R-:W-:Y:S01]  /*158c0*/  IMAD R54, R65, R52, RZ ;  /* 0x0000003441367224 */ /* 0x01dfe200078e02ff */
        /* <DEDUP_REMOVED lines=15> */
.L_x_72:
[----:B------:R-:W5:Y:S01]  /*159c0*/  LDCU UR4, c[0x0][0x39c] ;  /* 0x00007380ff0477ac */ /* 0x000f620008000800 */
[----:B------:R-:W-:Y:S01]  /*159d0*/  VIADD R53, R67, 0x4 ;  /* 0x0000000443357836 */ /* 0x000fe20000000000 */
[----:B------:R-:W-:Y:S01]  /*159e0*/  BSSY.RECONVERGENT B0, `(.L_x_73) ;  /* 0x0000014000007945 */ /* 0x000fe20003800200 */
[----:B-----5:R-:W-:-:S04]  /*159f0*/  ISETP.GE.AND P1, PT, R65, UR4, PT ;  /* 0x0000000441007c0c */ /* 0x020fc8000bf26270 */
[----:B------:R-:W-:-:S13]  /*15a00*/  ISETP.GE.OR P1, PT, R53, R52, P1 ;  /* 0x000000343500720c */ /* 0x000fda0000f26670 */
        /* <DEDUP_REMOVED lines=16> */
[----:B------:R0:W-:Y:S02]  /*15b10*/  STG.E.64 desc[UR8][R60.64+0x20], R2 ;  /* 0x000020023c007986 */ /* 0x0001e4000c101b08 */
.L_x_74:
[----:B------:R-:W-:Y:S05]  /*15b20*/  BSYNC.RECONVERGENT B0 ;  /* 0x0000000000007941 */ /* 0x000fea0003800200 */
.L_x_73:
[----:B------:R-:W-:Y:S05]  /*15b30*/  @P0 BRA `(.L_x_75) ;  /* 0x0000000000440947 */ /* 0x000fea0003800000 */
[----:B------:R-:W2:Y:S01]  /*15b40*/  LDCU.64 UR4, c[0x0][0x390] ;  /* 0x00007200ff0477ac */ /* 0x000ea20008000a00 */
[----:B0-----:R-:W-:Y:S01]  /*15b50*/  IMAD R2, R65, R52, RZ ;  /* 0x0000003441027224 */ /* 0x001fe200078e02ff */
[----:B------:R-:W-:-:S04]  /*15b60*/  SHF.R.S32.HI R3, RZ, 0x1f, R67 ;  /* 0x0000001fff037819 */ /* 0x000fc80000011443 */
[----:B------:R-:W-:-:S04]  /*15b70*/  IADD3 R53, P1, PT, R67, R2, RZ ;  /* 0x0000000243357210 */ /* 0x000fc80007f3e0ff */
[----:B------:R-:W-:Y:S02]  /*15b80*/  LEA.HI.X.SX32 R2, R2, R3, 0x1, P1 ;  /* 0x0000000302027211 */ /* 0x000fe400008f0eff */
[----:B--234-:R-:W-:-:S04]  /*15b90*/  LEA R54, P1, R53, UR4, 0x3 ;  /* 0x0000000435367c11 */ /* 0x01cfc8000f8218ff */
[----:B------:R-:W-:-:S05]  /*15ba0*/  LEA.HI.X R55, R53, UR5, R2, 0x3, P1 ;  /* 0x0000000535377c11 */ /* 0x000fca00088f1c02 */
[----:B------:R-:W2:Y:S01]  /*15bb0*/  LDG.E.64 R2, desc[UR8][R54.64+0x28] ;  /* 0x0000280836027981 */ /* 0x000ea2000c1e1b00 */
[----:B-1----:R-:W-:Y:S01]  /*15bc0*/  IMAD.MOV.U32 R60, RZ, RZ, R63 ;  /* 0x000000ffff3c7224 */ /* 0x002fe200078e003f */
        /* <DEDUP_REMOVED lines=8> */
.L_x_75:
[----:B------:R-:W5:Y:S01]  /*15c50*/  LDCU UR4, c[0x0][0x39c] ;  /* 0x00007380ff0477ac */ /* 0x000f620008000800 */
[----:B0-----:R-:W-:Y:S01]  /*15c60*/  VIADD R3, R67, 0x5 ;  /* 0x0000000543037836 */ /* 0x001fe20000000000 */
[----:B------:R-:W-:Y:S01]  /*15c70*/  BSSY.RECONVERGENT B0, `(.L_x_76) ;  /* 0x0000014000007945 */ /* 0x000fe20003800200 */
[----:B-----5:R-:W-:-:S04]  /*15c80*/  ISETP.GE.AND P1, PT, R65, UR4, PT ;  /* 0x0000000441007c0c */ /* 0x020fc8000bf26270 */
[----:B------:R-:W-:-:S13]  /*15c90*/  ISETP.GE.OR P1, PT, R3, R52, P1 ;  /* 0x000000340300720c */ /* 0x000fda0000f26670 */
[----:B------:R-:W-:Y:S05]  /*15ca0*/  @P1 BRA `(.L_x_77) ;  /* 0x0000000000401947 */ /* 0x000fea0003800000 */
[----:B------:R-:W2:Y:S01]  /*15cb0*/  LDCU.64 UR4, c[0x0][0x390] ;  /* 0x00007200ff0477ac */ /* 0x000ea20008000a00 */
[----:B------:R-:W-:Y:S01]  /*15cc0*/  IMAD R2, R65, R52, RZ ;  /* 0x0000003441027224 */ /* 0x000fe200078e02ff */
[----:B------:R-:W-:-:S04]  /*15cd0*/  SHF.R.S32.HI R3, RZ, 0x1f, R67 ;  /* 0x0000001fff037819 */ /* 0x000fc80000011443 */
[----:B------:R-:W-:-:S04]  /*15ce0*/  IADD3 R53, P1, PT, R67, R2, RZ ;  /* 0x0000000243357210 */ /* 0x000fc80007f3e0ff */
[----:B------:R-:W-:Y:S02]  /*15cf0*/  LEA.HI.X.SX32 R2, R2, R3, 0x1, P1 ;  /* 0x0000000302027211 */ /* 0x000fe400008f0eff */
[----:B--234-:R-:W-:-:S04]  /*15d00*/  LEA R54, P1, R53, UR4, 0x3 ;  /* 0x0000000435367c11 */ /* 0x01cfc8000f8218ff */
[----:B------:R-:W-:-:S05]  /*15d10*/  LEA.HI.X R55, R53, UR5, R2, 0x3, P1 ;  /* 0x0000000535377c11 */ /* 0x000fca00088f1c02 */
[----:B------:R-:W2:Y:S01]  /*15d20*/  LDG.E.64 R2, desc[UR8][R54.64+0x28] ;  /* 0x0000280836027981 */ /* 0x000ea2000c1e1b00 */
[----:B------:R-:W-:Y:S01]  /*15d30*/  IMAD.MOV.U32 R53, RZ, RZ, R63 ;  /* 0x000000ffff357224 */ /* 0x000fe200078e003f */
[----:B--2---:R-:W-:Y:S01]  /*15d40*/  DSETP.MAX.AND P1, P2, R62, R2, PT ;  /* 0x000000023e00722a */ /* 0x004fe20003a2f000 */
[----:B-1----:R-:W-:-:S05]  /*15d50*/  IMAD.MOV.U32 R60, RZ, RZ, R3 ;  /* 0x000000ffff3c7224 */ /* 0x002fca00078e0003 */
[----:B------:R-:W-:Y:S02]  /*15d60*/  FSEL R53, R53, R60, P1 ;  /* 0x0000003c35357208 */ /* 0x000fe40000800000 */
[----:B------:R-:W-:-:S06]  /*15d70*/  SEL R2, R62, R2, P1 ;  /* 0x000000023e027207 */ /* 0x000fcc0000800000 */
[----:B------:R-:W-:-:S05]  /*15d80*/  @P2 LOP3.LUT R53, R60, 0x80000, RZ, 0xfc, !PT ;  /* 0x000800003c352812 */ /* 0x000fca00078efcff */
[----:B------:R-:W-:-:S05]  /*15d90*/  IMAD.MOV.U32 R3, RZ, RZ, R53 ;  /* 0x000000ffff037224 */ /* 0x000fca00078e0035 */
[----:B------:R0:W-:Y:S02]  /*15da0*/  STG.E.64 desc[UR8][R54.64+0x28], R2 ;  /* 0x0000280236007986 */ /* 0x0001e4000c101b08 */
.L_x_77:
[----:B------:R-:W-:Y:S05]  /*15db0*/  BSYNC.RECONVERGENT B0 ;  /* 0x0000000000007941 */ /* 0x000fea0003800200 */
.L_x_76:
        /* <DEDUP_REMOVED lines=14> */
[----:B------:R-:W-:-:S04]  /*15ea0*/  @P2 LOP3.LUT R53, R60, 0x80000, RZ, 0xfc, !PT ;  /* 0x000800003c352812 */ /* 0x000fc800078efcff */
[----:B------:R-:W-:-:S05]  /*15eb0*/  MOV R3, R53 ;  /* 0x0000003500037202 */ /* 0x000fca0000000f00 */
[----:B------:R0:W-:Y:S01]  /*15ec0*/  STG.E.64 desc[UR8][R54.64+0x30], R2 ;  /* 0x0000300236007986 */ /* 0x0001e2000c101b08 */
[----:B------:R-:W-:Y:S05]  /*15ed0*/  BRA `(.L_x_79) ;  /* 0x00000000005c7947 */ /* 0x000fea0003800000 */
.L_x_78:
        /* <DEDUP_REMOVED lines=22> */
.L_x_80:
[----:B------:R-:W-:Y:S05]  /*16040*/  BSYNC.RECONVERGENT B0 ;  /* 0x0000000000007941 */ /* 0x000fea0003800200 */
.L_x_79:
[----:B------:R-:W-:Y:S05]  /*16050*/  @P0 BRA `(.L_x_81) ;  /* 0x0000000000440947 */ /* 0x000fea0003800000 */
[----:B------:R-:W5:Y:S01]  /*16060*/  LDCU.64 UR4, c[0x0][0x390] ;  /* 0x00007200ff0477ac */ /* 0x000f620008000a00 */
[----:B0-----:R-:W-:Y:S01]  /*16070*/  IMAD R2, R65, R52, RZ ;  /* 0x0000003441027224 */ /* 0x001fe200078e02ff */
[----:B------:R-:W-:-:S04]  /*16080*/  SHF.R.S32.HI R3, RZ, 0x1f, R67 ;  /* 0x0000001fff037819 */ /* 0x000fc80000011443 */
[----:B------:R-:W-:-:S04]  /*16090*/  IADD3 R9, P1, PT, R67, R2, RZ ;  /* 0x0000000243097210 */ /* 0x000fc80007f3e0ff */
[----:B------:R-:W-:Y:S02]  /*160a0*/  LEA.HI.X.SX32 R2, R2, R3, 0x1, P1 ;  /* 0x0000000302027211 */ /* 0x000fe400008f0eff */
[----:B-----5:R-:W-:-:S04]  /*160b0*/  LEA R8, P1, R9, UR4, 0x3 ;  /* 0x0000000409087c11 */ /* 0x020fc8000f8218ff */
[----:B------:R-:W-:-:S05]  /*160c0*/  LEA.HI.X R9, R9, UR5, R2, 0x3, P1 ;  /* 0x0000000509097c11 */ /* 0x000fca00088f1c02 */
[----:B------:R-:W5:Y:S01]  /*160d0*/  LDG.E.64 R2, desc[UR8][R8.64+0x38] ;  /* 0x0000380808027981 */ /* 0x000f62000c1e1b00 */
[----:B--234-:R-:W-:Y:S01]  /*160e0*/  IMAD.MOV.U32 R54, RZ, RZ, R135 ;  /* 0x000000ffff367224 */ /* 0x01cfe200078e0087 */
[----:B-----5:R-:W-:Y:S01]  /*160f0*/  DSETP.MAX.AND P1, P2, R2, R134, PT ;  /* 0x000000860200722a */ /* 0x020fe20003a2f000 */
[----:B------:R-:W-:-:S05]  /*16100*/  IMAD.MOV.U32 R53, RZ, RZ, R3 ;  /* 0x000000ffff357224 */ /* 0x000fca00078e0003 */
[----:B------:R-:W-:Y:S02]  /*16110*/  FSEL R53, R53, R54, P1 ;  /* 0x0000003635357208 */ /* 0x000fe40000800000 */
[----:B------:R-:W-:-:S06]  /*16120*/  SEL R2, R2, R134, P1 ;  /* 0x0000008602027207 */ /* 0x000fcc0000800000 */
[----:B------:R-:W-:-:S05]  /*16130*/  @P2 LOP3.LUT R53, R54, 0x80000, RZ, 0xfc, !PT ;  /* 0x0008000036352812 */ /* 0x000fca00078efcff */
[----:B------:R-:W-:-:S05]  /*16140*/  IMAD.MOV.U32 R3, RZ, RZ, R53 ;  /* 0x000000ffff037224 */ /* 0x000fca00078e0035 */
[----:B------:R0:W-:Y:S01]  /*16150*/  STG.E.64 desc[UR8][R8.64+0x38], R2 ;  /* 0x0000380208007986 */ /* 0x0001e2000c101b08 */
[----:B------:R-:W-:Y:S05]  /*16160*/  BRA `(.L_x_82) ;  /* 0x00000000005c7947 */ /* 0x000fea0003800000 */
.L_x_81:
[----:B------:R-:W5:Y:S01]  /*16170*/  LDCU UR4, c[0x0][0x39c] ;  /* 0x00007380ff0477ac */ /* 0x000f620008000800 */
[----:B0-----:R-:W-:Y:S01]  /*16180*/  VIADD R3, R67, 0x7 ;  /* 0x0000000743037836 */ /* 0x001fe20000000000 */
[----:B------:R-:W-:Y:S01]  /*16190*/  BSSY.RECONVERGENT B0, `(.L_x_82) ;  /* 0x0000014000007945 */ /* 0x000fe20003800200 */
[----:B-----5:R-:W-:-:S04]  /*161a0*/  ISETP.GE.AND P1, PT, R65, UR4, PT ;  /* 0x0000000441007c0c */ /* 0x020fc8000bf26270 */
[----:B------:R-:W-:-:S13]  /*161b0*/  ISETP.GE.OR P1, PT, R3, R52, P1 ;  /* 0x000000340300720c */ /* 0x000fda0000f26670 */
[----:B------:R-:W-:Y:S05]  /*161c0*/  @P1 BRA `(.L_x_83) ;  /* 0x0000000000401947 */ /* 0x000fea0003800000 */
[----:B------:R-:W0:Y:S01]  /*161d0*/  LDCU.64 UR4, c[0x0][0x390] ;  /* 0x00007200ff0477ac */ /* 0x000e220008000a00 */
[----:B------:R-:W-:Y:S01]  /*161e0*/  IMAD R2, R65, R52, RZ ;  /* 0x0000003441027224 */ /* 0x000fe200078e02ff */
[----:B------:R-:W-:-:S04]  /*161f0*/  SHF.R.S32.HI R3, RZ, 0x1f, R67 ;  /* 0x0000001fff037819 */ /* 0x000fc80000011443 */
[----:B------:R-:W-:-:S04]  /*16200*/  IADD3 R9, P1, PT, R67, R2, RZ ;  /* 0x0000000243097210 */ /* 0x000fc80007f3e0ff */
[----:B------:R-:W-:Y:S02]  /*16210*/  LEA.HI.X.SX32 R2, R2, R3, 0x1, P1 ;  /* 0x0000000302027211 */ /* 0x000fe400008f0eff */
[----:B0-----:R-:W-:-:S04]  /*16220*/  LEA R8, P1, R9, UR4, 0x3 ;  /* 0x0000000409087c11 */ /* 0x001fc8000f8218ff */
[----:B------:R-:W-:-:S05]  /*16230*/  LEA.HI.X R9, R9, UR5, R2, 0x3, P1 ;  /* 0x0000000509097c11 */ /* 0x000fca00088f1c02 */
[----:B------:R-:W5:Y:S01]  /*16240*/  LDG.E.64 R2, desc[UR8][R8.64+0x38] ;  /* 0x0000380808027981 */ /* 0x000f62000c1e1b00 */
[----:B------:R-:W-:Y:S01]  /*16250*/  IMAD.MOV.U32 R53, RZ, RZ, R135 ;  /* 0x000000ffff357224 */ /* 0x000fe200078e0087 */
[----:B-----5:R-:W-:Y:S01]  /*16260*/  DSETP.MAX.AND P1, P2, R134, R2, PT ;  /* 0x000000028600722a */ /* 0x020fe20003a2f000 */
[----:B--234-:R-:W-:-:S05]  /*16270*/  IMAD.MOV.U32 R54, RZ, RZ, R3 ;  /* 0x000000ffff367224 */ /* 0x01cfca00078e0003 */
[----:B------:R-:W-:Y:S02]  /*16280*/  FSEL R53, R53, R54, P1 ;  /* 0x0000003635357208 */ /* 0x000fe40000800000 */
[----:B------:R-:W-:-:S06]  /*16290*/  SEL R2, R134, R2, P1 ;  /* 0x0000000286027207 */ /* 0x000fcc0000800000 */
[----:B------:R-:W-:-:S04]  /*162a0*/  @P2 LOP3.LUT R53, R54, 0x80000, RZ, 0xfc, !PT ;  /* 0x0008000036352812 */ /* 0x000fc800078efcff */
[----:B------:R-:W-:-:S05]  /*162b0*/  MOV R3, R53 ;  /* 0x0000003500037202 */ /* 0x000fca0000000f00 */
[----:B------:R0:W-:Y:S02]  /*162c0*/  STG.E.64 desc[UR8][R8.64+0x38], R2 ;  /* 0x0000380208007986 */ /* 0x0001e4000c101b08 */
.L_x_83:
[----:B------:R-:W-:Y:S05]  /*162d0*/  BSYNC.RECONVERGENT B0 ;  /* 0x0000000000007941 */ /* 0x000fea0003800200 */
.L_x_82:
[----:B------:R-:W-:Y:S05]  /*162e0*/  @P0 BRA `(.L_x_84) ;  /* 0x0000000000380947 */ /* 0x000fea0003800000 */
[----:B0-----:R-:W0:Y:S01]  /*162f0*/  LDC.64 R2, c[0x0][0x390] ;  /* 0x0000e400ff027b82 */ /* 0x001e220000000a00 */
[----:B------:R-:W-:-:S04]  /*16300*/  IMAD R9, R65, R52, R52 ;  /* 0x0000003441097224 */ /* 0x000fc800078e0234 */
[----:B------:R-:W-:-:S04]  /*16310*/  IMAD.U32 R9, R0, 0x8, R9 ;  /* 0x0000000800097824 */ /* 0x000fc800078e0009 */
[----:B0-----:R-:W-:-:S05]  /*16320*/  IMAD.WIDE R2, R9, 0x8, R2 ;  /* 0x0000000809027825 */ /* 0x001fca00078e0202 */
[----:B------:R-:W5:Y:S01]  /*16330*/  LDG.E.64 R8, desc[UR8][R2.64] ;  /* 0x0000000802087981 */ /* 0x000f62000c1e1b00 */
[----:B------:R-:W-:Y:S01]  /*16340*/  IMAD.MOV.U32 R53, RZ, RZ, R71 ;  /* 0x000000ffff357224 */ /* 0x000fe200078e0047 */
[----:B-----5:R-:W-:Y:S01]  /*16350*/  DSETP.MAX.AND P1, P2, R8, R70, PT ;  /* 0x000000460800722a */ /* 0x020fe20003a2f000 */
[----:B------:R-:W-:-:S05]  /*16360*/  IMAD.MOV.U32 R0, RZ, RZ, R9 ;  /* 0x000000ffff007224 */ /* 0x000fca00078e0009 */
[----:B--234-:R-:W-:Y:S02]  /*16370*/  FSEL R55, R0, R53, P1 ;  /* 0x0000003500377208 */ /* 0x01cfe40000800000 */
[----:B------:R-:W-:-:S06]  /*16380*/  SEL R8, R8, R70, P1 ;  /* 0x0000004608087207 */ /* 0x000fcc0000800000 */
[----:B------:R-:W-:-:S05]  /*16390*/  @P2 LOP3.LUT R55, R53, 0x80000, RZ, 0xfc, !PT ;  /* 0x0008000035372812 */ /* 0x000fca00078efcff */
[----:B------:R-:W-:-:S05]  /*163a0*/  IMAD.MOV.U32 R9, RZ, RZ, R55 ;  /* 0x000000ffff097224 */ /* 0x000fca00078e0037 */
[----:B------:R0:W-:Y:S01]  /*163b0*/  STG.E.64 desc[UR8][R2.64], R8 ;  /* 0x0000000802007986 */ /* 0x0001e2000c101b08 */
[----:B------:R-:W-:Y:S05]  /*163c0*/  BRA `(.L_x_85) ;  /* 0x0000000000507947 */ /* 0x000fea0003800000 */
.L_x_84:
[----:B------:R-:W5:Y:S01]  /*163d0*/  LDCU UR4, c[0x0][0x39c] ;  /* 0x00007380ff0477ac */ /* 0x000f620008000800 */
[----:B------:R-:W-:Y:S01]  /*163e0*/  VIADD R0, R65, 0x1 ;  /* 0x0000000141007836 */ /* 0x000fe20000000000 */
[----:B------:R-:W-:Y:S04]  /*163f0*/  BSSY.RECONVERGENT B0, `(.L_x_85) ;  /* 0x0000011000007945 */ /* 0x000fe80003800200 */
[----:B-----5:R-:W-:-:S04]  /*16400*/  ISETP.GE.AND P1, PT, R0, UR4, PT ;  /* 0x0000000400007c0c */ /* 0x020fc8000bf26270 */
[----:B------:R-:W-:-:S13]  /*16410*/  ISETP.GE.OR P1, PT, R67, R52, P1 ;  /* 0x000000344300720c */ /* 0x000fda0000f26670 */
[----:B------:R-:W-:Y:S05]  /*16420*/  @P1 BRA `(.L_x_86) ;  /* 0x0000000000341947 */ /* 0x000fea0003800000 */
[----:B0-----:R-:W0:Y:S01]  /*16430*/  LDC.64 R2, c[0x0][0x390] ;  /* 0x0000e400ff027b82 */ /* 0x001e220000000a00 */
[----:B------:R-:W-:-:S04]  /*16440*/  IMAD R0, R65, R52, R52 ;  /* 0x0000003441007224 */ /* 0x000fc800078e0234 */
[----:B------:R-:W-:-:S04]  /*16450*/  IMAD.IADD R9, R67, 0x1, R0 ;  /* 0x0000000143097824 */ /* 0x000fc800078e0200 */
        /* <DEDUP_REMOVED lines=9> */
[----:B------:R0:W-:Y:S02]  /*164f0*/  STG.E.64 desc[UR8][R2.64], R8 ;  /* 0x0000000802007986 */ /* 0x0001e4000c101b08 */
.L_x_86:
[----:B------:R-:W-:Y:S05]  /*16500*/  BSYNC.RECONVERGENT B0 ;  /* 0x0000000000007941 */ /* 0x000fea0003800200 */
.L_x_85:
[----:B------:R-:W-:Y:S05]  /*16510*/  @P0 BRA `(.L_x_87) ;  /* 0x0000000000440947 */ /* 0x000fea0003800000 */
[----:B------:R-:W5:Y:S01]  /*16520*/  LDCU.64 UR4, c[0x0][0x390] ;  /* 0x00007200ff0477ac */ /* 0x000f620008000a00 */
[----:B0-----:R-:W-:-:S05]  /*16530*/  IMAD R2, R65, R52, R52 ;  /* 0x0000003441027224 */ /* 0x001fca00078e0234 */
[----:B------:R-:W-:Y:S02]  /*16540*/  SHF.R.S32.HI R0, RZ, 0x1f, R2 ;  /* 0x0000001fff007819 */ /* 0x000fe40000011402 */
[----:B------:R-:W-:-:S04]  /*16550*/  IADD3 R3, P1, PT, R67, R2, RZ ;  /* 0x0000000243037210 */ /* 0x000fc80007f3e0ff */
[----:B------:R-:W-:Y:S02]  /*16560*/  LEA.HI.X.SX32 R0, R67, R0, 0x1, P1 ;  /* 0x0000000043007211 */ /* 0x000fe400008f0eff */
[----:B-----5:R-:W-:-:S04]  /*16570*/  LEA R2, P1, R3, UR4, 0x3 ;  /* 0x0000000403027c11 */ /* 0x020fc8000f8218ff */
[----:B------:R-:W-:-:S05]  /*16580*/  LEA.HI.X R3, R3, UR5, R0, 0x3, P1 ;  /* 0x0000000503037c11 */ /* 0x000fca00088f1c00 */
[----:B------:R-:W5:Y:S01]  /*16590*/  LDG.E.64 R8, desc[UR8][R2.64+0x8] ;  /* 0x0000080802087981 */ /* 0x000f62000c1e1b00 */
[----:B------:R-:W-:Y:S01]  /*165a0*/  IMAD.MOV.U32 R53, RZ, RZ, R69 ;  /* 0x000000ffff357224 */ /* 0x000fe200078e0045 */
[----:B-----5:R-:W-:Y:S01]  /*165b0*/  DSETP.MAX.AND P1, P2, R8, R68, PT ;  /* 0x000000440800722a */ /* 0x020fe20003a2f000 */
[----:B------:R-:W-:-:S05]  /*165c0*/  MOV R0, R9 ;  /* 0x0000000900007202 */ /* 0x000fca0000000f00 */
[----:B--234-:R-:W-:Y:S02]  /*165d0*/  FSEL R55, R0, R53, P1 ;  /* 0x0000003500377208 */ /* 0x01cfe40000800000 */
[----:B------:R-:W-:-:S06]  /*165e0*/  SEL R8, R8, R68, P1 ;  /* 0x0000004408087207 */ /* 0x000fcc0000800000 */
[----:B------:R-:W-:-:S05]  /*165f0*/  @P2 LOP3.LUT R55, R53, 0x80000, RZ, 0xfc, !PT ;  /* 0x0008000035372812 */ /* 0x000fca00078efcff */
[----:B------:R-:W-:-:S05]  /*16600*/  IMAD.MOV.U32 R9, RZ, RZ, R55 ;  /* 0x000000ffff097224 */ /* 0x000fca00078e0037 */
[----:B------:R0:W-:Y:S01]  /*16610*/  STG.E.64 desc[UR8][R2.64+0x8], R8 ;  /* 0x0000080802007986 */ /* 0x0001e2000c101b08 */
[----:B------:R-:W-:Y:S05]  /*16620*/  BRA `(.L_x_88) ;  /* 0x0000000000607947 */ /* 0x000fea0003800000 */
.L_x_87:
[----:B------:R-:W5:Y:S01]  /*16630*/  LDCU UR4, c[0x0][0x39c] ;  /* 0x00007380ff0477ac */ /* 0x000f620008000800 */
[----:B------:R-:W-:Y:S01]  /*16640*/  VIADD R0, R65, 0x1 ;  /* 0x0000000141007836 */ /* 0x000fe20000000000 */
[----:B------:R-:W-:Y:S01]  /*16650*/  BSSY.RECONVERGENT B0, `(.L_x_88) ;  /* 0x0000015000007945 */ /* 0x000fe20003800200 */
[----:B0-----:R-:W-:-:S03]  /*16660*/  VIADD R3, R67, 0x1 ;  /* 0x0000000143037836 */ /* 0x001fc60000000000 */
[----:B-----5:R-:W-:-:S04]  /*16670*/  ISETP.GE.AND P1, PT, R0, UR4, PT ;  /* 0x0000000400007c0c */ /* 0x020fc8000bf26270 */
[----:B------:R-:W-:-:S13]  /*16680*/  ISETP.GE.OR P1, PT, R3, R52, P1 ;  /* 0x000000340300720c */ /* 0x000fda0000f26670 */
[----:B------:R-:W-:Y:S05]  /*16690*/  @P1 BRA `(.L_x_89) ;  /* 0x0000000000401947 */ /* 0x000fea0003800000 */
[----:B------:R-:W0:Y:S01]  /*166a0*/  LDCU.64 UR4, c[0x0][0x390] ;  /* 0x00007200ff0477ac */ /* 0x000e220008000a00 */
[----:B------:R-:W-:-:S05]  /*166b0*/  IMAD R0, R65, R52, R52 ;  /* 0x0000003441007224 */ /* 0x000fca00078e0234 */
[----:B------:R-:W-:Y:S02]  /*166c0*/  SHF.R.S32.HI R2, RZ, 0x1f, R0 ;  /* 0x0000001fff027819 */ /* 0x000fe40000011400 */
[----:B------:R-:W-:-:S04]  /*166d0*/  IADD3 R0, P1, PT, R67, R0, RZ ;  /* 0x0000000043007210 */ /* 0x000fc80007f3e0ff */
[----:B------:R-:W-:Y:S02]  /*166e0*/  LEA.HI.X.SX32 R3, R67, R2, 0x1, P1 ;  /* 0x0000000243037211 */ /* 0x000fe400008f0eff */
[----:B0-----:R-:W-:-:S04]  /*166f0*/  LEA R8, P1, R0, UR4, 0x3 ;  /* 0x0000000400087c11 */ /* 0x001fc8000f8218ff */
[----:B------:R-:W-:-:S05]  /*16700*/  LEA.HI.X R9, R0, UR5, R3, 0x3, P1 ;  /* 0x0000000500097c11 */ /* 0x000fca00088f1c03 */
        /* <DEDUP_REMOVED lines=9> */
.L_x_89:
[----:B------:R-:W-:Y:S05]  /*167a0*/  BSYNC.RECONVERGENT B0 ;  /* 0x0000000000007941 */ /* 0x000fea0003800200 */
.L_x_88:
[----:B------:R-:W-:Y:S05]  /*167b0*/  @P0 BRA `(.L_x_90) ;  /* 0x0000000000440947 */ /* 0x000fea0003800000 */
[----:B------:R-:W5:Y:S01]  /*167c0*/  LDCU.64 UR4, c[0x0][0x390] ;  /* 0x00007200ff0477ac */ /* 0x000f620008000a00 */
[----:B------:R-:W-:-:S05]  /*167d0*/  IMAD R0, R65, R52, R52 ;  /* 0x0000003441007224 */ /* 0x000fca00078e0234 */
[----:B0-----:R-:W-:Y:S02]  /*167e0*/  SHF.R.S32.HI R2, RZ, 0x1f, R0 ;  /* 0x0000001fff027819 */ /* 0x001fe40000011400 */
[----:B------:R-:W-:-:S04]  /*167f0*/  IADD3 R0, P1, PT, R67, R0, RZ ;  /* 0x0000000043007210 */ /* 0x000fc80007f3e0ff */
[----:B------:R-:W-:Y:S02]  /*16800*/  LEA.HI.X.SX32 R3, R67, R2, 0x1, P1 ;  /* 0x0000000243037211 */ /* 0x000fe400008f0eff */
[----:B-----5:R-:W-:-:S04]  /*16810*/  LEA R8, P1, R0, UR4, 0x3 ;  /* 0x0000000400087c11 */ /* 0x020fc8000f8218ff */
        /* <DEDUP_REMOVED lines=11> */
.L_x_90:
[----:B------:R-:W5:Y:S01]  /*168d0*/  LDCU UR4, c[0x0][0x39c] ;  /* 0x00007380ff0477ac */ /* 0x000f620008000800 */
[----:B------:R-:W-:Y:S01]  /*168e0*/  VIADD R0, R65, 0x1 ;  /* 0x0000000141007836 */ /* 0x000fe20000000000 */
[----:B0-----:R-:W-:Y:S01]  /*168f0*/  IADD3 R3, PT, PT, R67, 0x2, RZ ;  /* 0x0000000243037810 */ /* 0x001fe20007ffe0ff */
[----:B------:R-:W-:Y:S03]  /*16900*/  BSSY.RECONVERGENT B0, `(.L_x_91) ;  /* 0x0000014000007945 */ /* 0x000fe60003800200 */
        /* <DEDUP_REMOVED lines=19> */
.L_x_92:
[----:B------:R-:W-:Y:S05]  /*16a40*/  BSYNC.RECONVERGENT B0 ;  /* 0x0000000000007941 */ /* 0x000fea0003800200 */
.L_x_91:
        /* <DEDUP_REMOVED lines=18> */
.L_x_93:
        /* <DEDUP_REMOVED lines=20> */
[----:B------:R-:W-:-:S04]  /*16cb0*/  @P2 LOP3.LUT R55, R53, 0x80000, RZ, 0xfc, !PT ;  /* 0x0008000035372812 */ /* 0x000fc800078efcff */
[----:B------:R-:W-:-:S05]  /*16cc0*/  MOV R3, R55 ;  /* 0x0000003700037202 */ /* 0x000fca0000000f00 */
[----:B------:R0:W-:Y:S02]  /*16cd0*/  STG.E.64 desc[UR8][R8.64+0x18], R2 ;  /* 0x0000180208007986 */ /* 0x0001e4000c101b08 */
.L_x_95:
[----:B------:R-:W-:Y:S05]  /*16ce0*/  BSYNC.RECONVERGENT B0 ;  /* 0x0000000000007941 */ /* 0x000fea0003800200 */
.L_x_94:
        /* <DEDUP_REMOVED lines=18> */
.L_x_96:
        /* <DEDUP_REMOVED lines=23> */
.L_x_98:
[----:B------:R-:W-:Y:S05]  /*16f80*/  BSYNC.RECONVERGENT B0 ;  /* 0x0000000000007941 */ /* 0x000fea0003800200 */
.L_x_97:
        /* <DEDUP_REMOVED lines=16> */
[----:B------:R0:W-:Y:S01]  /*17090*/  STG.E.64 desc[UR8][R8.64+0x28], R2 ;  /* 0x0000280208007986 */ /* 0x0001e2000c101b08 */
[----:B------:R-:W-:Y:S05]  /*170a0*/  BRA `(.L_x_100) ;  /* 0x0000000000607947 */ /* 0x000fea0003800000 */
.L_x_99:
        /* <DEDUP_REMOVED lines=23> */
.L_x_101:
[----:B------:R-:W-:Y:S05]  /*17220*/  BSYNC.RECONVERGENT B0 ;  /* 0x0000000000007941 */ /* 0x000fea0003800200 */
.L_x_100:
[----:B------:R-:W5:Y:S01]  /*17230*/  LDCU.64 UR4, c[0x0][0x390] ;  /* 0x00007200ff0477ac */ /* 0x000f620008000a00 */
[----:B------:R-:W-:Y:S01]  /*17240*/  IMAD R53, R65, R52, R52 ;  /* 0x0000003441357224 */ /* 0x000fe200078e0234 */
[----:B------:R-:W-:-:S04]  /*17250*/  SHF.R.S32.HI R0, RZ, 0x1f, R67 ;  /* 0x0000001fff007819 */ /* 0x000fc80000011443 */
[----:B0-----:R-:W-:-:S04]  /*17260*/  IADD3 R2, P1, PT, R67, R53, RZ ;  /* 0x0000003543027210 */ /* 0x001fc80007f3e0ff */
[----:B------:R-:W-:Y:S02]  /*17270*/  LEA.HI.X.SX32 R3, R53, R0, 0x1, P1 ;  /* 0x0000000035037211 */ /* 0x000fe400008f0eff */
[----:B-----5:R-:W-:-:S04]  /*17280*/  LEA R22, P1, R2, UR4, 0x3 ;  /* 0x0000000402167c11 */ /* 0x020fc8000f8218ff */
[----:B------:R-:W-:Y:S01]  /*17290*/  LEA.HI.X R23, R2, UR5, R3, 0x3, P1 ;  /* 0x0000000502177c11 */ /* 0x000fe200088f1c03 */
[----:B------:R-:W-:Y:S08]  /*172a0*/  @P0 BRA `(.L_x_102) ;  /* 0x0000000000280947 */ /* 0x000ff00003800000 */
        /* <DEDUP_REMOVED lines=10> */
.L_x_102:
[----:B------:R-:W0:Y:S01]  /*17350*/  LDCU UR6, c[0x0][0x39c] ;  /* 0x00007380ff0677ac */ /* 0x000e220008000800 */
[----:B------:R-:W-:Y:S01]  /*17360*/  VIADD R2, R65, 0x1 ;  /* 0x0000000141027836 */ /* 0x000fe20000000000 */
[----:B------:R-:W-:Y:S01]  /*17370*/  BSSY.RECONVERGENT B0, `(.L_x_103) ;  /* 0x000000e000007945 */ /* 0x000fe20003800200 */
[----:B------:R-:W-:-:S03]  /*17380*/  VIADD R3, R67, 0x6 ;  /* 0x0000000643037836 */ /* 0x000fc60000000000 */
[----:B0-----:R-:W-:-:S04]  /*17390*/  ISETP.GE.AND P1, PT, R2, UR6, PT ;  /* 0x0000000602007c0c */ /* 0x001fc8000bf26270 */
[----:B------:R-:W-:-:S13]  /*173a0*/  ISETP.GE.OR P1, PT, R3, R52, P1 ;  /* 0x000000340300720c */ /* 0x000fda0000f26670 */
[----:B------:R-:W-:Y:S05]  /*173b0*/  @P1 BRA `(.L_x_104) ;  /* 0x0000000000241947 */ /* 0x000fea0003800000 */
[----:B------:R-:W5:Y:S01]  /*173c0*/  LDG.E.64 R2, desc[UR8][R22.64+0x30] ;  /* 0x0000300816027981 */ /* 0x000f62000c1e1b00 */
[----:B------:R-:W-:Y:S01]  /*173d0*/  MOV R8, R11 ;  /* 0x0000000b00087202 */ /* 0x000fe20000000f00 */
[----:B-----5:R-:W-:Y:S01]  /*173e0*/  DSETP.MAX.AND P1, P2, R10, R2, PT ;  /* 0x000000020a00722a */ /* 0x020fe20003a2f000 */
[----:B------:R-:W-:-:S05]  /*173f0*/  IMAD.MOV.U32 R9, RZ, RZ, R3 ;  /* 0x000000ffff097224 */ /* 0x000fca00078e0003 */
[----:B--234-:R-:W-:Y:S02]  /*17400*/  FSEL R55, R8, R9, P1 ;  /* 0x0000000908377208 */ /* 0x01cfe40000800000 */
[----:B------:R-:W-:-:S06]  /*17410*/  SEL R2, R10, R2, P1 ;  /* 0x000000020a027207 */ /* 0x000fcc0000800000 */
[----:B------:R-:W-:-:S05]  /*17420*/  @P2 LOP3.LUT R55, R9, 0x80000, RZ, 0xfc, !PT ;  /* 0x0008000009372812 */ /* 0x000fca00078efcff */
[----:B------:R-:W-:-:S05]  /*17430*/  IMAD.MOV.U32 R3, RZ, RZ, R55 ;  /* 0x000000ffff037224 */ /* 0x000fca00078e0037 */
[----:B------:R0:W-:Y:S02]  /*17440*/  STG.E.64 desc[UR8][R22.64+0x30], R2 ;  /* 0x0000300216007986 */ /* 0x0001e4000c101b08 */
.L_x_104:
[----:B------:R-:W-:Y:S05]  /*17450*/  BSYNC.RECONVERGENT B0 ;  /* 0x0000000000007941 */ /* 0x000fea0003800200 */
.L_x_103:
[----:B0-----:R-:W-:Y:S01]  /*17460*/  VIADD R3, R67, 0x7 ;  /* 0x0000000743037836 */ /* 0x001fe20000000000 */
[----:B------:R-:W-:Y:S06]  /*17470*/  @P0 BRA `(.L_x_105) ;  /* 0x0000000000280947 */ /* 0x000fec0003800000 */
        /* <DEDUP_REMOVED lines=10> */
.L_x_105:
[----:B------:R-:W0:Y:S01]  /*17520*/  LDCU UR6, c[0x0][0x39c] ;  /* 0x00007380ff0677ac */ /* 0x000e220008000800 */
[----:B------:R-:W-:Y:S01]  /*17530*/  VIADD R2, R65, 0x1 ;  /* 0x0000000141027836 */ /* 0x000fe20000000000 */
[----:B------:R-:W-:Y:S04]  /*17540*/  BSSY.RECONVERGENT B0, `(.L_x_106) ;  /* 0x000000d000007945 */ /* 0x000fe80003800200 */
[----:B0-----:R-:W-:-:S04]  /*17550*/  ISETP.GE.AND P1, PT, R2, UR6, PT ;  /* 0x0000000602007c0c */ /* 0x001fc8000bf26270 */
[----:B------:R-:W-:-:S13]  /*17560*/  ISETP.GE.OR P1, PT, R3, R52, P1 ;  /* 0x000000340300720c */ /* 0x000fda0000f26670 */
[----:B------:R-:W-:Y:S05]  /*17570*/  @P1 BRA `(.L_x_107) ;  /* 0x0000000000241947 */ /* 0x000fea0003800000 */
        /* <DEDUP_REMOVED lines=9> */
.L_x_107:
[----:B------:R-:W-:Y:S05]  /*17610*/  BSYNC.RECONVERGENT B0 ;  /* 0x0000000000007941 */ /* 0x000fea0003800200 */
.L_x_106:
[----:B------:R-:W-:Y:S01]  /*17620*/  IADD3 R2, PT, PT, R53, R52, RZ ;  /* 0x0000003435027210 */ /* 0x000fe20007ffe0ff */
[----:B-1-34-:R-:W-:Y:S01]  /*17630*/  VIADD R60, R65, 0x2 ;  /* 0x00000002413c7836 */ /* 0x01afe20000000000 */
[----:B------:R-:W-:Y:S06]  /*17640*/  @P0 BRA `(.L_x_108) ;  /* 0x0000000000340947 */ /* 0x000fec0003800000 */
[----:B0-----:R-:W0:Y:S01]  /*17650*/  LDC.64 R8, c[0x0][0x390] ;  /* 0x0000e400ff087b82 */ /* 0x001e220000000a00 */
[----:B------:R-:W-:-:S04]  /*17660*/  IMAD.IADD R11, R67, 0x1, R2 ;  /* 0x00000001430b7824 */ /* 0x000fc800078e0202 */
[----:B0-----:R-:W-:-:S05]  /*17670*/  IMAD.WIDE R8, R11, 0x8, R8 ;  /* 0x000000080b087825 */ /* 0x001fca00078e0208 */
[----:B------:R-:W3:Y:S01]  /*17680*/  LDG.E.64 R10, desc[UR8][R8.64] ;  /* 0x00000008080a7981 */ /* 0x000ee2000c1e1b00 */
[----:B------:R-:W-:Y:S01]  /*17690*/  IMAD.MOV.U32 R23, RZ, RZ, R133 ;  /* 0x000000ffff177224 */ /* 0x000fe200078e0085 */
[----:B---3--:R-:W-:Y:S01]  /*176a0*/  DSETP.MAX.AND P1, P2, R10, R132, PT ;  /* 0x000000840a00722a */ /* 0x008fe20003a2f000 */
[----:B------:R-:W-:-:S05]  /*176b0*/  IMAD.MOV.U32 R22, RZ, RZ, R11 ;  /* 0x000000ffff167224 */ /* 0x000fca00078e000b */
[----:B------:R-:W-:Y:S02]  /*176c0*/  FSEL R53, R22, R23, P1 ;  /* 0x0000001716357208 */ /* 0x000fe40000800000 */
[----:B------:R-:W-:-:S06]  /*176d0*/  SEL R10, R10, R132, P1 ;  /* 0x000000840a0a7207 */ /* 0x000fcc0000800000 */
[----:B------:R-:W-:-:S05]  /*176e0*/  @P2 LOP3.LUT R53, R23, 0x80000, RZ, 0xfc, !PT ;  /* 0x0008000017352812 */ /* 0x000fca00078efcff */
[----:B------:R-:W-:-:S05]  /*176f0*/  IMAD.MOV.U32 R11, RZ, RZ, R53 ;  /* 0x000000ffff0b7224 */ /* 0x000fca00078e0035 */
[----:B------:R0:W-:Y:S01]  /*17700*/  STG.E.64 desc[UR8][R8.64], R10 ;  /* 0x0000000a08007986 */ /* 0x0001e2000c101b08 */
[----:B------:R-:W-:Y:S05]  /*17710*/  BRA `(.L_x_109) ;  /* 0x0000000000487947 */ /* 0x000fea0003800000 */
.L_x_108:
[----:B------:R-:W1:Y:S01]  /*17720*/  LDCU UR6, c[0x0][0x39c] ;  /* 0x00007380ff0677ac */ /* 0x000e620008000800 */
[----:B------:R-:W-:Y:S01]  /*17730*/  BSSY.RECONVERGENT B0, `(.L_x_109) ;  /* 0x0000010000007945 */ /* 0x000fe20003800200 */
[----:B-1----:R-:W-:-:S04]  /*17740*/  ISETP.GE.AND P1, PT, R60, UR6, PT ;  /* 0x000000063c007c0c */ /* 0x002fc8000bf26270 */
[----:B------:R-:W-:-:S13]  /*17750*/  ISETP.GE.OR P1, PT, R67, R52, P1 ;  /* 0x000000344300720c */ /* 0x000fda0000f26670 */
[----:B------:R-:W-:Y:S05]  /*17760*/  @P1 BRA `(.L_x_110) ;  /* 0x0000000000301947 */ /* 0x000fea0003800000 */
        /* <DEDUP_REMOVED lines=11> */
[----:B------:R1:W-:Y:S02]  /*17820*/  STG.E.64 desc[UR8][R10.64], R8 ;  /* 0x000000080a007986 */ /* 0x0003e4000c101b08 */
.L_x_110:
[----:B------:R-:W-:Y:S05]  /*17830*/  BSYNC.RECONVERGENT B0 ;  /* 0x0000000000007941 */ /* 0x000fea0003800200 */
.L_x_109:
[----:B01----:R-:W-:-:S04]  /*17840*/  IADD3 R8, P1, PT, R67, R2, RZ ;  /* 0x0000000243087210 */ /* 0x003fc80007f3e0ff */
[----:B------:R-:W-:Y:S02]  /*17850*/  LEA.HI.X.SX32 R9, R2, R0, 0x1, P1 ;  /* 0x0000000002097211 */ /* 0x000fe400008f0eff */
[----:B--2---:R-:W-:-:S04]  /*17860*/  LEA R54, P1, R8, UR4, 0x3 ;  /* 0x0000000408367c11 */ /* 0x004fc8000f8218ff */
[----:B------:R-:W-:Y:S01]  /*17870*/  LEA.HI.X R55, R8, UR5, R9, 0x3, P1 ;  /* 0x0000000508377c11 */ /* 0x000fe200088f1c09 */
[----:B------:R-:W-:Y:S08]  /*17880*/  @P0 BRA `(.L_x_111) ;  /* 0x0000000000280947 */ /* 0x000ff00003800000 */
        /* <DEDUP_REMOVED lines=10> */
.L_x_111:
[----:B------:R-:W0:Y:S01]  /*17930*/  LDCU UR6, c[0x0][0x39c] ;  /* 0x00007380ff0677ac */ /* 0x000e220008000800 */
[----:B------:R-:W-:Y:S01]  /*17940*/  VIADD R9, R67, 0x1 ;  /* 0x0000000143097836 */ /* 0x000fe20000000000 */
[----:B------:R-:W-:Y:S01]  /*17950*/  BSSY.RECONVERGENT B0, `(.L_x_112) ;  /* 0x000000d000007945 */ /* 0x000fe20003800200 */
[----:B0-----:R-:W-:-:S04]  /*17960*/  ISETP.GE.AND P1, PT, R60, UR6, PT ;  /* 0x000000063c007c0c */ /* 0x001fc8000bf26270 */
[----:B------:R-:W-:-:S13]  /*17970*/  ISETP.GE.OR P1, PT, R9, R52, P1 ;  /* 0x000000340900720c */ /* 0x000fda0000f26670 */
[----:B------:R-:W-:Y:S05]  /*17980*/  @P1 BRA `(.L_x_113) ;  /* 0x0000000000241947 */ /* 0x000fea0003800000 */
        /* <DEDUP_REMOVED lines=9> */
.L_x_113:
[----:B------:R-:W-:Y:S05]  /*17a20*/  BSYNC.RECONVERGENT B0 ;  /* 0x0000000000007941 */ /* 0x000fea0003800200 */
.L_x_112:
[----:B------:R-:W-:Y:S05]  /*17a30*/  @P0 BRA `(.L_x_114) ;  /* 0x0000000000280947 */ /* 0x000fea0003800000 */
        /* <DEDUP_REMOVED lines=10> */
.L_x_114:
[----:B------:R-:W1:Y:S01]  /*17ae0*/  LDCU UR6, c[0x0][0x39c] ;  /* 0x00007380ff0677ac */ /* 0x000e620008000800 */
[----:B0-----:R-:W-:Y:S01]  /*17af0*/  VIADD R9, R67, 0x2 ;  /* 0x0000000243097836 */ /* 0x001fe20000000000 */
[----:B------:R-:W-:Y:S01]  /*17b00*/  BSSY.RECONVERGENT B0, `(.L_x_115) ;  /* 0x000000d000007945 */ /* 0x000fe20003800200 */
[----:B-1----:R-:W-:-:S04]  /*17b10*/  ISETP.GE.AND P1, PT, R60, UR6, PT ;  /* 0x000000063c007c0c */ /* 0x002fc8000bf26270 */
[----:B------:R-:W-:-:S13]  /*17b20*/  ISETP.GE.OR P1, PT, R9, R52, P1 ;  /* 0x000000340900720c */ /* 0x000fda0000f26670 */
[----:B------:R-:W-:Y:S05]  /*17b30*/  @P1 BRA `(.L_x_116) ;  /* 0x0000000000241947 */ /* 0x000fea0003800000 */
        /* <DEDUP_REMOVED lines=9> */
.L_x_116:
[----:B------:R-:W-:Y:S05]  /*17bd0*/  BSYNC.RECONVERGENT B0 ;  /* 0x0000000000007941 */ /* 0x000fea0003800200 */
.L_x_115:
[----:B0-----:R-:W-:Y:S01]  /*17be0*/  VIADD R9, R67, 0x3 ;  /* 0x0000000343097836 */ /* 0x001fe20000000000 */
[----:B------:R-:W-:Y:S06]  /*17bf0*/  @P0 BRA `(.L_x_117) ;  /* 0x0000000000280947 */ /* 0x000fec0003800000 */
        /* <DEDUP_REMOVED lines=10> */
.L_x_117:
[----:B------:R-:W0:Y:S01]  /*17ca0*/  LDCU UR6, c[0x0][0x39c] ;  /* 0x00007380ff0677ac */ /* 0x000e220008000800 */
        /* <DEDUP_REMOVED lines=13> */
.L_x_119:
[----:B------:R-:W-:Y:S05]  /*17d80*/  BSYNC.RECONVERGENT B0 ;  /* 0x0000000000007941 */ /* 0x000fea0003800200 */
.L_x_118:
[----:B01----:R-:W-:Y:S01]  /*17d90*/  VIADD R11, R67, 0x4 ;  /* 0x00000004430b7836 */ /* 0x003fe20000000000 */
[----:B------:R-:W-:Y:S06]  /*17da0*/  @P0 BRA `(.L_x_120) ;  /* 0x0000000000280947 */ /* 0x000fec0003800000 */
        /* <DEDUP_REMOVED lines=10> */
.L_x_120:
        /* <DEDUP_REMOVED lines=14> */
.L_x_122:
[----:B------:R-:W-:Y:S05]  /*17f30*/  BSYNC.RECONVERGENT B0 ;  /* 0x0000000000007941 */ /* 0x000fea0003800200 */
.L_x_121:
        /* <DEDUP_REMOVED lines=12> */
.L_x_123:
        /* <DEDUP_REMOVED lines=11> */
[----:B------:R-:W-:-:S04]  /*180b0*/  @P2 LOP3.LUT R53, R37, 0x80000, RZ, 0xfc, !PT ;  /* 0x0008000025352812 */ /* 0x000fc800078efcff */
[----:B------:R-:W-:-:S05]  /*180c0*/  MOV R23, R53 ;  /* 0x0000003500177202 */ /* 0x000fca0000000f00 */
[----:B------:R0:W-:Y:S02]  /*180d0*/  STG.E.64 desc[UR8][R54.64+0x28], R22 ;  /* 0x0000281636007986 */ /* 0x0001e4000c101b08 */
.L_x_125:
[----:B------:R-:W-:Y:S05]  /*180e0*/  BSYNC.RECONVERGENT B0 ;  /* 0x0000000000007941 */ /* 0x000fea0003800200 */
.L_x_124:
[----:B01----:R-:W-:Y:S01]  /*180f0*/  VIADD R23, R67, 0x6 ;  /* 0x0000000643177836 */ /* 0x003fe20000000000 */
        /* <DEDUP_REMOVED lines=11> */
.L_x_126:
        /* <DEDUP_REMOVED lines=14> */
.L_x_128:
[----:B------:R-:W-:Y:S05]  /*18290*/  BSYNC.RECONVERGENT B0 ;  /* 0x0000000000007941 */ /* 0x000fea0003800200 */
.L_x_127:
        /* <DEDUP_REMOVED lines=11> */
.L_x_129:
[----:B------:R-:W1:Y:S01]  /*18350*/  LDCU UR6, c[0x0][0x39c] ;  /* 0x00007380ff0677ac */ /* 0x000e620008000800 */
[----:B------:R-:W-:Y:S01]  /*18360*/  BSSY.RECONVERGENT B0, `(.L_x_130) ;  /* 0x000000d000007945 */ /* 0x000fe20003800200 */
[----:B-1----:R-:W-:-:S04]  /*18370*/  ISETP.GE.AND P1, PT, R60, UR6, PT ;  /* 0x000000063c007c0c */ /* 0x002fc8000bf26270 */
[----:B------:R-:W-:-:S13]  /*18380*/  ISETP.GE.OR P1, PT, R3, R52, P1 ;  /* 0x000000340300720c */ /* 0x000fda0000f26670 */
[----:B------:R-:W-:Y:S05]  /*18390*/  @P1 BRA `(.L_x_131) ;  /* 0x0000000000241947 */ /* 0x000fea0003800000 */
[----:B0-----:R-:W2:Y:S01]  /*183a0*/  LDG.E.64 R26, desc[UR8][R54.64+0x38] ;  /* 0x00003808361a7981 */ /* 0x001ea2000c1e1b00 */
        /* <DEDUP_REMOVED lines=8> */
.L_x_131:
[----:B------:R-:W-:Y:S05]  /*18430*/  BSYNC.RECONVERGENT B0 ;  /* 0x0000000000007941 */ /* 0x000fea0003800200 */
.L_x_130:
[----:B------:R-:W-:Y:S02]  /*18440*/  IMAD.IADD R2, R2, 0x1, R52 ;  /* 0x0000000102027824 */ /* 0x000fe400078e0234 */
[----:B------:R-:W-:Y:S01]  /*18450*/  VIADD R10, R65, 0x3 ;  /* 0x00000003410a7836 */ /* 0x000fe20000000000 */
[----:B------:R-:W-:Y:S06]  /*18460*/  @P0 BRA `(.L_x_132) ;  /* 0x0000000000340947 */ /* 0x000fec0003800000 */
[----:B012---:R-:W0:Y:S01]  /*18470*/  LDC.64 R26, c[0x0][0x390] ;  /* 0x0000e400ff1a7b82 */ /* 0x007e220000000a00 */
[----:B------:R-:W-:-:S04]  /*18480*/  IMAD.IADD R37, R67, 0x1, R2 ;  /* 0x0000000143257824 */ /* 0x000fc800078e0202 */
        /* <DEDUP_REMOVED lines=11> */
.L_x_132:
[----:B------:R-:W3:Y:S01]  /*18540*/  LDCU UR6, c[0x0][0x39c] ;  /* 0x00007380ff0677ac */ /* 0x000ee20008000800 */
[----:B------:R-:W-:Y:S01]  /*18550*/  BSSY.RECONVERGENT B0, `(.L_x_133) ;  /* 0x0000010000007945 */ /* 0x000fe20003800200 */
[----:B---3--:R-:W-:-:S04]  /*18560*/  ISETP.GE.AND P1, PT, R10, UR6, PT ;  /* 0x000000060a007c0c */ /* 0x008fc8000bf26270 */
[----:B------:R-:W-:-:S13]  /*18570*/  ISETP.GE.OR P1, PT, R67, R52, P1 ;  /* 0x000000344300720c */ /* 0x000fda0000f26670 */
[----:B------:R-:W-:Y:S05]  /*18580*/  @P1 BRA `(.L_x_134) ;  /* 0x0000000000301947 */ /* 0x000fea0003800000 */
[----:B012---:R-:W0:Y:S01]  /*18590*/  LDC.64 R26, c[0x0][0x390] ;  /* 0x0000e400ff1a7b82 */ /* 0x007e220000000a00 */
[----:B------:R-:W-:-:S04]  /*185a0*/  IMAD.IADD R37, R67, 0x1, R2 ;  /* 0x0000000143257824 */ /* 0x000fc800078e0202 */
[----:B0-----:R-:W-:-:S05]  /*185b0*/  IMAD.WIDE R36, R37, 0x8, R26 ;  /* 0x0000000825247825 */ /* 0x001fca00078e021a */
        /* <DEDUP_REMOVED lines=9> */
.L_x_134:
[----:B------:R-:W-:Y:S05]  /*18650*/  BSYNC.RECONVERGENT B0 ;  /* 0x0000000000007941 */ /* 0x000fea0003800200 */
.L_x_133:
[----:B------:R-:W-:-:S04]  /*18660*/  IADD3 R8, P1, PT, R67, R2, RZ ;  /* 0x0000000243087210 */ /* 0x000fc80007f3e0ff */
[----:B0123--:R-:W-:Y:S02]  /*18670*/  LEA.HI.X.SX32 R27, R2, R0, 0x1, P1 ;  /* 0x00000000021b7211 */ /* 0x00ffe400008f0eff */
[----:B------:R-:W-:-:S04]  /*18680*/  LEA R54, P1, R8, UR4, 0x3 ;  /* 0x0000000408367c11 */ /* 0x000fc8000f8218ff */
[----:B------:R-:W-:Y:S01]  /*18690*/  LEA.HI.X R55, R8, UR5, R27, 0x3, P1 ;  /* 0x0000000508377c11 */ /* 0x000fe200088f1c1b */
[----:B------:R-:W-:Y:S01]  /*186a0*/  VIADD R27, R67, 0x1 ;  /* 0x00000001431b7836 */ /* 0x000fe20000000000 */
[----:B------:R-:W-:Y:S07]  /*186b0*/  @P0 BRA `(.L_x_135) ;  /* 0x0000000000280947 */ /* 0x000fee0003800000 */
        /* <DEDUP_REMOVED lines=10> */
.L_x_135:
        /* <DEDUP_REMOVED lines=14> */
.L_x_137:
[----:B------:R-:W-:Y:S05]  /*18840*/  BSYNC.RECONVERGENT B0 ;  /* 0x0000000000007941 */ /* 0x000fea0003800200 */
.L_x_136:
[----:B0-----:R-:W-:Y:S01]  /*18850*/  VIADD R37, R67, 0x2 ;  /* 0x0000000243257836 */ /* 0x001fe20000000000 */
        /* <DEDUP_REMOVED lines=11> */
.L_x_138:
        /* <DEDUP_REMOVED lines=14> */
.L_x_140:
[----:B------:R-:W-:Y:S05]  /*189f0*/  BSYNC.RECONVERGENT B0 ;  /* 0x0000000000007941 */ /* 0x000fea0003800200 */
.L_x_139:
        /* <DEDUP_REMOVED lines=11> */
.L_x_141:
[----:B------:R-:W1:Y:S01]  /*18ab0*/  LDCU UR6, c[0x0][0x39c] ;  /* 0x00007380ff0677ac */ /* 0x000e620008000800 */
[----:B------:R-:W-:Y:S01]  /*18ac0*/  BSSY.RECONVERGENT B0, `(.L_x_142) ;  /* 0x000000d000007945 */ /* 0x000fe20003800200 */
[----:B-1----:R-:W-:-:S04]  /*18ad0*/  ISETP.GE.AND P1, PT, R10, UR6, PT ;  /* 0x000000060a007c0c */ /* 0x002fc8000bf26270 */
[----:B------:R-:W-:-:S13]  /*18ae0*/  ISETP.GE.OR P1, PT, R9, R52, P1 ;  /* 0x000000340900720c */ /* 0x000fda0000f26670 */
        /* <DEDUP_REMOVED lines=10> */
.L_x_143:
[----:B------:R-:W-:Y:S05]  /*18b90*/  BSYNC.RECONVERGENT B0 ;  /* 0x0000000000007941 */ /* 0x000fea0003800200 */
.L_x_142:
[----:B------:R-:W-:Y:S05]  /*18ba0*/  @P0 BRA `(.L_x_144) ;  /* 0x0000000000280947 */ /* 0x000fea0003800000 */
[----:B-12---:R-:W2:Y:S01]  /*18bb0*/  LDG.E.64 R14, desc[UR8][R54.64+0x20] ;  /* 0x00002008360e7981 */ /* 0x006ea2000c1e1b00 */
[----:B------:R-:W-:Y:S01]  /*18bc0*/  MOV R53, R25 ;  /* 0x0000001900357202 */ /* 0x000fe20000000f00 */
[----:B--2---:R-:W-:Y:S01]  /*18bd0*/  DSETP.MAX.AND P1, P2, R14, R24, PT ;  /* 0x000000180e00722a */ /* 0x004fe20003a2f000 */
[----:B------:R-:W-:-:S05]  /*18be0*/  IMAD.MOV.U32 R8, RZ, RZ, R15 ;  /* 0x000000ffff087224 */ /* 0x000fca00078e000f */
[----:B0-----:R-:W-:Y:S02]  /*18bf0*/  FSEL R57, R8, R53, P1 ;  /* 0x0000003508397208 */ /* 0x001fe40000800000 */
[----:B------:R-:W-:-:S06]  /*18c00*/  SEL R14, R14, R24, P1 ;  /* 0x000000180e0e7207 */ /* 0x000fcc0000800000 */
[----:B------:R-:W-:-:S05]  /*18c10*/  @P2 LOP3.LUT R57, R53, 0x80000, RZ, 0xfc, !PT ;  /* 0x0008000035392812 */ /* 0x000fca00078efcff */
[----:B------:R-:W-:-:S05]  /*18c20*/  IMAD.MOV.U32 R15, RZ, RZ, R57 ;  /* 0x000000ffff0f7224 */ /* 0x000fca00078e0039 */
[----:B------:R0:W-:Y:S01]  /*18c30*/  STG.E.64 desc[UR8][R54.64+0x20], R14 ;  /* 0x0000200e36007986 */ /* 0x0001e2000c101b08 */
[----:B------:R-:W-:Y:S05]  /*18c40*/  BRA `(.L_x_145) ;  /* 0x00000000003c7947 */ /* 0x000fea0003800000 */
.L_x_144:
[----:B------:R-:W3:Y:S01]  /*18c50*/  LDCU UR6, c[0x0][0x39c] ;  /* 0x00007380ff0677ac */ /* 0x000ee20008000800 */
[----:B------:R-:W-:Y:S01]  /*18c60*/  BSSY.RECONVERGENT B0, `(.L_x_145) ;  /* 0x000000d000007945 */ /* 0x000fe20003800200 */
[----:B---3--:R-:W-:-:S04]  /*18c70*/  ISETP.GE.AND P1, PT, R10, UR6, PT ;  /* 0x000000060a007c0c */ /* 0x008fc8000bf26270 */
[----:B------:R-:W-:-:S13]  /*18c80*/  ISETP.GE.OR P1, PT, R11, R52, P1 ;  /* 0x000000340b00720c */ /* 0x000fda0000f26670 */
[----:B------:R-:W-:Y:S05]  /*18c90*/  @P1 BRA `(.L_x_146) ;  /* 0x0000000000241947 */ /* 0x000fea0003800000 */
[----:B-12---:R-:W2:Y:S01]  /*18ca0*/  LDG.E.64 R14, desc[UR8][R54.64+0x20] ;  /* 0x00002008360e7981 */ /* 0x006ea2000c1e1b00 */
[----:B------:R-:W-:Y:S01]  /*18cb0*/  IMAD.MOV.U32 R8, RZ, RZ, R25 ;  /* 0x000000ffff087224 */ /* 0x000fe200078e0019 */
[----:B--2---:R-:W-:Y:S01]  /*18cc0*/  DSETP.MAX.AND P1, P2, R24, R14, PT ;  /* 0x0000000e1800722a */ /* 0x004fe20003a2f000 */
[----:B------:R-:W-:-:S05]  /*18cd0*/  IMAD.MOV.U32 R53, RZ, RZ, R15 ;  /* 0x000000ffff357224 */ /* 0x000fca00078e000f */
[----:B0-----:R-:W-:Y:S02]  /*18ce0*/  FSEL R57, R8, R53, P1 ;  /* 0x0000003508397208 */ /* 0x001fe40000800000 */
[----:B------:R-:W-:-:S06]  /*18cf0*/  SEL R14, R24, R14, P1 ;  /* 0x0000000e180e7207 */ /* 0x000fcc0000800000 */
[----:B------:R-:W-:-:S05]  /*18d00*/  @P2 LOP3.LUT R57, R53, 0x80000, RZ, 0xfc, !PT ;  /* 0x0008000035392812 */ /* 0x000fca00078efcff */
[----:B------:R-:W-:-:S05]  /*18d10*/  IMAD.MOV.U32 R15, RZ, RZ, R57 ;  /* 0x000000ffff0f7224 */ /* 0x000fca00078e0039 */
[----:B------:R3:W-:Y:S02]  /*18d20*/  STG.E.64 desc[UR8][R54.64+0x20], R14 ;  /* 0x0000200e36007986 */ /* 0x0007e4000c101b08 */
.L_x_146:
[----:B------:R-:W-:Y:S05]  /*18d30*/  BSYNC.RECONVERGENT B0 ;  /* 0x0000000000007941 */ /* 0x000fea0003800200 */
.L_x_145:
[----:B------:R-:W-:Y:S05]  /*18d40*/  @P0 BRA `(.L_x_147) ;  /* 0x0000000000280947 */ /* 0x000fea0003800000 */
[----:B0123--:R-:W2:Y:S01]  /*18d50*/  LDG.E.64 R14, desc[UR8][R54.64+0x28] ;  /* 0x00002808360e7981 */ /* 0x00fea2000c1e1b00 */
        /* <DEDUP_REMOVED lines=9> */
.L_x_147:
[----:B------:R-:W4:Y:S01]  /*18df0*/  LDCU UR6, c[0x0][0x39c] ;  /* 0x00007380ff0677ac */ /* 0x000f220008000800 */
[----:B------:R-:W-:Y:S01]  /*18e00*/  BSSY.RECONVERGENT B0, `(.L_x_148) ;  /* 0x000000d000007945 */ /* 0x000fe20003800200 */
[----:B----4-:R-:W-:-:S04]  /*18e10*/  ISETP.GE.AND P1, PT, R10, UR6, PT ;  /* 0x000000060a007c0c */ /* 0x010fc8000bf26270 */
[----:B------:R-:W-:-:S13]  /*18e20*/  ISETP.GE.OR P1, PT, R21, R52, P1 ;  /* 0x000000341500720c */ /* 0x000fda0000f26670 */
[----:B------:R-:W-:Y:S05]  /*18e30*/  @P1 BRA `(.L_x_149) ;  /* 0x0000000000241947 */ /* 0x000fea0003800000 */
[----:B0123--:R-:W2:Y:S01]  /*18e40*/  LDG.E.64 R14, desc[UR8][R54.64+0x28] ;  /* 0x00002808360e7981 */ /* 0x00fea2000c1e1b00 */
        /* <DEDUP_REMOVED lines=8> */
.L_x_149:
[----:B------:R-:W-:Y:S05]  /*18ed0*/  BSYNC.RECONVERGENT B0 ;  /* 0x0000000000007941 */ /* 0x000fea0003800200 */
.L_x_148:
[----:B------:R-:W-:Y:S05]  /*18ee0*/  @P0 BRA `(.L_x_150) ;  /* 0x0000000000280947 */ /* 0x000fea0003800000 */
[----:B01234-:R-:W2:Y:S01]  /*18ef0*/  LDG.E.64 R14, desc[UR8][R54.64+0x30] ;  /* 0x00003008360e7981 */ /* 0x01fea2000c1e1b00 */
        /* <DEDUP_REMOVED lines=9> */
.L_x_150:
[----:B------:R-:W5:Y:S01]  /*18f90*/  LDCU UR6, c[0x0][0x39c] ;  /* 0x00007380ff0677ac */ /* 0x000f620008000800 */
[----:B------:R-:W-:Y:S01]  /*18fa0*/  BSSY.RECONVERGENT B0, `(.L_x_151) ;  /* 0x000000d000007945 */ /* 0x000fe20003800200 */
[----:B-----5:R-:W-:-:S04]  /*18fb0*/  ISETP.GE.AND P1, PT, R10, UR6, PT ;  /* 0x000000060a007c0c */ /* 0x020fc8000bf26270 */
[----:B------:R-:W-:-:S13]  /*18fc0*/  ISETP.GE.OR P1, PT, R23, R52, P1 ;  /* 0x000000341700720c */ /* 0x000fda0000f26670 */
        /* <DEDUP_REMOVED lines=10> */
.L_x_152:
[----:B------:R-:W-:Y:S05]  /*19070*/  BSYNC.RECONVERGENT B0 ;  /* 0x0000000000007941 */ /* 0x000fea0003800200 */
.L_x_151:
        /* <DEDUP_REMOVED lines=11> */
.L_x_153:
        /* <DEDUP_REMOVED lines=14> */
.L_x_155:
[----:B------:R-:W-:Y:S05]  /*19210*/  BSYNC.RECONVERGENT B0 ;  /* 0x0000000000007941 */ /* 0x000fea0003800200 */
.L_x_154:
[----:B------:R-:W-:Y:S02]  /*19220*/  IMAD.IADD R2, R2, 0x1, R52 ;  /* 0x0000000102027824 */ /* 0x000fe400078e0234 */
[----:B------:R-:W-:Y:S01]  /*19230*/  VIADD R10, R65, 0x4 ;  /* 0x00000004410a7836 */ /* 0x000fe20000000000 */
[----:B------:R-:W-:Y:S06]  /*19240*/  @P0 BRA `(.L_x_156) ;  /* 0x0000000000340947 */ /* 0x000fec0003800000 */
[----:B01234-:R-:W0:Y:S01]  /*19250*/  LDC.64 R14, c[0x0][0x390] ;  /* 0x0000e400ff0e7b82 */ /* 0x01fe220000000a00 */
        /* <DEDUP_REMOVED lines=12> */
.L_x_156:
[----:B------:R-:W5:Y:S01]  /*19320*/  LDCU UR6, c[0x0][0x39c] ;  /* 0x00007380ff0677ac */ /* 0x000f620008000800 */
[----:B------:R-:W-:Y:S01]  /*19330*/  BSSY.RECONVERGENT B0, `(.L_x_157) ;  /* 0x0000010000007945 */ /* 0x000fe20003800200 */
[----:B-----5:R-:W-:-:S04]  /*19340*/  ISETP.GE.AND P1, PT, R10, UR6, PT ;  /* 0x000000060a007c0c */ /* 0x020fc8000bf26270 */
[----:B------:R-:W-:-:S13]  /*19350*/  ISETP.GE.OR P1, PT, R67, R52, P1 ;  /* 0x000000344300720c */ /* 0x000fda0000f26670 */
[----:B------:R-:W-:Y:S05]  /*19360*/  @P1 BRA `(.L_x_158) ;  /* 0x0000000000301947 */ /* 0x000fea0003800000 */
        /* <DEDUP_REMOVED lines=12> */
.L_x_158:
[----:B------:R-:W-:Y:S05]  /*19430*/  BSYNC.RECONVERGENT B0 ;  /* 0x0000000000007941 */ /* 0x000fea0003800200 */
.L_x_157:
[----:B------:R-:W-:-:S04]  /*19440*/  IADD3 R8, P1, PT, R67, R2, RZ ;  /* 0x0000000243087210 */ /* 0x000fc80007f3e0ff */
[----:B01234-:R-:W-:Y:S02]  /*19450*/  LEA.HI.X.SX32 R15, R2, R0, 0x1, P1 ;  /* 0x00000000020f7211 */ /* 0x01ffe400008f0eff */
[----:B------:R-:W-:-:S04]  /*19460*/  LEA R14, P1, R8, UR4, 0x3 ;  /* 0x00000004080e7c11 */ /* 0x000fc8000f8218ff */
[----:B------:R-:W-:Y:S01]  /*19470*/  LEA.HI.X R15, R8, UR5, R15, 0x3, P1 ;  /* 0x00000005080f7c11 */ /* 0x000fe200088f1c0f */
[----:B------:R-:W-:Y:S08]  /*19480*/  @P0 BRA `(.L_x_159) ;  /* 0x0000000000280947 */ /* 0x000ff00003800000 */
        /* <DEDUP_REMOVED lines=10> */
.L_x_159:
        /* <DEDUP_REMOVED lines=14> */
.L_x_161:
[----:B------:R-:W-:Y:S05]  /*19610*/  BSYNC.RECONVERGENT B0 ;  /* 0x0000000000007941 */ /* 0x000fea0003800200 */
.L_x_160:
[----:B------:R-:W-:Y:S05]  /*19620*/  @P0 BRA `(.L_x_162) ;  /* 0x0000000000280947 */ /* 0x000fea0003800000 */
[----:B01----:R-:W2:Y:S01]  /*19630*/  LDG.E.64 R24, desc[UR8][R14.64+0x10] ;  /* 0x000010080e187981 */ /* 0x003ea2000c1e1b00 */
        /* <DEDUP_REMOVED lines=9> */
.L_x_162:
[----:B------:R-:W2:Y:S01]  /*196d0*/  LDCU UR6, c[0x0][0x39c] ;  /* 0x00007380ff0677ac */ /* 0x000ea20008000800 */
[----:B------:R-:W-:Y:S01]  /*196e0*/  BSSY.RECONVERGENT B0, `(.L_x_163) ;  /* 0x000000d000007945 */ /* 0x000fe20003800200 */
[----:B--2---:R-:W-:-:S04]  /*196f0*/  ISETP.GE.AND P1, PT, R10, UR6, PT ;  /* 0x000000060a007c0c */ /* 0x004fc8000bf26270 */
[----:B------:R-:W-:-:S13]  /*19700*/  ISETP.GE.OR P1, PT, R37, R52, P1 ;  /* 0x000000342500720c */ /* 0x000fda0000f26670 */
[----:B------:R-:W-:Y:S05]  /*19710*/  @P1 BRA `(.L_x_164) ;  /* 0x0000000000241947 */ /* 0x000fea0003800000 */
[----:B01----:R-:W2:Y:S01]  /*19720*/  LDG.E.64 R24, desc[UR8][R14.64+0x10] ;  /* 0x000010080e187981 */ /* 0x003ea2000c1e1b00 */
        /* <DEDUP_REMOVED lines=8> */
.L_x_164:
[----:B------:R-:W-:Y:S05]  /*197b0*/  BSYNC.RECONVERGENT B0 ;  /* 0x0000000000007941 */ /* 0x000fea0003800200 */
.L_x_163:
        /* <DEDUP_REMOVED lines=11> */
.L_x_165:
        /* <DEDUP_REMOVED lines=14> */
.L_x_167:
[----:B------:R-:W-:Y:S05]  /*19950*/  BSYNC.RECONVERGENT B0 ;  /* 0x0000000000007941 */ /* 0x000fea0003800200 */
.L_x_166:
[----:B------:R-:W-:Y:S05]  /*19960*/  @P0 BRA `(.L_x_168) ;  /* 0x0000000000280947 */ /* 0x000fea0003800000 */
[----:B0---4-:R-:W4:Y:S01]  /*19970*/  LDG.E.64 R12, desc[UR8][R14.64+0x20] ;  /* 0x000020080e0c7981 */ /* 0x011f22000c1e1b00 */
[----:B-123--:R-:W-:Y:S01]  /*19980*/  IMAD.MOV.U32 R25, RZ, RZ, R29 ;  /* 0x000000ffff197224 */ /* 0x00efe200078e001d */
[----:B----4-:R-:W-:Y:S01]  /*19990*/  DSETP.MAX.AND P1, P2, R12, R28, PT ;  /* 0x0000001c0c00722a */ /* 0x010fe20003a2f000 */
[----:B------:R-:W-:-:S05]  /*199a0*/  MOV R8, R13 ;  /* 0x0000000d00087202 */ /* 0x000fca0000000f00 */
[----:B------:R-:W-:Y:S02]  /*199b0*/  FSEL R31, R8, R25, P1 ;  /* 0x00000019081f7208 */ /* 0x000fe40000800000 */
[----:B------:R-:W-:-:S06]  /*199c0*/  SEL R12, R12, R28, P1 ;  /* 0x0000001c0c0c7207 */ /* 0x000fcc0000800000 */
[----:B------:R-:W-:-:S05]  /*199d0*/  @P2 LOP3.LUT R31, R25, 0x80000, RZ, 0xfc, !PT ;  /* 0x00080000191f2812 */ /* 0x000fca00078efcff */
[----:B------:R-:W-:-:S05]  /*199e0*/  IMAD.MOV.U32 R13, RZ, RZ, R31 ;  /* 0x000000ffff0d7224 */ /* 0x000fca00078e001f */
[----:B------:R0:W-:Y:S01]  /*199f0*/  STG.E.64 desc[UR8][R14.64+0x20], R12 ;  /* 0x0000200c0e007986 */ /* 0x0001e2000c101b08 */
[----:B------:R-:W-:Y:S05]  /*19a00*/  BRA `(.L_x_169) ;  /* 0x00000000003c7947 */ /* 0x000fea0003800000 */
.L_x_168:
[----:B------:R-:W5:Y:S01]  /*19a10*/  LDCU UR6, c[0x0][0x39c] ;  /* 0x00007380ff0677ac */ /* 0x000f620008000800 */
[----:B------:R-:W-:Y:S01]  /*19a20*/  BSSY.RECONVERGENT B0, `(.L_x_169) ;  /* 0x000000d000007945 */ /* 0x000fe20003800200 */
[----:B-----5:R-:W-:-:S04]  /*19a30*/  ISETP.GE.AND P1, PT, R10, UR6, PT ;  /* 0x000000060a007c0c */ /* 0x020fc8000bf26270 */
[----:B------:R-:W-:-:S13]  /*19a40*/  ISETP.GE.OR P1, PT, R11, R52, P1 ;  /* 0x000000340b00720c */ /* 0x000fda0000f26670 */
[----:B------:R-:W-:Y:S05]  /*19a50*/  @P1 BRA `(.L_x_170) ;  /* 0x0000000000241947 */ /* 0x000fea0003800000 */
[----:B0---4-:R-:W4:Y:S01]  /*19a60*/  LDG.E.64 R12, desc[UR8][R14.64+0x20] ;  /* 0x000020080e0c7981 */ /* 0x011f22000c1e1b00 */
[----:B------:R-:W-:Y:S01]  /*19a70*/  IMAD.MOV.U32 R8, RZ, RZ, R29 ;  /* 0x000000ffff087224 */ /* 0x000fe200078e001d */
[----:B----4-:R-:W-:Y:S01]  /*19a80*/  DSETP.MAX.AND P1, P2, R28, R12, PT ;  /* 0x0000000c1c00722a */ /* 0x010fe20003a2f000 */
[----:B-123--:R-:W-:-:S05]  /*19a90*/  IMAD.MOV.U32 R25, RZ, RZ, R13 ;  /* 0x000000ffff197224 */ /* 0x00efca00078e000d */
[----:B------:R-:W-:Y:S02]  /*19aa0*/  FSEL R31, R8, R25, P1 ;  /* 0x00000019081f7208 */ /* 0x000fe40000800000 */
[----:B------:R-:W-:-:S06]  /*19ab0*/  SEL R12, R28, R12, P1 ;  /* 0x0000000c1c0c7207 */ /* 0x000fcc0000800000 */
[----:B------:R-:W-:-:S05]  /*19ac0*/  @P2 LOP3.LUT R31, R25, 0x80000, RZ, 0xfc, !PT ;  /* 0x00080000191f2812 */ /* 0x000fca00078efcff */
[----:B------:R-:W-:-:S05]  /*19ad0*/  IMAD.MOV.U32 R13, RZ, RZ, R31 ;  /* 0x000000ffff0d7224 */ /* 0x000fca00078e001f */
[----:B------:R0:W-:Y:S02]  /*19ae0*/  STG.E.64 desc[UR8][R14.64+0x20], R12 ;  /* 0x0000200c0e007986 */ /* 0x0001e4000c101b08 */
.L_x_170:
[----:B------:R-:W-:Y:S05]  /*19af0*/  BSYNC.RECONVERGENT B0 ;  /* 0x0000000000007941 */ /* 0x000fea0003800200 */
.L_x_169:
[----:B------:R-:W-:Y:S05]  /*19b00*/  @P0 BRA `(.L_x_171) ;  /* 0x0000000000280947 */ /* 0x000fea0003800000 */
[----:B0---4-:R-:W4:Y:S01]  /*19b10*/  LDG.E.64 R12, desc[UR8][R14.64+0x28] ;  /* 0x000028080e0c7981 */ /* 0x011f22000c1e1b00 */
[----:B-123--:R-:W-:Y:S01]  /*19b20*/  IMAD.MOV.U32 R25, RZ, RZ, R5 ;  /* 0x000000ffff197224 */ /* 0x00efe200078e0005 */
[----:B----4-:R-:W-:Y:S01]  /*19b30*/  DSETP.MAX.AND P1, P2, R12, R4, PT ;  /* 0x000000040c00722a */ /* 0x010fe20003a2f000 */
[----:B------:R-:W-:-:S05]  /*19b40*/  IMAD.MOV.U32 R8, RZ, RZ, R13 ;  /* 0x000000ffff087224 */ /* 0x000fca00078e000d */
[----:B------:R-:W-:Y:S02]  /*19b50*/  FSEL R29, R8, R25, P1 ;  /* 0x00000019081d7208 */ /* 0x000fe40000800000 */
[----:B------:R-:W-:-:S06]  /*19b60*/  SEL R4, R12, R4, P1 ;  /* 0x000000040c047207 */ /* 0x000fcc0000800000 */
[----:B------:R-:W-:-:S05]  /*19b70*/  @P2 LOP3.LUT R29, R25, 0x80000, RZ, 0xfc, !PT ;  /* 0x00080000191d2812 */ /* 0x000fca00078efcff */
[----:B------:R-:W-:-:S05]  /*19b80*/  IMAD.MOV.U32 R5, RZ, RZ, R29 ;  /* 0x000000ffff057224 */ /* 0x000fca00078e001d */
[----:B------:R0:W-:Y:S01]  /*19b90*/  STG.E.64 desc[UR8][R14.64+0x28], R4 ;  /* 0x000028040e007986 */ /* 0x0001e2000c101b08 */
[----:B------:R-:W-:Y:S05]  /*19ba0*/  BRA `(.L_x_172) ;  /* 0x00000000003c7947 */ /* 0x000fea0003800000 */
.L_x_171:
        /* <DEDUP_REMOVED lines=11> */
[----:B------:R-:W-:-:S04]  /*19c60*/  @P2 LOP3.LUT R29, R25, 0x80000, RZ, 0xfc, !PT ;  /* 0x00080000191d2812 */ /* 0x000fc800078efcff */
[----:B------:R-:W-:-:S05]  /*19c70*/  MOV R5, R29 ;  /* 0x0000001d00057202 */ /* 0x000fca0000000f00 */
[----:B------:R0:W-:Y:S02]  /*19c80*/  STG.E.64 desc[UR8][R14.64+0x28], R4 ;  /* 0x000028040e007986 */ /* 0x0001e4000c101b08 */
.L_x_173:
[----:B------:R-:W-:Y:S05]  /*19c90*/  BSYNC.RECONVERGENT B0 ;  /* 0x0000000000007941 */ /* 0x000fea0003800200 */
.L_x_172:
[----:B------:R-:W-:Y:S05]  /*19ca0*/  @P0 BRA `(.L_x_174) ;  /* 0x0000000000280947 */ /* 0x000fea0003800000 */
[----:B0-----:R-:W5:Y:S01]  /*19cb0*/  LDG.E.64 R4, desc[UR8][R14.64+0x30] ;  /* 0x000030080e047981 */ /* 0x001f62000c1e1b00 */
[----:B----4-:R-:W-:Y:S01]  /*19cc0*/  IMAD.MOV.U32 R13, RZ, RZ, R123 ;  /* 0x000000ffff0d7224 */ /* 0x010fe200078e007b */
[----:B-----5:R-:W-:Y:S01]  /*19cd0*/  DSETP.MAX.AND P1, P2, R4, R122, PT ;  /* 0x0000007a0400722a */ /* 0x020fe20003a2f000 */
[----:B------:R-:W-:-:S05]  /*19ce0*/  IMAD.MOV.U32 R8, RZ, RZ, R5 ;  /* 0x000000ffff087224 */ /* 0x000fca00078e0005 */
[----:B-123--:R-:W-:Y:S02]  /*19cf0*/  FSEL R25, R8, R13, P1 ;  /* 0x0000000d08197208 */ /* 0x00efe40000800000 */
[----:B------:R-:W-:-:S06]  /*19d00*/  SEL R4, R4, R122, P1 ;  /* 0x0000007a04047207 */ /* 0x000fcc0000800000 */
[----:B------:R-:W-:-:S05]  /*19d10*/  @P2 LOP3.LUT R25, R13, 0x80000, RZ, 0xfc, !PT ;  /* 0x000800000d192812 */ /* 0x000fca00078efcff */
[----:B------:R-:W-:-:S05]  /*19d20*/  IMAD.MOV.U32 R5, RZ, RZ, R25 ;  /* 0x000000ffff057224 */ /* 0x000fca00078e0019 */
[----:B------:R0:W-:Y:S01]  /*19d30*/  STG.E.64 desc[UR8][R14.64+0x30], R4 ;  /* 0x000030040e007986 */ /* 0x0001e2000c101b08 */
[----:B------:R-:W-:Y:S05]  /*19d40*/  BRA `(.L_x_175) ;  /* 0x00000000003c7947 */ /* 0x000fea0003800000 */
.L_x_174:
[----:B------:R-:W5:Y:S01]  /*19d50*/  LDCU UR6, c[0x0][0x39c] ;  /* 0x00007380ff0677ac */ /* 0x000f620008000800 */
[----:B------:R-:W-:Y:S01]  /*19d60*/  BSSY.RECONVERGENT B0, `(.L_x_175) ;  /* 0x000000d000007945 */ /* 0x000fe20003800200 */
[----:B-----5:R-:W-:-:S04]  /*19d70*/  ISETP.GE.AND P1, PT, R10, UR6, PT ;  /* 0x000000060a007c0c */ /* 0x020fc8000bf26270 */
[----:B------:R-:W-:-:S13]  /*19d80*/  ISETP.GE.OR P1, PT, R23, R52, P1 ;  /* 0x000000341700720c */ /* 0x000fda0000f26670 */
[----:B------:R-:W-:Y:S05]  /*19d90*/  @P1 BRA `(.L_x_176) ;  /* 0x0000000000241947 */ /* 0x000fea0003800000 */
[----:B0-----:R-:W5:Y:S01]  /*19da0*/  LDG.E.64 R4, desc[UR8][R14.64+0x30] ;  /* 0x000030080e047981 */ /* 0x001f62000c1e1b00 */
[----:B------:R-:W-:Y:S01]  /*19db0*/  IMAD.MOV.U32 R8, RZ, RZ, R123 ;  /* 0x000000ffff087224 */ /* 0x000fe200078e007b */
[----:B-----5:R-:W-:Y:S01]  /*19dc0*/  DSETP.MAX.AND P1, P2, R122, R4, PT ;  /* 0x000000047a00722a */ /* 0x020fe20003a2f000 */
[----:B----4-:R-:W-:-:S05]  /*19dd0*/  IMAD.MOV.U32 R13, RZ, RZ, R5 ;  /* 0x000000ffff0d7224 */ /* 0x010fca00078e0005 */
[----:B-123--:R-:W-:Y:S02]  /*19de0*/  FSEL R25, R8, R13, P1 ;  /* 0x0000000d08197208 */ /* 0x00efe40000800000 */
[----:B------:R-:W-:-:S06]  /*19df0*/  SEL R4, R122, R4, P1 ;  /* 0x000000047a047207 */ /* 0x000fcc0000800000 */
[----:B------:R-:W-:-:S05]  /*19e00*/  @P2 LOP3.LUT R25, R13, 0x80000, RZ, 0xfc, !PT ;  /* 0x000800000d192812 */ /* 0x000fca00078efcff */
[----:B------:R-:W-:-:S05]  /*19e10*/  IMAD.MOV.U32 R5, RZ, RZ, R25 ;  /* 0x000000ffff057224 */ /* 0x000fca00078e0019 */
[----:B------:R0:W-:Y:S02]  /*19e20*/  STG.E.64 desc[UR8][R14.64+0x30], R4 ;  /* 0x000030040e007986 */ /* 0x0001e4000c101b08 */
.L_x_176:
[----:B------:R-:W-:Y:S05]  /*19e30*/  BSYNC.RECONVERGENT B0 ;  /* 0x0000000000007941 */ /* 0x000fea0003800200 */
.L_x_175:
        /* <DEDUP_REMOVED lines=11> */
.L_x_177:
[----:B------:R-:W5:Y:S01]  /*19ef0*/  LDCU UR6, c[0x0][0x39c] ;  /* 0x00007380ff0677ac */ /* 0x000f620008000800 */
[----:B------:R-:W-:Y:S01]  /*19f00*/  BSSY.RECONVERGENT B0, `(.L_x_178) ;  /* 0x000000d000007945 */ /* 0x000fe20003800200 */
[----:B-----5:R-:W-:-:S04]  /*19f10*/  ISETP.GE.AND P1, PT, R10, UR6, PT ;  /* 0x000000060a007c0c */ /* 0x020fc8000bf26270 */
[----:B------:R-:W-:-:S13]  /*19f20*/  ISETP.GE.OR P1, PT, R3, R52, P1 ;  /* 0x000000340300720c */ /* 0x000fda0000f26670 */
[----:B------:R-:W-:Y:S05]  /*19f30*/  @P1 BRA `(.L_x_179) ;  /* 0x0000000000241947 */ /* 0x000fea0003800000 */
[----:B0-----:R-:W5:Y:S01]  /*19f40*/  LDG.E.64 R4, desc[UR8][R14.64+0x38] ;  /* 0x000038080e047981 */ /* 0x001f62000c1e1b00 */
[----:B------:R-:W-:Y:S01]  /*19f50*/  MOV R8, R151 ;  /* 0x0000009700087202 */ /* 0x000fe20000000f00 */
[----:B-----5:R-:W-:Y:S01]  /*19f60*/  DSETP.MAX.AND P1, P2, R150, R4, PT ;  /* 0x000000049600722a */ /* 0x020fe20003a2f000 */
[----:B----4-:R-:W-:-:S05]  /*19f70*/  IMAD.MOV.U32 R13, RZ, RZ, R5 ;  /* 0x000000ffff0d7224 */ /* 0x010fca00078e0005 */
[----:B-123--:R-:W-:Y:S02]  /*19f80*/  FSEL R25, R8, R13, P1 ;  /* 0x0000000d08197208 */ /* 0x00efe40000800000 */
[----:B------:R-:W-:-:S06]  /*19f90*/  SEL R4, R150, R4, P1 ;  /* 0x0000000496047207 */ /* 0x000fcc0000800000 */
[----:B------:R-:W-:-:S05]  /*19fa0*/  @P2 LOP3.LUT R25, R13, 0x80000, RZ, 0xfc, !PT ;  /* 0x000800000d192812 */ /* 0x000fca00078efcff */
[----:B------:R-:W-:-:S05]  /*19fb0*/  IMAD.MOV.U32 R5, RZ, RZ, R25 ;  /* 0x000000ffff057224 */ /* 0x000fca00078e0019 */
[----:B------:R0:W-:Y:S02]  /*19fc0*/  STG.E.64 desc[UR8][R14.64+0x38], R4 ;  /* 0x000038040e007986 */ /* 0x0001e4000c101b08 */
.L_x_179:
[----:B------:R-:W-:Y:S05]  /*19fd0*/  BSYNC.RECONVERGENT B0 ;  /* 0x0000000000007941 */ /* 0x000fea0003800200 */
.L_x_178:
[----:B------:R-:W-:Y:S02]  /*19fe0*/  IMAD.IADD R2, R2, 0x1, R52 ;  /* 0x0000000102027824 */ /* 0x000fe400078e0234 */
[----:B------:R-:W-:Y:S01]  /*19ff0*/  VIADD R10, R65, 0x5 ;  /* 0x00000005410a7836 */ /* 0x000fe20000000000 */
[----:B------:R-:W-:Y:S06]  /*1a000*/  @P0 BRA `(.L_x_180) ;  /* 0x0000000000340947 */ /* 0x000fec0003800000 */
[----:B0-----:R-:W0:Y:S01]  /*1a010*/  LDC.64 R4, c[0x0][0x390] ;  /* 0x0000e400ff047b82 */ /* 0x001e220000000a00 */
[----:B----4-:R-:W-:-:S04]  /*1a020*/  IMAD.IADD R13, R67, 0x1, R2 ;  /* 0x00000001430d7824 */ /* 0x010fc800078e0202 */
[----:B0-----:R-:W-:-:S05]  /*1a030*/  IMAD.WIDE R4, R13, 0x8, R4 ;  /* 0x000000080d047825 */ /* 0x001fca00078e0204 */
[----:B------:R-:W4:Y:S01]  /*1a040*/  LDG.E.64 R12, desc[UR8][R4.64] ;  /* 0x00000008040c7981 */ /* 0x000f22000c1e1b00 */
        /* <DEDUP_REMOVED lines=9> */
.L_x_180:
[----:B------:R-:W5:Y:S01]  /*1a0e0*/  LDCU UR6, c[0x0][0x39c] ;  /* 0x00007380ff0677ac */ /* 0x000f620008000800 */
[----:B------:R-:W-:Y:S01]  /*1a0f0*/  BSSY.RECONVERGENT B0, `(.L_x_181) ;  /* 0x0000010000007945 */ /* 0x000fe20003800200 */
[----:B-----5:R-:W-:-:S04]  /*1a100*/  ISETP.GE.AND P1, PT, R10, UR6, PT ;  /* 0x000000060a007c0c */ /* 0x020fc8000bf26270 */
[----:B------:R-:W-:-:S13]  /*1a110*/  ISETP.GE.OR P1, PT, R67, R52, P1 ;  /* 0x000000344300720c */ /* 0x000fda0000f26670 */
[----:B------:R-:W-:Y:S05]  /*1a120*/  @P1 BRA `(.L_x_182) ;  /* 0x0000000000301947 */ /* 0x000fea0003800000 */
[----:B0-----:R-:W0:Y:S01]  /*1a130*/  LDC.64 R4, c[0x0][0x390] ;  /* 0x0000e400ff047b82 */ /* 0x001e220000000a00 */
[----:B----4-:R-:W-:-:S04]  /*1a140*/  IMAD.IADD R13, R67, 0x1, R2 ;  /* 0x00000001430d7824 */ /* 0x010fc800078e0202 */
[----:B0-----:R-:W-:-:S05]  /*1a150*/  IMAD.WIDE R12, R13, 0x8, R4 ;  /* 0x000000080d0c7825 */ /* 0x001fca00078e0204 */
[----:B------:R-:W4:Y:S01]  /*1a160*/  LDG.E.64 R4, desc[UR8][R12.64] ;  /* 0x000000080c047981 */ /* 0x000f22000c1e1b00 */
[----:B------:R-:W-:Y:S01]  /*1a170*/  MOV R8, R45 ;  /* 0x0000002d00087202 */ /* 0x000fe20000000f00 */
[----:B----4-:R-:W-:Y:S01]  /*1a180*/  DSETP.MAX.AND P1, P2, R44, R4, PT ;  /* 0x000000042c00722a */ /* 0x010fe20003a2f000 */
[----:B-123--:R-:W-:-:S05]  /*1a190*/  IMAD.MOV.U32 R15, RZ, RZ, R5 ;  /* 0x000000ffff0f7224 */ /* 0x00efca00078e0005 */
[----:B------:R-:W-:Y:S02]  /*1a1a0*/  FSEL R25, R8, R15, P1 ;  /* 0x0000000f08197208 */ /* 0x000fe40000800000 */
[----:B------:R-:W-:-:S06]  /*1a1b0*/  SEL R4, R44, R4, P1 ;  /* 0x000000042c047207 */ /* 0x000fcc0000800000 */
[----:B------:R-:W-:-:S05]  /*1a1c0*/  @P2 LOP3.LUT R25, R15, 0x80000, RZ, 0xfc, !PT ;  /* 0x000800000f192812 */ /* 0x000fca00078efcff */
[----:B------:R-:W-:-:S05]  /*1a1d0*/  IMAD.MOV.U32 R5, RZ, RZ, R25 ;  /* 0x000000ffff057224 */ /* 0x000fca00078e0019 */
[----:B------:R0:W-:Y:S02]  /*1a1e0*/  STG.E.64 desc[UR8][R12.64], R4 ;  /* 0x000000040c007986 */ /* 0x0001e4000c101b08 */
.L_x_182:
[----:B------:R-:W-:Y:S05]  /*1a1f0*/  BSYNC.RECONVERGENT B0 ;  /* 0x0000000000007941 */ /* 0x000fea0003800200 */
.L_x_181:
[----:B0-----:R-:W-:-:S04]  /*1a200*/  IADD3 R5, P1, PT, R67, R2, RZ ;  /* 0x0000000243057210 */ /* 0x001fc80007f3e0ff */
[----:B------:R-:W-:Y:S02]  /*1a210*/  LEA.HI.X.SX32 R8, R2, R0, 0x1, P1 ;  /* 0x0000000002087211 */ /* 0x000fe400008f0eff */
[----:B------:R-:W-:-:S04]  /*1a220*/  LEA R4, P1, R5, UR4, 0x3 ;  /* 0x0000000405047c11 */ /* 0x000fc8000f8218ff */
[----:B------:R-:W-:Y:S01]  /*1a230*/  LEA.HI.X R5, R5, UR5, R8, 0x3, P1 ;  /* 0x0000000505057c11 */ /* 0x000fe200088f1c08 */
[----:B------:R-:W-:Y:S08]  /*1a240*/  @P0 BRA `(.L_x_183) ;  /* 0x0000000000280947 */ /* 0x000ff00003800000 */
[----:B----4-:R-:W4:Y:S01]  /*1a250*/  LDG.E.64 R12, desc[UR8][R4.64+0x8] ;  /* 0x00000808040c7981 */ /* 0x010f22000c1e1b00 */
        /* <DEDUP_REMOVED lines=9> */
.L_x_183:
[----:B------:R-:W0:Y:S01]  /*1a2f0*/  LDCU UR6, c[0x0][0x39c] ;  /* 0x00007380ff0677ac */ /* 0x000e220008000800 */
[----:B------:R-:W-:Y:S01]  /*1a300*/  BSSY.RECONVERGENT B0, `(.L_x_184) ;  /* 0x000000d000007945 */ /* 0x000fe20003800200 */
[----:B0-----:R-:W-:-:S04]  /*1a310*/  ISETP.GE.AND P1, PT, R10, UR6, PT ;  /* 0x000000060a007c0c */ /* 0x001fc8000bf26270 */
[----:B------:R-:W-:-:S13]  /*1a320*/  ISETP.GE.OR P1, PT, R27, R52, P1 ;  /* 0x000000341b00720c */ /* 0x000fda0000f26670 */
[----:B------:R-:W-:Y:S05]  /*1a330*/  @P1 BRA `(.L_x_185) ;  /* 0x0000000000241947 */ /* 0x000fea0003800000 */
[----:B----4-:R-:W4:Y:S01]  /*1a340*/  LDG.E.64 R12, desc[UR8][R4.64+0x8] ;  /* 0x00000808040c7981 */ /* 0x010f22000c1e1b00 */
        /* <DEDUP_REMOVED lines=8> */
.L_x_185:
[----:B------:R-:W-:Y:S05]  /*1a3d0*/  BSYNC.RECONVERGENT B0 ;  /* 0x0000000000007941 */ /* 0x000fea0003800200 */
.L_x_184:
        /* <DEDUP_REMOVED lines=11> */
.L_x_186:
        /* <DEDUP_REMOVED lines=14> */
.L_x_188:
[----:B------:R-:W-:Y:S05]  /*1a570*/  BSYNC.RECONVERGENT B0 ;  /* 0x0000000000007941 */ /* 0x000fea0003800200 */
.L_x_187:
        /* <DEDUP_REMOVED lines=11> */
.L_x_189:
        /* <DEDUP_REMOVED lines=14> */
.L_x_191:
[----:B------:R-:W-:Y:S05]  /*1a710*/  BSYNC.RECONVERGENT B0 ;  /* 0x0000000000007941 */ /* 0x000fea0003800200 */
.L_x_190:
        /* <DEDUP_REMOVED lines=11> */
.L_x_192:
        /* <DEDUP_REMOVED lines=14> */
.L_x_194:
[----:B------:R-:W-:Y:S05]  /*1a8b0*/  BSYNC.RECONVERGENT B0 ;  /* 0x0000000000007941 */ /* 0x000fea0003800200 */
.L_x_193:
        /* <DEDUP_REMOVED lines=11> */
.L_x_195:
[----:B------:R-:W5:Y:S01]  /*1a970*/  LDCU UR6, c[0x0][0x39c] ;  /* 0x00007380ff0677ac */ /* 0x000f620008000800 */
[----:B------:R-:W-:Y:S01]  /*1a980*/  BSSY.RECONVERGENT B0, `(.L_x_196) ;  /* 0x000000d000007945 */ /* 0x000fe20003800200 */
[----:B-----5:R-:W-:-:S04]  /*1a990*/  ISETP.GE.AND P1, PT, R10, UR6, PT ;  /* 0x000000060a007c0c */ /* 0x020fc8000bf26270 */
[----:B------:R-:W-:-:S13]  /*1a9a0*/  ISETP.GE.OR P1, PT, R21, R52, P1 ;  /* 0x000000341500720c */ /* 0x000fda0000f26670 */
[----:B------:R-:W-:Y:S05]  /*1a9b0*/  @P1 BRA `(.L_x_197) ;  /* 0x0000000000241947 */ /* 0x000fea0003800000 */
[----:B0---4-:R-:W4:Y:S01]  /*1a9c0*/  LDG.E.64 R12, desc[UR8][R4.64+0x28] ;  /* 0x00002808040c7981 */ /* 0x011f22000c1e1b00 */
        /* <DEDUP_REMOVED lines=8> */
.L_x_197:
[----:B------:R-:W-:Y:S05]  /*1aa50*/  BSYNC.RECONVERGENT B0 ;  /* 0x0000000000007941 */ /* 0x000fea0003800200 */
.L_x_196:
        /* <DEDUP_REMOVED lines=11> */
.L_x_198:
        /* <DEDUP_REMOVED lines=14> */
.L_x_200:
[----:B------:R-:W-:Y:S05]  /*1abf0*/  BSYNC.RECONVERGENT B0 ;  /* 0x0000000000007941 */ /* 0x000fea0003800200 */
.L_x_199:
[----:B------:R-:W-:Y:S05]  /*1ac00*/  @P0 BRA `(.L_x_201) ;  /* 0x0000000000280947 */ /* 0x000fea0003800000 */
[----:B0-----:R-:W5:Y:S01]  /*1ac10*/  LDG.E.64 R6, desc[UR8][R4.64+0x38] ;  /* 0x0000380804067981 */ /* 0x001f62000c1e1b00 */
[----:B----4-:R-:W-:Y:S01]  /*1ac20*/  IMAD.MOV.U32 R13, RZ, RZ, R149 ;  /* 0x000000ffff0d7224 */ /* 0x010fe200078e0095 */
[----:B-----5:R-:W-:Y:S01]  /*1ac30*/  DSETP.MAX.AND P1, P2, R6, R148, PT ;  /* 0x000000940600722a */ /* 0x020fe20003a2f000 */
[----:B------:R-:W-:-:S05]  /*1ac40*/  MOV R8, R7 ;  /* 0x0000000700087202 */ /* 0x000fca0000000f00 */
[----:B-123--:R-:W-:Y:S02]  /*1ac50*/  FSEL R15, R8, R13, P1 ;  /* 0x0000000d080f7208 */ /* 0x00efe40000800000 */
[----:B------:R-:W-:-:S06]  /*1ac60*/  SEL R6, R6, R148, P1 ;  /* 0x0000009406067207 */ /* 0x000fcc0000800000 */
[----:B------:R-:W-:-:S05]  /*1ac70*/  @P2 LOP3.LUT R15, R13, 0x80000, RZ, 0xfc, !PT ;  /* 0x000800000d0f2812 */ /* 0x000fca00078efcff */
[----:B------:R-:W-:-:S05]  /*1ac80*/  IMAD.MOV.U32 R7, RZ, RZ, R15 ;  /* 0x000000ffff077224 */ /* 0x000fca00078e000f */
[----:B------:R0:W-:Y:S01]  /*1ac90*/  STG.E.64 desc[UR8][R4.64+0x38], R6 ;  /* 0x0000380604007986 */ /* 0x0001e2000c101b08 */
[----:B------:R-:W-:Y:S05]  /*1aca0*/  BRA `(.L_x_202) ;  /* 0x00000000003c7947 */ /* 0x000fea0003800000 */
.L_x_201:
        /* <DEDUP_REMOVED lines=14> */
.L_x_203:
[----:B------:R-:W-:Y:S05]  /*1ad90*/  BSYNC.RECONVERGENT B0 ;  /* 0x0000000000007941 */ /* 0x000fea0003800200 */
.L_x_202:
[----:B------:R-:W-:Y:S02]  /*1ada0*/  IMAD.IADD R2, R2, 0x1, R52 ;  /* 0x0000000102027824 */ /* 0x000fe400078e0234 */
[----:B------:R-:W-:Y:S01]  /*1adb0*/  VIADD R10, R65, 0x6 ;  /* 0x00000006410a7836 */ /* 0x000fe20000000000 */
[----:B------:R-:W-:Y:S06]  /*1adc0*/  @P0 BRA `(.L_x_204) ;  /* 0x0000000000340947 */ /* 0x000fec0003800000 */
[----:B0-----:R-:W0:Y:S01]  /*1add0*/  LDC.64 R4, c[0x0][0x390] ;  /* 0x0000e400ff047b82 */ /* 0x001e220000000a00 */
[----:B------:R-:W-:-:S04]  /*1ade0*/  IMAD.IADD R7, R67, 0x1, R2 ;  /* 0x0000000143077824 */ /* 0x000fc800078e0202 */
[----:B0-----:R-:W-:-:S05]  /*1adf0*/  IMAD.WIDE R4, R7, 0x8, R4 ;  /* 0x0000000807047825 */ /* 0x001fca00078e0204 */
[----:B------:R-:W5:Y:S01]  /*1ae00*/  LDG.E.64 R6, desc[UR8][R4.64] ;  /* 0x0000000804067981 */ /* 0x000f62000c1e1b00 */
[----:B----4-:R-:W-:Y:S01]  /*1ae10*/  IMAD.MOV.U32 R13, RZ, RZ, R161 ;  /* 0x000000ffff0d7224 */ /* 0x010fe200078e00a1 */
[----:B-----5:R-:W-:Y:S01]  /*1ae20*/  DSETP.MAX.AND P1, P2, R6, R160, PT ;  /* 0x000000a00600722a */ /* 0x020fe20003a2f000 */
[----:B------:R-:W-:-:S05]  /*1ae30*/  IMAD.MOV.U32 R8, RZ, RZ, R7 ;  /* 0x000000ffff087224 */ /* 0x000fca00078e0007 */
[----:B-123--:R-:W-:Y:S02]  /*1ae40*/  FSEL R15, R8, R13, P1 ;  /* 0x0000000d080f7208 */ /* 0x00efe40000800000 */
[----:B------:R-:W-:-:S06]  /*1ae50*/  SEL R6, R6, R160, P1 ;  /* 0x000000a006067207 */ /* 0x000fcc0000800000 */
[----:B------:R-:W-:-:S04]  /*1ae60*/  @P2 LOP3.LUT R15, R13, 0x80000, RZ, 0xfc, !PT ;  /* 0x000800000d0f2812 */ /* 0x000fc800078efcff */
[----:B------:R-:W-:-:S05]  /*1ae70*/  MOV R7, R15 ;  /* 0x0000000f00077202 */ /* 0x000fca0000000f00 */
[----:B------:R0:W-:Y:S01]  /*1ae80*/  STG.E.64 desc[UR8][R4.64], R6 ;  /* 0x0000000604007986 */ /* 0x0001e2000c101b08 */
[----:B------:R-:W-:Y:S05]  /*1ae90*/  BRA `(.L_x_205) ;  /* 0x0000000000487947 */ /* 0x000fea0003800000 */
.L_x_204:
[----:B------:R-:W5:Y:S01]  /*1aea0*/  LDCU UR6, c[0x0][0x39c] ;  /* 0x00007380ff0677ac */ /* 0x000f620008000800 */
[----:B------:R-:W-:Y:S01]  /*1aeb0*/  BSSY.RECONVERGENT B0, `(.L_x_205) ;  /* 0x0000010000007945 */ /* 0x000fe20003800200 */
[----:B-----5:R-:W-:-:S04]  /*1aec0*/  ISETP.GE.AND P1, PT, R10, UR6, PT ;  /* 0x000000060a007c0c */ /* 0x020fc8000bf26270 */
[----:B------:R-:W-:-:S13]  /*1aed0*/  ISETP.GE.OR P1, PT, R67, R52, P1 ;  /* 0x000000344300720c */ /* 0x000fda0000f26670 */
[----:B------:R-:W-:Y:S05]  /*1aee0*/  @P1 BRA `(.L_x_206) ;  /* 0x0000000000301947 */ /* 0x000fea0003800000 */
[----:B0-----:R-:W0:Y:S01]  /*1aef0*/  LDC.64 R4, c[0x0][0x390] ;  /* 0x0000e400ff047b82 */ /* 0x001e220000000a00 */
[----:B------:R-:W-:-:S04]  /*1af00*/  IMAD.IADD R7, R67, 0x1, R2 ;  /* 0x0000000143077824 */ /* 0x000fc800078e0202 */
[----:B0-----:R-:W-:-:S05]  /*1af10*/  IMAD.WIDE R6, R7, 0x8, R4 ;  /* 0x0000000807067825 */ /* 0x001fca00078e0204 */
[----:B------:R-:W5:Y:S01]  /*1af20*/  LDG.E.64 R4, desc[UR8][R6.64] ;  /* 0x0000000806047981 */ /* 0x000f62000c1e1b00 */
        /* <DEDUP_REMOVED lines=8> */
.L_x_206:
[----:B------:R-:W-:Y:S05]  /*1afb0*/  BSYNC.RECONVERGENT B0 ;  /* 0x0000000000007941 */ /* 0x000fea0003800200 */
.L_x_205:
[----:B0-----:R-:W-:-:S04]  /*1afc0*/  IADD3 R5, P1, PT, R67, R2, RZ ;  /* 0x0000000243057210 */ /* 0x001fc80007f3e0ff */
[----:B------:R-:W-:Y:S02]  /*1afd0*/  LEA.HI.X.SX32 R6, R2, R0, 0x1, P1 ;  /* 0x0000000002067211 */ /* 0x000fe400008f0eff */
[----:B------:R-:W-:-:S04]  /*1afe0*/  LEA R4, P1, R5, UR4, 0x3 ;  /* 0x0000000405047c11 */ /* 0x000fc8000f8218ff */
[----:B------:R-:W-:Y:S01]  /*1aff0*/  LEA.HI.X R5, R5, UR5, R6, 0x3, P1 ;  /* 0x0000000505057c11 */ /* 0x000fe200088f1c06 */
[----:B------:R-:W-:Y:S08]  /*1b000*/  @P0 BRA `(.L_x_207) ;  /* 0x0000000000280947 */ /* 0x000ff00003800000 */
[----:B------:R-:W5:Y:S01]  /*1b010*/  LDG.E.64 R6, desc[UR8][R4.64+0x8] ;  /* 0x0000080804067981 */ /* 0x000f62000c1e1b00 */
        /* <DEDUP_REMOVED lines=9> */
.L_x_207:
[----:B------:R-:W0:Y:S01]  /*1b0b0*/  LDCU UR6, c[0x0][0x39c] ;  /* 0x00007380ff0677ac */ /* 0x000e220008000800 */
[----:B------:R-:W-:Y:S01]  /*1b0c0*/  BSSY.RECONVERGENT B0, `(.L_x_208) ;  /* 0x000000d000007945 */ /* 0x000fe20003800200 */
[----:B0-----:R-:W-:-:S04]  /*1b0d0*/  ISETP.GE.AND P1, PT, R10, UR6, PT ;  /* 0x000000060a007c0c */ /* 0x001fc8000bf26270 */
[----:B------:R-:W-:-:S13]  /*1b0e0*/  ISETP.GE.OR P1, PT, R27, R52, P1 ;  /* 0x000000341b00720c */ /* 0x000fda0000f26670 */
[----:B------:R-:W-:Y:S05]  /*1b0f0*/  @P1 BRA `(.L_x_209) ;  /* 0x0000000000241947 */ /* 0x000fea0003800000 */
[----:B------:R-:W5:Y:S01]  /*1b100*/  LDG.E.64 R6, desc[UR8][R4.64+0x8] ;  /* 0x0000080804067981 */ /* 0x000f62000c1e1b00 */
[----:B------:R-:W-:Y:S01]  /*1b110*/  IMAD.MOV.U32 R8, RZ, RZ, R103 ;  /* 0x000000ffff087224 */ /* 0x000fe200078e0067 */
[----:B-----5:R-:W-:Y:S01]  /*1b120*/  DSETP.MAX.AND P1, P2, R102, R6, PT ;  /* 0x000000066600722a */ /* 0x020fe20003a2f000 */
[----:B----4-:R-:W-:-:S05]  /*1b130*/  IMAD.MOV.U32 R13, RZ, RZ, R7 ;  /* 0x000000ffff0d7224 */ /* 0x010fca00078e0007 */
[----:B-123--:R-:W-:Y:S02]  /*1b140*/  FSEL R15, R8, R13, P1 ;  /* 0x0000000d080f7208 */ /* 0x00efe40000800000 */
[----:B------:R-:W-:-:S06]  /*1b150*/  SEL R6, R102, R6, P1 ;  /* 0x0000000666067207 */ /* 0x000fcc0000800000 */
[----:B------:R-:W-:-:S04]  /*1b160*/  @P2 LOP3.LUT R15, R13, 0x80000, RZ, 0xfc, !PT ;  /* 0x000800000d0f2812 */ /* 0x000fc800078efcff */
[----:B------:R-:W-:-:S05]  /*1b170*/  MOV R7, R15 ;  /* 0x0000000f00077202 */ /* 0x000fca0000000f00 */
[----:B------:R0:W-:Y:S02]  /*1b180*/  STG.E.64 desc[UR8][R4.64+0x8], R6 ;  /* 0x0000080604007986 */ /* 0x0001e4000c101b08 */
.L_x_209:
[----:B------:R-:W-:Y:S05]  /*1b190*/  BSYNC.RECONVERGENT B0 ;  /* 0x0000000000007941 */ /* 0x000fea0003800200 */
.L_x_208:
        /* <DEDUP_REMOVED lines=11> */
.L_x_210:
        /* <DEDUP_REMOVED lines=14> */
.L_x_212:
[----:B------:R-:W-:Y:S05]  /*1b330*/  BSYNC.RECONVERGENT B0 ;  /* 0x0000000000007941 */ /* 0x000fea0003800200 */
.L_x_211:
        /* <DEDUP_REMOVED lines=11> */
.L_x_213:
        /* <DEDUP_REMOVED lines=14> */
.L_x_215:
[----:B------:R-:W-:Y:S05]  /*1b4d0*/  BSYNC.RECONVERGENT B0 ;  /* 0x0000000000007941 */ /* 0x000fea0003800200 */
.L_x_214:
        /* <DEDUP_REMOVED lines=11> */
.L_x_216:
        /* <DEDUP_REMOVED lines=14> */
.L_x_218:
[----:B------:R-:W-:Y:S05]  /*1b670*/  BSYNC.RECONVERGENT B0 ;  /* 0x0000000000007941 */ /* 0x000fea0003800200 */
.L_x_217:
        /* <DEDUP_REMOVED lines=11> */
.L_x_219:
        /* <DEDUP_REMOVED lines=14> */
.L_x_221:
[----:B------:R-:W-:Y:S05]  /*1b810*/  BSYNC.RECONVERGENT B0 ;  /* 0x0000000000007941 */ /* 0x000fea0003800200 */
.L_x_220:
        /* <DEDUP_REMOVED lines=11> */
.L_x_222:
        /* <DEDUP_REMOVED lines=14> */
.L_x_224:
[----:B------:R-:W-:Y:S05]  /*1b9b0*/  BSYNC.RECONVERGENT B0 ;  /* 0x0000000000007941 */ /* 0x000fea0003800200 */
.L_x_223:
        /* <DEDUP_REMOVED lines=11> */
.L_x_225:
        /* <DEDUP_REMOVED lines=14> */
.L_x_227:
[----:B------:R-:W-:Y:S05]  /*1bb50*/  BSYNC.RECONVERGENT B0 ;  /* 0x0000000000007941 */ /* 0x000fea0003800200 */
.L_x_226:
[----:B------:R-:W-:Y:S02]  /*1bb60*/  VIADD R65, R65, 0x7 ;  /* 0x0000000741417836 */ /* 0x000fe40000000000 */
[----:B------:R-:W-:Y:S01]  /*1bb70*/  IMAD.IADD R2, R2, 0x1, R52 ;  /* 0x0000000102027824 */ /* 0x000fe200078e0234 */
[----:B------:R-:W-:Y:S06]  /*1bb80*/  @P0 BRA `(.L_x_228) ;  /* 0x0000000000340947 */ /* 0x000fec0003800000 */
[----:B0-----:R-:W0:Y:S01]  /*1bb90*/  LDC.64 R4, c[0x0][0x390] ;  /* 0x0000e400ff047b82 */ /* 0x001e220000000a00 */
[----:B------:R-:W-:-:S04]  /*1bba0*/  IMAD.IADD R7, R67, 0x1, R2 ;  /* 0x0000000143077824 */ /* 0x000fc800078e0202 */
[----:B0-----:R-:W-:-:S05]  /*1bbb0*/  IMAD.WIDE R4, R7, 0x8, R4 ;  /* 0x0000000807047825 */ /* 0x001fca00078e0204 */
[----:B------:R-:W5:Y:S01]  /*1bbc0*/  LDG.E.64 R6, desc[UR8][R4.64] ;  /* 0x0000000804067981 */ /* 0x000f62000c1e1b00 */
[----:B----4-:R-:W-:Y:S01]  /*1bbd0*/  MOV R13, R163 ;  /* 0x000000a3000d7202 */ /* 0x010fe20000000f00 */
        /* <DEDUP_REMOVED lines=8> */
.L_x_228:
        /* <DEDUP_REMOVED lines=17> */
.L_x_230:
[----:B------:R-:W-:Y:S05]  /*1bd70*/  BSYNC.RECONVERGENT B0 ;  /* 0x0000000000007941 */ /* 0x000fea0003800200 */
.L_x_229:
[----:B------:R-:W-:-:S04]  /*1bd80*/  IADD3 R67, P1, PT, R67, R2, RZ ;  /* 0x0000000243437210 */ /* 0x000fc80007f3e0ff */
[----:B------:R-:W-:Y:S02]  /*1bd90*/  LEA.HI.X.SX32 R0, R2, R0, 0x1, P1 ;  /* 0x0000000002007211 */ /* 0x000fe400008f0eff */
[----:B0-----:R-:W-:-:S04]  /*1bda0*/  LEA R4, P1, R67, UR4, 0x3 ;  /* 0x0000000443047c11 */ /* 0x001fc8000f8218ff */
        /* <DEDUP_REMOVED lines=12> */
.L_x_231:
[----:B------:R-:W0:Y:S01]  /*1be70*/  LDCU UR4, c[0x0][0x39c] ;  /* 0x00007380ff0477ac */ /* 0x000e220008000800 */
[----:B------:R-:W-:Y:S01]  /*1be80*/  BSSY.RECONVERGENT B0, `(.L_x_232) ;  /* 0x000000d000007945 */ /* 0x000fe20003800200 */
[----:B0-----:R-:W-:-:S04]  /*1be90*/  ISETP.GE.AND P1, PT, R65, UR4, PT ;  /* 0x0000000441007c0c */ /* 0x001fc8000bf26270 */
[----:B------:R-:W-:-:S13]  /*1bea0*/  ISETP.GE.OR P1, PT, R27, R52, P1 ;  /* 0x000000341b00720c */ /* 0x000fda0000f26670 */
[----:B------:R-:W-:Y:S05]  /*1beb0*/  @P1 BRA `(.L_x_233) ;  /* 0x0000000000241947 */ /* 0x000fea0003800000 */
[----:B------:R-:W5:Y:S01]  /*1bec0*/  LDG.E.64 R6, desc[UR8][R4.64+0x8] ;  /* 0x0000080804067981 */ /* 0x000f62000c1e1b00 */
        /* <DEDUP_REMOVED lines=8> */
.L_x_233:
[----:B------:R-:W-:Y:S05]  /*1bf50*/  BSYNC.RECONVERGENT B0 ;  /* 0x0000000000007941 */ /* 0x000fea0003800200 */
.L_x_232:
        /* <DEDUP_REMOVED lines=11> */
.L_x_234:
        /* <DEDUP_REMOVED lines=14> */
.L_x_236:
[----:B------:R-:W-:Y:S05]  /*1c0f0*/  BSYNC.RECONVERGENT B0 ;  /* 0x0000000000007941 */ /* 0x000fea0003800200 */
.L_x_235:
[----:B------:R-:W-:Y:S05]  /*1c100*/  @P0 BRA `(.L_x_237) ;  /* 0x0000000000280947 */ /* 0x000fea0003800000 */
[----:B0-----:R-:W5:Y:S01]  /*1c110*/  LDG.E.64 R6, desc[UR8][R4.64+0x18] ;  /* 0x0000180804067981 */ /* 0x001f62000c1e1b00 */
[----:B------:R-:W-:Y:S01]  /*1c120*/  IMAD.MOV.U32 R9, RZ, RZ, R51 ;  /* 0x000000ffff097224 */ /* 0x000fe200078e0033 */
[----:B-----5:R-:W-:Y:S01]  /*1c130*/  DSETP.MAX.AND P1, P2, R6, R50, PT ;  /* 0x000000320600722a */ /* 0x020fe20003a2f000 */
[----:B------:R-:W-:-:S05]  /*1c140*/  MOV R0, R7 ;  /* 0x0000000700007202 */ /* 0x000fca0000000f00 */
[----:B----4-:R-:W-:Y:S02]  /*1c150*/  FSEL R13, R0, R9, P1 ;  /* 0x00000009000d7208 */ /* 0x010fe40000800000 */
[----:B------:R-:W-:-:S06]  /*1c160*/  SEL R6, R6, R50, P1 ;  /* 0x0000003206067207 */ /* 0x000fcc0000800000 */
[----:B------:R-:W-:-:S05]  /*1c170*/  @P2 LOP3.LUT R13, R9, 0x80000, RZ, 0xfc, !PT ;  /* 0x00080000090d2812 */ /* 0x000fca00078efcff */
[----:B------:R-:W-:-:S05]  /*1c180*/  IMAD.MOV.U32 R7, RZ, RZ, R13 ;  /* 0x000000ffff077224 */ /* 0x000fca00078e000d */
[----:B------:R0:W-:Y:S01]  /*1c190*/  STG.E.64 desc[UR8][R4.64+0x18], R6 ;  /* 0x0000180604007986 */ /* 0x0001e2000c101b08 */
[----:B------:R-:W-:Y:S05]  /*1c1a0*/  BRA `(.L_x_238) ;  /* 0x00000000003c7947 */ /* 0x000fea0003800000 */
.L_x_237:
        /* <DEDUP_REMOVED lines=8> */
[----:B------:R-:W-:-:S05]  /*1c230*/  IMAD.MOV.U32 R9, RZ, RZ, R7 ;  /* 0x000000ffff097224 */ /* 0x000fca00078e0007 */
[----:B----4-:R-:W-:Y:S02]  /*1c240*/  FSEL R13, R0, R9, P1 ;  /* 0x00000009000d7208 */ /* 0x010fe40000800000 */
[----:B------:R-:W-:-:S06]  /*1c250*/  SEL R6, R50, R6, P1 ;  /* 0x0000000632067207 */ /* 0x000fcc0000800000 */
[----:B------:R-:W-:-:S05]  /*1c260*/  @P2 LOP3.LUT R13, R9, 0x80000, RZ, 0xfc, !PT ;  /* 0x00080000090d2812 */ /* 0x000fca00078efcff */
[----:B------:R-:W-:-:S05]  /*1c270*/  IMAD.MOV.U32 R7, RZ, RZ, R13 ;  /* 0x000000ffff077224 */ /* 0x000fca00078e000d */
[----:B------:R0:W-:Y:S02]  /*1c280*/  STG.E.64 desc[UR8][R4.64+0x18], R6 ;  /* 0x0000180604007986 */ /* 0x0001e4000c101b08 */
.L_x_239:
[----:B------:R-:W-:Y:S05]  /*1c290*/  BSYNC.RECONVERGENT B0 ;  /* 0x0000000000007941 */ /* 0x000fea0003800200 */
.L_x_238:
[----:B------:R-:W-:Y:S05]  /*1c2a0*/  @P0 BRA `(.L_x_240) ;  /* 0x0000000000280947 */ /* 0x000fea0003800000 */
[----:B0-----:R-:W5:Y:S01]  /*1c2b0*/  LDG.E.64 R6, desc[UR8][R4.64+0x20] ;  /* 0x0000200804067981 */ /* 0x001f62000c1e1b00 */
[----:B------:R-:W-:Y:S01]  /*1c2c0*/  IMAD.MOV.U32 R9, RZ, RZ, R43 ;  /* 0x000000ffff097224 */ /* 0x000fe200078e002b */
        /* <DEDUP_REMOVED lines=8> */
.L_x_240:
        /* <DEDUP_REMOVED lines=9> */
[----:B------:R-:W-:Y:S02]  /*1c3e0*/  FSEL R11, R0, R9, P1 ;  /* 0x00000009000b7208 */ /* 0x000fe40000800000 */
[----:B------:R-:W-:-:S06]  /*1c3f0*/  SEL R6, R42, R6, P1 ;  /* 0x000000062a067207 */ /* 0x000fcc0000800000 */
[----:B------:R-:W-:-:S04]  /*1c400*/  @P2 LOP3.LUT R11, R9, 0x80000, RZ, 0xfc, !PT ;  /* 0x00080000090b2812 */ /* 0x000fc800078efcff */
[----:B------:R-:W-:-:S05]  /*1c410*/  MOV R7, R11 ;  /* 0x0000000b00077202 */ /* 0x000fca0000000f00 */
[----:B------:R0:W-:Y:S02]  /*1c420*/  STG.E.64 desc[UR8][R4.64+0x20], R6 ;  /* 0x0000200604007986 */ /* 0x0001e4000c101b08 */
.L_x_242:
[----:B------:R-:W-:Y:S05]  /*1c430*/  BSYNC.RECONVERGENT B0 ;  /* 0x0000000000007941 */ /* 0x000fea0003800200 */
.L_x_241:
        /* <DEDUP_REMOVED lines=11> */
.L_x_243:
        /* <DEDUP_REMOVED lines=13> */
[----:B------:R0:W-:Y:S02]  /*1c5c0*/  STG.E.64 desc[UR8][R4.64+0x28], R6 ;  /* 0x0000280604007986 */ /* 0x0001e4000c101b08 */
.L_x_245:
[----:B------:R-:W-:Y:S05]  /*1c5d0*/  BSYNC.RECONVERGENT B0 ;  /* 0x0000000000007941 */ /* 0x000fea0003800200 */
.L_x_244:
        /* <DEDUP_REMOVED lines=11> */
.L_x_246:
        /* <DEDUP_REMOVED lines=8> */
[----:B------:R-:W-:-:S05]  /*1c710*/  IMAD.MOV.U32 R9, RZ, RZ, R7 ;  /* 0x000000ffff097224 */ /* 0x000fca00078e0007 */
[----:B------:R-:W-:Y:S02]  /*1c720*/  FSEL R11, R0, R9, P1 ;  /* 0x00000009000b7208 */ /* 0x000fe40000800000 */
[----:B------:R-:W-:-:S06]  /*1c730*/  SEL R6, R130, R6, P1 ;  /* 0x0000000682067207 */ /* 0x000fcc0000800000 */
[----:B------:R-:W-:-:S05]  /*1c740*/  @P2 LOP3.LUT R11, R9, 0x80000, RZ, 0xfc, !PT ;  /* 0x00080000090b2812 */ /* 0x000fca00078efcff */
[----:B------:R-:W-:-:S05]  /*1c750*/  IMAD.MOV.U32 R7, RZ, RZ, R11 ;  /* 0x000000ffff077224 */ /* 0x000fca00078e000b */
[----:B------:R0:W-:Y:S02]  /*1c760*/  STG.E.64 desc[UR8][R4.64+0x30], R6 ;  /* 0x0000300604007986 */ /* 0x0001e4000c101b08 */
.L_x_248:
[----:B------:R-:W-:Y:S05]  /*1c770*/  BSYNC.RECONVERGENT B0 ;  /* 0x0000000000007941 */ /* 0x000fea0003800200 */
.L_x_247:
[----:B------:R-:W-:Y:S05]  /*1c780*/  @P0 BRA `(.L_x_249) ;  /* 0x0000000000280947 */ /* 0x000fea0003800000 */
[----:B------:R-:W5:Y:S01]  /*1c790*/  LDG.E.64 R2, desc[UR8][R4.64+0x38] ;  /* 0x0000380804027981 */ /* 0x000f62000c1e1b00 */
[----:B0-----:R-:W-:Y:S01]  /*1c7a0*/  IMAD.MOV.U32 R7, RZ, RZ, R153 ;  /* 0x000000ffff077224 */ /* 0x001fe200078e0099 */
[----:B-----5:R-:W-:Y:S01]  /*1c7b0*/  DSETP.MAX.AND P0, P1, R2, R152, PT ;  /* 0x000000980200722a */ /* 0x020fe2000390f000 */
[----:B------:R-:W-:-:S05]  /*1c7c0*/  IMAD.MOV.U32 R0, RZ, RZ, R3 ;  /* 0x000000ffff007224 */ /* 0x000fca00078e0003 */
[----:B------:R-:W-:Y:S02]  /*1c7d0*/  FSEL R9, R0, R7, P0 ;  /* 0x0000000700097208 */ /* 0x000fe40000000000 */
[----:B------:R-:W-:-:S06]  /*1c7e0*/  SEL R2, R2, R152, P0 ;  /* 0x0000009802027207 */ /* 0x000fcc0000000000 */
[----:B------:R-:W-:-:S05]  /*1c7f0*/  @P1 LOP3.LUT R9, R7, 0x80000, RZ, 0xfc, !PT ;  /* 0x0008000007091812 */ /* 0x000fca00078efcff */
[----:B------:R-:W-:-:S05]  /*1c800*/  IMAD.MOV.U32 R3, RZ, RZ, R9 ;  /* 0x000000ffff037224 */ /* 0x000fca00078e0009 */
[----:B------:R-:W-:Y:S01]  /*1c810*/  STG.E.64 desc[UR8][R4.64+0x38], R2 ;  /* 0x0000380204007986 */ /* 0x000fe2000c101b08 */
[----:B------:R-:W-:Y:S05]  /*1c820*/  EXIT ;  /* 0x000000000000794d */ /* 0x000fea0003800000 */
.L_x_249:
[----:B------:R-:W5:Y:S02]  /*1c830*/  LDCU UR4, c[0x0][0x39c] ;  /* 0x00007380ff0477ac */ /* 0x000f640008000800 */
[----:B-----5:R-:W-:-:S04]  /*1c840*/  ISETP.GE.AND P0, PT, R65, UR4, PT ;  /* 0x0000000441007c0c */ /* 0x020fc8000bf06270 */
[----:B------:R-:W-:-:S13]  /*1c850*/  ISETP.GE.OR P0, PT, R3, R52, P0 ;  /* 0x000000340300720c */ /* 0x000fda0000706670 */
[----:B------:R-:W-:Y:S05]  /*1c860*/  @P0 EXIT ;  /* 0x000000000000094d */ /* 0x000fea0003800000 */
[----:B------:R-:W5:Y:S01]  /*1c870*/  LDG.E.64 R2, desc[UR8][R4.64+0x38] ;  /* 0x0000380804027981 */ /* 0x000f62000c1e1b00 */
[----:B------:R-:W-:Y:S01]  /*1c880*/  IMAD.MOV.U32 R0, RZ, RZ, R153 ;  /* 0x000000ffff007224 */ /* 0x000fe200078e0099 */
[----:B-----5:R-:W-:Y:S01]  /*1c890*/  DSETP.MAX.AND P0, P1, R152, R2, PT ;  /* 0x000000029800722a */ /* 0x020fe2000390f000 */
[----:B0-----:R-:W-:-:S05]  /*1c8a0*/  IMAD.MOV.U32 R7, RZ, RZ, R3 ;  /* 0x000000ffff077224 */ /* 0x001fca00078e0003 */
[----:B------:R-:W-:Y:S02]  /*1c8b0*/  FSEL R9, R0, R7, P0 ;  /* 0x0000000700097208 */ /* 0x000fe40000000000 */
[----:B------:R-:W-:-:S06]  /*1c8c0*/  SEL R2, R152, R2, P0 ;  /* 0x0000000298027207 */ /* 0x000fcc0000000000 */
[----:B------:R-:W-:-:S05]  /*1c8d0*/  @P1 LOP3.LUT R9, R7, 0x80000, RZ, 0xfc, !PT ;  /* 0x0008000007091812 */ /* 0x000fca00078efcff */
[----:B------:R-:W-:-:S05]  /*1c8e0*/  IMAD.MOV.U32 R3, RZ, RZ, R9 ;  /* 0x000000ffff037224 */ /* 0x000fca00078e0009 */
[----:B------:R-:W-:Y:S01]  /*1c8f0*/  STG.E.64 desc[UR8][R4.64+0x38], R2 ;  /* 0x0000380204007986 */ /* 0x000fe2000c101b08 */
[----:B------:R-:W-:Y:S05]  /*1c900*/  EXIT ;  /* 0x000000000000794d */ /* 0x000fea0003800000 */
.L_x_250:
[----:B------:R-:W-:-:S00]  /*1c910*/  BRA `(.L_x_250) ;  /* 0xfffffffc00fc7947 */ /* 0x000fc0000383ffff */
[----:B------:R-:W-:-:S00]  /*1c920*/  NOP ;  /* 0x0000000000007918 */ /* 0x000fc00000000000 */
        /* <DEDUP_REMOVED lines=13> */
.L_x_251:


//--------------------- .nv.shared._Z20Tropical_Gemm_kernelILi64ELi8ELi64ELi8ELi8ELb0EEvPdS0_S0_iii --------------------------
	.section	.nv.shared._Z20Tropical_Gemm_kernelILi64ELi8ELi64ELi8ELi8ELb0EEvPdS0_S0_iii,"aw",@nobits
	.sectionflags	@""
	.align	8
.nv.shared._Z20Tropical_Gemm_kernelILi64ELi8ELi64ELi8ELi8ELb0EEvPdS0_S0_iii:
	.zero		9216


//--------------------- .nv.shared.reserved.0     --------------------------
	.section	.nv.shared.reserved.0,"aw",@nobits
	.weak		__nv_reservedSMEM_offset_0_alias
	.size		__nv_reservedSMEM_offset_0_alias, 0, 64
	.other		__nv_reservedSMEM_offset_0_alias,@"STO_CUDA_RESERVED_SHARED STV_DEFAULT"
__nv_reservedSMEM_offset_0_alias:
	.zero		0
	.zero		64


//--------------------- .nv.constant0._Z20Tropical_Gemm_kernelILi64ELi8ELi64ELi8ELi8ELb0EEvPdS0_S0_iii --------------------------
	.section	.nv.constant0._Z20Tropical_Gemm_kernelILi64ELi8ELi64ELi8ELi8ELb0EEvPdS0_S0_iii,"a",@progbits
	.sectionflags	@""
	.align	4
.nv.constant0._Z20Tropical_Gemm_kernelILi64ELi8ELi64ELi8ELi8ELb0EEvPdS0_S0_iii:
	.zero		932


//--------------------- SYMBOLS --------------------------

	.type		.nv.reservedSmem.offset0,@object
	.size		.nv.reservedSmem.offset0,0x4
	.type		.nv.reservedSmem.cap,@object
	.size		.nv.reservedSmem.cap,0x4
